def matmul_kernel(
    a_ptr,
    b_ptr,
    c_ptr,
    M,
    N,
    K,
    stride_am,
    stride_ak,
    stride_bk,
    stride_bn,
    stride_cm,
    stride_cn,
    BLOCK_M: tl.constexpr,
    BLOCK_N: tl.constexpr,
    BLOCK_K: tl.constexpr,
    GROUP_M: tl.constexpr,
):
    pid = tl.program_id(axis=0)
    num_pid_m = tl.cdiv(M, BLOCK_M)
    num_pid_n = tl.cdiv(N, BLOCK_N)
    num_pid_in_group = GROUP_M * num_pid_n
    group_id = pid // num_pid_in_group
    first_pid_m = group_id * GROUP_M
    group_size_m = min(num_pid_m - first_pid_m, GROUP_M)
    pid_m = first_pid_m + ((pid % num_pid_in_group) % group_size_m)
    pid_n = (pid % num_pid_in_group) // group_size_m

    offs_am = (pid_m * BLOCK_M + tl.arange(0, BLOCK_M)) % M
    offs_bn = (pid_n * BLOCK_N + tl.arange(0, BLOCK_N)) % N
    offs_k = tl.arange(0, BLOCK_K)
    a_ptrs = a_ptr + offs_am[:, None] * stride_am + offs_k[None, :] * stride_ak
    b_ptrs = b_ptr + offs_k[:, None] * stride_bk + offs_bn[None, :] * stride_bn

    acc = tl.zeros((BLOCK_M, BLOCK_N), dtype=tl.float32)
    for kk in range(0, tl.cdiv(K, BLOCK_K)):
        a = tl.load(a_ptrs, mask=offs_k[None, :] < K - kk * BLOCK_K, other=0.0)
        b = tl.load(b_ptrs, mask=offs_k[:, None] < K - kk * BLOCK_K, other=0.0)
        acc = tl.dot(a, b, acc)
        a_ptrs += BLOCK_K * stride_ak
        b_ptrs += BLOCK_K * stride_bk

    c = acc.to(c_ptr.dtype.element_ty)
    offs_cm = pid_m * BLOCK_M + tl.arange(0, BLOCK_M)
    offs_cn = pid_n * BLOCK_N + tl.arange(0, BLOCK_N)
    c_ptrs = c_ptr + offs_cm[:, None] * stride_cm + offs_cn[None, :] * stride_cn
    mask = (offs_cm[:, None] < M) & (offs_cn[None, :] < N)
    tl.store(c_ptrs, c, mask=mask)

# config = {"BLOCK_K": 32, "BLOCK_M": 256, "BLOCK_N": 512, "GROUP_M": 8, "arch": "sm_80", "dtype": "fp32", "num_ctas": 1, "num_stages": 3, "num_warps": 8}
# arch = sm_80


// ===== COMPILED SASS (sm_80) =====

	.target	sm_80

	.elftype	@"ET_EXEC"


//--------------------- .note.nv.tkinfo           --------------------------
	.section	.note.nv.tkinfo,"",@"SHT_NOTE"
	.sectionflags	@"SHF_NOTE_NV_TKINFO"
	.tkinfo
        /*0018*/ 	.word	0x00000002
        /*0030*/ 	.string	""
        /*0030*/ 	.string	"ptxas"
        /*0030*/ 	.string	"Cuda compilation tools, release 13.0, V13.0.88"
        /*0030*/ 	.string	"Build cuda_13.0.r13.0/compiler.36424714_0"
        /*0030*/ 	.string	"-v  -suppress-debug-info  -lineinfo  -arch sm_80 "



//--------------------- .note.nv.cuinfo           --------------------------
	.section	.note.nv.cuinfo,"",@"SHT_NOTE"
	.sectionflags	@"SHF_NOTE_NV_CUINFO"
        /*0018*/ 	.short	0x0002
        /*001a*/ 	.short	0x0050
        /*001c*/ 	.short	0x0082
	.zero		2


//--------------------- .nv.info                  --------------------------
	.section	.nv.info,"",@"SHT_CUDA_INFO"
	.align	4


	//----- nvinfo : EIATTR_REGCOUNT
	.align		4
        /*0000*/ 	.byte	0x04, 0x2f
        /*0002*/ 	.short	(.L_1 - .L_0)
	.align		4
.L_0:
        /*0004*/ 	.word	index@(matmul_kernel)
        /*0008*/ 	.word	0x000000ff


	//----- nvinfo : EIATTR_FRAME_SIZE
	.align		4
.L_1:
        /*000c*/ 	.byte	0x04, 0x11
        /*000e*/ 	.short	(.L_3 - .L_2)
	.align		4
.L_2:
        /*0010*/ 	.word	index@(matmul_kernel)
        /*0014*/ 	.word	0x00001158


	//----- nvinfo : EIATTR_MIN_STACK_SIZE
	.align		4
.L_3:
        /*0018*/ 	.byte	0x04, 0x12
        /*001a*/ 	.short	(.L_5 - .L_4)
	.align		4
.L_4:
        /*001c*/ 	.word	index@(matmul_kernel)
        /*0020*/ 	.word	0x00001158
.L_5:


//--------------------- .nv.info.matmul_kernel    --------------------------
	.section	.nv.info.matmul_kernel,"",@"SHT_CUDA_INFO"
	.sectionflags	@""
	.align	4


	//----- nvinfo : EIATTR_CUDA_API_VERSION
	.align		4
        /*0000*/ 	.byte	0x04, 0x37
        /*0002*/ 	.short	(.L_7 - .L_6)
.L_6:
        /*0004*/ 	.word	0x00000082


	//----- nvinfo : EIATTR_SW2861232_WAR
	.align		4
.L_7:
        /*0008*/ 	.byte	0x01, 0x35
	.zero		2


	//----- nvinfo : EIATTR_PARAM_CBANK
	.align		4
        /*000c*/ 	.byte	0x04, 0x0a
        /*000e*/ 	.short	(.L_9 - .L_8)
	.align		4
.L_8:
        /*0010*/ 	.word	index@(.nv.constant0.matmul_kernel)
        /*0014*/ 	.short	0x0160
        /*0016*/ 	.short	0x0050


	//----- nvinfo : EIATTR_CBANK_PARAM_SIZE
	.align		4
.L_9:
        /*0018*/ 	.byte	0x03, 0x19
        /*001a*/ 	.short	0x0050


	//----- nvinfo : EIATTR_KPARAM_INFO
	.align		4
        /*001c*/ 	.byte	0x04, 0x17
        /*001e*/ 	.short	(.L_11 - .L_10)
.L_10:
        /*0020*/ 	.word	0x00000000
        /*0024*/ 	.short	0x000d
        /*0026*/ 	.short	0x0048
        /*0028*/ 	.byte	0x00, 0xf4, 0x21, 0x00


	//----- nvinfo : EIATTR_KPARAM_INFO
	.align		4
.L_11:
        /*002c*/ 	.byte	0x04, 0x17
        /*002e*/ 	.short	(.L_13 - .L_12)
.L_12:
        /*0030*/ 	.word	0x00000000
        /*0034*/ 	.short	0x000c
        /*0036*/ 	.short	0x0040
        /*0038*/ 	.byte	0x00, 0xf4, 0x21, 0x00


	//----- nvinfo : EIATTR_KPARAM_INFO
	.align		4
.L_13:
        /*003c*/ 	.byte	0x04, 0x17
        /*003e*/ 	.short	(.L_15 - .L_14)
.L_14:
        /*0040*/ 	.word	0x00000000
        /*0044*/ 	.short	0x000b
        /*0046*/ 	.short	0x0038
        /*0048*/ 	.byte	0x00, 0xf0, 0x11, 0x00


	//----- nvinfo : EIATTR_KPARAM_INFO
	.align		4
.L_15:
        /*004c*/ 	.byte	0x04, 0x17
        /*004e*/ 	.short	(.L_17 - .L_16)
.L_16:
        /*0050*/ 	.word	0x00000000
        /*0054*/ 	.short	0x000a
        /*0056*/ 	.short	0x0034
        /*0058*/ 	.byte	0x00, 0xf0, 0x11, 0x00


	//----- nvinfo : EIATTR_KPARAM_INFO
	.align		4
.L_17:
        /*005c*/ 	.byte	0x04, 0x17
        /*005e*/ 	.short	(.L_19 - .L_18)
.L_18:
        /*0060*/ 	.word	0x00000000
        /*0064*/ 	.short	0x0009
        /*0066*/ 	.short	0x0030
        /*0068*/ 	.byte	0x00, 0xf0, 0x11, 0x00


	//----- nvinfo : EIATTR_KPARAM_INFO
	.align		4
.L_19:
        /*006c*/ 	.byte	0x04, 0x17
        /*006e*/ 	.short	(.L_21 - .L_20)
.L_20:
        /*0070*/ 	.word	0x00000000
        /*0074*/ 	.short	0x0008
        /*0076*/ 	.short	0x002c
        /*0078*/ 	.byte	0x00, 0xf0, 0x11, 0x00


	//----- nvinfo : EIATTR_KPARAM_INFO
	.align		4
.L_21:
        /*007c*/ 	.byte	0x04, 0x17
        /*007e*/ 	.short	(.L_23 - .L_22)
.L_22:
        /*0080*/ 	.word	0x00000000
        /*0084*/ 	.short	0x0007
        /*0086*/ 	.short	0x0028
        /*0088*/ 	.byte	0x00, 0xf0, 0x11, 0x00


	//----- nvinfo : EIATTR_KPARAM_INFO
	.align		4
.L_23:
        /*008c*/ 	.byte	0x04, 0x17
        /*008e*/ 	.short	(.L_25 - .L_24)
.L_24:
        /*0090*/ 	.word	0x00000000
        /*0094*/ 	.short	0x0006
        /*0096*/ 	.short	0x0024
        /*0098*/ 	.byte	0x00, 0xf0, 0x11, 0x00


	//----- nvinfo : EIATTR_KPARAM_INFO
	.align		4
.L_25:
        /*009c*/ 	.byte	0x04, 0x17
        /*009e*/ 	.short	(.L_27 - .L_26)
.L_26:
        /*00a0*/ 	.word	0x00000000
        /*00a4*/ 	.short	0x0005
        /*00a6*/ 	.short	0x0020
        /*00a8*/ 	.byte	0x00, 0xf0, 0x11, 0x00


	//----- nvinfo : EIATTR_KPARAM_INFO
	.align		4
.L_27:
        /*00ac*/ 	.byte	0x04, 0x17
        /*00ae*/ 	.short	(.L_29 - .L_28)
.L_28:
        /*00b0*/ 	.word	0x00000000
        /*00b4*/ 	.short	0x0004
        /*00b6*/ 	.short	0x001c
        /*00b8*/ 	.byte	0x00, 0xf0, 0x11, 0x00


	//----- nvinfo : EIATTR_KPARAM_INFO
	.align		4
.L_29:
        /*00bc*/ 	.byte	0x04, 0x17
        /*00be*/ 	.short	(.L_31 - .L_30)
.L_30:
        /*00c0*/ 	.word	0x00000000
        /*00c4*/ 	.short	0x0003
        /*00c6*/ 	.short	0x0018
        /*00c8*/ 	.byte	0x00, 0xf0, 0x11, 0x00


	//----- nvinfo : EIATTR_KPARAM_INFO
	.align		4
.L_31:
        /*00cc*/ 	.byte	0x04, 0x17
        /*00ce*/ 	.short	(.L_33 - .L_32)
.L_32:
        /*00d0*/ 	.word	0x00000000
        /*00d4*/ 	.short	0x0002
        /*00d6*/ 	.short	0x0010
        /*00d8*/ 	.byte	0x00, 0xf4, 0x21, 0x00


	//----- nvinfo : EIATTR_KPARAM_INFO
	.align		4
.L_33:
        /*00dc*/ 	.byte	0x04, 0x17
        /*00de*/ 	.short	(.L_35 - .L_34)
.L_34:
        /*00e0*/ 	.word	0x00000000
        /*00e4*/ 	.short	0x0001
        /*00e6*/ 	.short	0x0008
        /*00e8*/ 	.byte	0x00, 0xf4, 0x21, 0x00


	//----- nvinfo : EIATTR_KPARAM_INFO
	.align		4
.L_35:
        /*00ec*/ 	.byte	0x04, 0x17
        /*00ee*/ 	.short	(.L_37 - .L_36)
.L_36:
        /*00f0*/ 	.word	0x00000000
        /*00f4*/ 	.short	0x0000
        /*00f6*/ 	.short	0x0000
        /*00f8*/ 	.byte	0x00, 0xf4, 0x21, 0x00


	//----- nvinfo : EIATTR_MAXREG_COUNT
	.align		4
.L_37:
        /*00fc*/ 	.byte	0x03, 0x1b
        /*00fe*/ 	.short	0x00ff


	//----- nvinfo : EIATTR_NUM_BARRIERS
	.align		4
        /*0100*/ 	.byte	0x02, 0x4c
        /*0102*/ 	.byte	0x01
	.zero		1


	//----- nvinfo : EIATTR_ANNOTATIONS
	.align		4
        /*0104*/ 	.byte	0x04, 0x55
        /*0106*/ 	.short	(.L_39 - .L_38)


	//   ....[0]....
.L_38:
        /*0108*/ 	.word	0x00000001
        /*010c*/ 	.byte	0x90, 0x07, 0x00, 0x00, 0x01, 0x00, 0x00, 0x00, 0xc0, 0x0a, 0x00, 0x00, 0x01, 0x00, 0x00, 0x00
        /* <DEDUP_REMOVED lines=2119> */
        /*858c*/ 	.byte	0x40, 0xee, 0x02, 0x00, 0x01, 0x00, 0x00, 0x00, 0x60, 0xee, 0x02, 0x00


	//----- nvinfo : EIATTR_MERCURY_ISA_VERSION
	.align		4
.L_39:
        /*8598*/ 	.byte	0x03, 0x5f
        /*859a*/ 	.short	0x0000


	//----- nvinfo : EIATTR_EXIT_INSTR_OFFSETS
	.align		4
        /*859c*/ 	.byte	0x04, 0x1c
        /*859e*/ 	.short	(.L_41 - .L_40)


	//   ....[0]....
.L_40:
        /*85a0*/ 	.word	0x0002f910


	//   ....[1]....
        /*85a4*/ 	.word	0x0002f930


	//----- nvinfo : EIATTR_REQNTID
	.align		4
.L_41:
        /*85a8*/ 	.byte	0x04, 0x10
        /*85aa*/ 	.short	(.L_43 - .L_42)
.L_42:
        /*85ac*/ 	.word	0x00000100
        /*85b0*/ 	.word	0x00000001
        /*85b4*/ 	.word	0x00000001
.L_43:


//--------------------- .nv.callgraph             --------------------------
	.section	.nv.callgraph,"",@"SHT_CUDA_CALLGRAPH"
	.align	4
	.sectionentsize	8
	.align		4
        /*0000*/ 	.word	0x00000000
	.align		4
        /*0004*/ 	.word	0xffffffff
	.align		4
        /*0008*/ 	.word	0x00000000
	.align		4
        /*000c*/ 	.word	0xfffffffe
	.align		4
        /*0010*/ 	.word	0x00000000
	.align		4
        /*0014*/ 	.word	0xfffffffd
	.align		4
        /*0018*/ 	.word	0x00000000
	.align		4
        /*001c*/ 	.word	0xfffffffc


//--------------------- .nv.rel.action            --------------------------
	.section	.nv.rel.action,"",@"SHT_CUDA_RELOCINFO"
	.align	8
	.sectionentsize	8
        /*0000*/ 	.byte	0x73, 0x00, 0x00, 0x00, 0x00, 0x00, 0x00, 0x00, 0x00, 0x00, 0x00, 0x11, 0x25, 0x00, 0x05, 0x36


//--------------------- .nv.constant0.matmul_kernel --------------------------
	.section	.nv.constant0.matmul_kernel,"a",@progbits
	.sectionflags	@""
	.align	4
.nv.constant0.matmul_kernel:
	.zero		432


//--------------------- .text.matmul_kernel       --------------------------
	.section	.text.matmul_kernel,"ax",@progbits
	.sectioninfo	@"SHI_REGISTERS=255"
	.align	128
        .global         matmul_kernel
        .type           matmul_kernel,@function
        .size           matmul_kernel,(.L_x_4 - matmul_kernel)
        .other          matmul_kernel,@"STO_CUDA_ENTRY STV_DEFAULT"
matmul_kernel:
.text.matmul_kernel:
[----:B------:R-:W-:Y:S02]  /*0000*/  IMAD.MOV.U32 R1, RZ, RZ, c[0x0][0x28] ;  /* 0x00000a00ff017624 */ /* 0x000fe400078e00ff */
[----:B------:R-:W-:Y:S01]  /*0010*/  IMAD.MOV.U32 R0, RZ, RZ, c[0x0][0x17c] ;  /* 0x00005f00ff007624 */ /* 0x000fe200078e00ff */
[----:B------:R-:W1:Y:S01]  /*0020*/  S2R R6, SR_CTAID.X ;  /* 0x0000000000067919 */ /* 0x000e620000002500 */
[----:B------:R-:W-:Y:S01]  /*0030*/  IMAD.MOV.U32 R58, RZ, RZ, c[0x0][0x180] ;  /* 0x00006000ff3a7624 */ /* 0x000fe200078e00ff */
[----:B------:R-:W-:Y:S01]  /*0040*/  IADD3 R1, R1, -0x1158, RZ ;  /* 0xffffeea801017810 */ /* 0x000fe20007ffe0ff */
[----:B------:R-:W-:Y:S01]  /*0050*/  IMAD.MOV.U32 R64, RZ, RZ, c[0x0][0x188] ;  /* 0x00006200ff407624 */ /* 0x000fe200078e00ff */
[----:B------:R-:W-:Y:S01]  /*0060*/  IADD3 R0, R0, 0x1ff, RZ ;  /* 0x000001ff00007810 */ /* 0x000fe20007ffe0ff */
[----:B------:R-:W2:Y:S01]  /*0070*/  S2R R56, SR_TID.X ;  /* 0x0000000000387919 */ /* 0x000ea20000002100 */
[----:B------:R-:W-:Y:S01]  /*0080*/  ULDC.64 UR4, c[0x0][0x118] ;  /* 0x0000460000047ab9 */ /* 0x000fe20000000a00 */
[C---:B------:R-:W-:Y:S01]  /*0090*/  IMAD.SHL.U32 R82, R64.reuse, 0x2, RZ ;  /* 0x0000000240527824 */ /* 0x040fe200078e00ff */
[----:B------:R-:W-:Y:S01]  /*00a0*/  SHF.R.S32.HI R3, RZ, 0x1f, R0 ;  /* 0x0000001fff037819 */ /* 0x000fe20000011400 */
[----:B------:R-:W-:Y:S01]  /*00b0*/  IMAD.SHL.U32 R78, R64, 0x4, RZ ;  /* 0x00000004404e7824 */ /* 0x000fe200078e00ff */
[----:B------:R-:W-:Y:S01]  /*00c0*/  LOP3.LUT R4, R4, 0xfffff7ff, RZ, 0xc0, !PT ;  /* 0xfffff7ff04047812 */ /* 0x000fe200078ec0ff */
[C---:B------:R-:W-:Y:S01]  /*00d0*/  IMAD R70, R64.reuse, 0xc, RZ ;  /* 0x0000000c40467824 */ /* 0x040fe200078e02ff */
[----:B------:R-:W-:Y:S01]  /*00e0*/  LEA.HI R3, R3, R0, RZ, 0x9 ;  /* 0x0000000003037211 */ /* 0x000fe200078f48ff */
[----:B------:R-:W-:-:S02]  /*00f0*/  IMAD R66, R64, 0x18, RZ ;  /* 0x0000001840427824 */ /* 0x000fc400078e02ff */
[C---:B------:R-:W-:Y:S01]  /*0100*/  IMAD R80, R64.reuse, 0x3, RZ ;  /* 0x0000000340507824 */ /* 0x040fe200078e02ff */
[----:B------:R-:W-:Y:S01]  /*0110*/  SHF.R.S32.HI R3, RZ, 0x9, R3 ;  /* 0x00000009ff037819 */ /* 0x000fe20000011403 */
[C---:B------:R-:W-:Y:S02]  /*0120*/  IMAD R74, R64.reuse, 0x6, RZ ;  /* 0x00000006404a7824 */ /* 0x040fe400078e02ff */
[C---:B------:R-:W-:Y:S02]  /*0130*/  IMAD R68, R64.reuse, 0x14, RZ ;  /* 0x0000001440447824 */ /* 0x040fe400078e02ff */
[----:B------:R-:W-:Y:S02]  /*0140*/  IMAD.SHL.U32 R5, R3, 0x8, RZ ;  /* 0x0000000803057824 */ /* 0x000fe400078e00ff */
[C---:B------:R-:W-:Y:S01]  /*0150*/  IMAD R76, R64.reuse, 0x5, RZ ;  /* 0x00000005404c7824 */ /* 0x040fe200078e02ff */
[----:B-1----:R-:W-:Y:S01]  /*0160*/  IABS R10, R6 ;  /* 0x00000006000a7213 */ /* 0x002fe20000000000 */
[C---:B------:R-:W-:Y:S01]  /*0170*/  IMAD R62, R64.reuse, 0x1c, RZ ;  /* 0x0000001c403e7824 */ /* 0x040fe200078e02ff */
[-C--:B------:R-:W-:Y:S01]  /*0180*/  IABS R7, R5.reuse ;  /* 0x0000000500077213 */ /* 0x080fe20000000000 */
[C---:B------:R-:W-:Y:S01]  /*0190*/  IMAD R189, R64.reuse, 0x28, RZ ;  /* 0x0000002840bd7824 */ /* 0x040fe200078e02ff */
[----:B------:R-:W-:Y:S01]  /*01a0*/  IABS R11, R5 ;  /* 0x00000005000b7213 */ /* 0x000fe20000000000 */
[----:B------:R-:W-:Y:S01]  /*01b0*/  IMAD R72, R64, 0x7, RZ ;  /* 0x0000000740487824 */ /* 0x000fe200078e02ff */
[----:B------:R-:W1:Y:S01]  /*01c0*/  I2F.RP R0, R7 ;  /* 0x0000000700007306 */ /* 0x000e620000209400 */
[----:B--2---:R-:W-:Y:S01]  /*01d0*/  LOP3.LUT R60, R56, 0xff, RZ, 0xc0, !PT ;  /* 0x000000ff383c7812 */ /* 0x004fe200078ec0ff */
[----:B------:R-:W-:-:S02]  /*01e0*/  IMAD R187, R64, 0x24, RZ ;  /* 0x0000002440bb7824 */ /* 0x000fc400078e02ff */
[C---:B------:R-:W-:Y:S02]  /*01f0*/  IMAD R193, R64.reuse, 0x30, RZ ;  /* 0x0000003040c17824 */ /* 0x040fe400078e02ff */
[C---:B------:R-:W-:Y:S02]  /*0200*/  IMAD R191, R64.reuse, 0x2c, RZ ;  /* 0x0000002c40bf7824 */ /* 0x040fe400078e02ff */
[C---:B------:R-:W-:Y:S02]  /*0210*/  IMAD R197, R64.reuse, 0x38, RZ ;  /* 0x0000003840c57824 */ /* 0x040fe400078e02ff */
[C---:B------:R-:W-:Y:S02]  /*0220*/  IMAD R195, R64.reuse, 0x34, RZ ;  /* 0x0000003440c37824 */ /* 0x040fe400078e02ff */
[C---:B------:R-:W-:Y:S02]  /*0230*/  IMAD R203, R64.reuse, 0x48, RZ ;  /* 0x0000004840cb7824 */ /* 0x040fe400078e02ff */
[C---:B------:R-:W-:Y:S01]  /*0240*/  IMAD R201, R64.reuse, 0x44, RZ ;  /* 0x0000004440c97824 */ /* 0x040fe200078e02ff */
[----:B-1----:R-:W1:Y:S01]  /*0250*/  MUFU.RCP R0, R0 ;  /* 0x0000000000007308 */ /* 0x002e620000001000 */
[----:B------:R-:W-:-:S02]  /*0260*/  IMAD R205, R64, 0x50, RZ ;  /* 0x0000005040cd7824 */ /* 0x000fc400078e02ff */
[C---:B------:R-:W-:Y:S02]  /*0270*/  IMAD R209, R64.reuse, 0x58, RZ ;  /* 0x0000005840d17824 */ /* 0x040fe400078e02ff */
[C---:B------:R-:W-:Y:S02]  /*0280*/  IMAD R207, R64.reuse, 0x54, RZ ;  /* 0x0000005440cf7824 */ /* 0x040fe400078e02ff */
[C---:B------:R-:W-:Y:S02]  /*0290*/  IMAD R211, R64.reuse, 0x60, RZ ;  /* 0x0000006040d37824 */ /* 0x040fe400078e02ff */
[C---:B------:R-:W-:Y:S02]  /*02a0*/  IMAD R215, R64.reuse, 0x68, RZ ;  /* 0x0000006840d77824 */ /* 0x040fe400078e02ff */
[C---:B------:R-:W-:Y:S02]  /*02b0*/  IMAD R213, R64.reuse, 0x64, RZ ;  /* 0x0000006440d57824 */ /* 0x040fe400078e02ff */
[----:B------:R-:W-:-:S02]  /*02c0*/  IMAD R217, R64, 0x70, RZ ;  /* 0x0000007040d97824 */ /* 0x000fc400078e02ff */
[----:B------:R-:W-:Y:S01]  /*02d0*/  IMAD R221, R64, 0x78, RZ ;  /* 0x0000007840dd7824 */ /* 0x000fe200078e02ff */
[----:B-1----:R-:W-:Y:S01]  /*02e0*/  IADD3 R2, R0, 0xffffffe, RZ ;  /* 0x0ffffffe00027810 */ /* 0x002fe20007ffe0ff */
[----:B------:R-:W-:Y:S02]  /*02f0*/  IMAD.MOV R0, RZ, RZ, -R11 ;  /* 0x000000ffff007224 */ /* 0x000fe400078e0a0b */
[----:B------:R-:W-:Y:S01]  /*0300*/  IMAD R219, R64, 0x74, RZ ;  /* 0x0000007440db7824 */ /* 0x000fe200078e02ff */
[----:B------:R1:W2:Y:S02]  /*0310*/  F2I.FTZ.U32.TRUNC.NTZ R3, R2 ;  /* 0x0000000200037305 */ /* 0x0002a4000021f000 */
[----:B-1----:R-:W-:Y:S02]  /*0320*/  IMAD.MOV.U32 R2, RZ, RZ, RZ ;  /* 0x000000ffff027224 */ /* 0x002fe400078e00ff */
[----:B--2---:R-:W-:-:S04]  /*0330*/  IMAD.MOV R8, RZ, RZ, -R3 ;  /* 0x000000ffff087224 */ /* 0x004fc800078e0a03 */
[----:B------:R-:W-:Y:S02]  /*0340*/  IMAD R9, R8, R7, RZ ;  /* 0x0000000708097224 */ /* 0x000fe400078e02ff */
[----:B------:R-:W-:Y:S02]  /*0350*/  IMAD.MOV.U32 R8, RZ, RZ, R10 ;  /* 0x000000ffff087224 */ /* 0x000fe400078e000a */
[----:B------:R-:W-:-:S06]  /*0360*/  IMAD.HI.U32 R3, R3, R9, R2 ;  /* 0x0000000903037227 */ /* 0x000fcc00078e0002 */
[----:B------:R-:W-:-:S04]  /*0370*/  IMAD.HI.U32 R3, R3, R8, RZ ;  /* 0x0000000803037227 */ /* 0x000fc800078e00ff */
[----:B------:R-:W-:-:S05]  /*0380*/  IMAD R0, R3, R0, R8 ;  /* 0x0000000003007224 */ /* 0x000fca00078e0208 */
[----:B------:R-:W-:-:S13]  /*0390*/  ISETP.GT.U32.AND P1, PT, R7, R0, PT ;  /* 0x000000000700720c */ /* 0x000fda0003f24070 */
[----:B------:R-:W-:Y:S01]  /*03a0*/  @!P1 IMAD.IADD R0, R0, 0x1, -R7 ;  /* 0x0000000100009824 */ /* 0x000fe200078e0a07 */
[----:B------:R-:W-:Y:S02]  /*03b0*/  @!P1 IADD3 R3, R3, 0x1, RZ ;  /* 0x0000000103039810 */ /* 0x000fe40007ffe0ff */
[----:B------:R-:W-:Y:S02]  /*03c0*/  ISETP.NE.AND P1, PT, R5, RZ, PT ;  /* 0x000000ff0500720c */ /* 0x000fe40003f25270 */
[----:B------:R-:W-:Y:S02]  /*03d0*/  ISETP.GE.U32.AND P0, PT, R0, R7, PT ;  /* 0x000000070000720c */ /* 0x000fe40003f06070 */
[----:B------:R-:W-:-:S04]  /*03e0*/  LOP3.LUT R0, R6, R5, RZ, 0x3c, !PT ;  /* 0x0000000506007212 */ /* 0x000fc800078e3cff */
[----:B------:R-:W-:Y:S01]  /*03f0*/  ISETP.GE.AND P2, PT, R0, RZ, PT ;  /* 0x000000ff0000720c */ /* 0x000fe20003f46270 */
[----:B------:R-:W-:-:S05]  /*0400*/  IMAD.MOV.U32 R0, RZ, RZ, c[0x0][0x178] ;  /* 0x00005e00ff007624 */ /* 0x000fca00078e00ff */
[----:B------:R-:W-:Y:S02]  /*0410*/  IADD3 R0, R0, 0xff, RZ ;  /* 0x000000ff00007810 */ /* 0x000fe40007ffe0ff */
[----:B------:R-:W-:-:S05]  /*0420*/  @P0 IADD3 R3, R3, 0x1, RZ ;  /* 0x0000000103030810 */ /* 0x000fca0007ffe0ff */
[----:B------:R-:W-:Y:S01]  /*0430*/  IMAD.MOV.U32 R2, RZ, RZ, R3 ;  /* 0x000000ffff027224 */ /* 0x000fe200078e0003 */
[----:B------:R-:W-:-:S03]  /*0440*/  SHF.R.S32.HI R3, RZ, 0x1f, R0 ;  /* 0x0000001fff037819 */ /* 0x000fc60000011400 */
[----:B------:R-:W-:Y:S01]  /*0450*/  @!P2 IMAD.MOV R2, RZ, RZ, -R2 ;  /* 0x000000ffff02a224 */ /* 0x000fe200078e0a02 */
[----:B------:R-:W-:Y:S02]  /*0460*/  @!P1 LOP3.LUT R2, RZ, R5, RZ, 0x33, !PT ;  /* 0x00000005ff029212 */ /* 0x000fe400078e33ff */
[----:B------:R-:W-:-:S03]  /*0470*/  LEA.HI R3, R3, R0, RZ, 0x8 ;  /* 0x0000000003037211 */ /* 0x000fc600078f40ff */
[----:B------:R-:W-:Y:S02]  /*0480*/  IMAD.SHL.U32 R12, R2, 0x8, RZ ;  /* 0x00000008020c7824 */ /* 0x000fe400078e00ff */
[----:B------:R-:W-:-:S03]  /*0490*/  IMAD.MOV R2, RZ, RZ, -R2 ;  /* 0x000000ffff027224 */ /* 0x000fc600078e0a02 */
[----:B------:R-:W-:Y:S01]  /*04a0*/  LEA.HI.SX32 R3, R3, -R12, 0x18 ;  /* 0x8000000c03037211 */ /* 0x000fe200078fc2ff */
[----:B------:R-:W-:Y:S02]  /*04b0*/  IMAD R14, R5, R2, R6 ;  /* 0x00000002050e7224 */ /* 0x000fe400078e0206 */
[----:B------:R-:W-:Y:S01]  /*04c0*/  IMAD.MOV.U32 R2, RZ, RZ, RZ ;  /* 0x000000ffff027224 */ /* 0x000fe200078e00ff */
[----:B------:R-:W-:Y:S02]  /*04d0*/  IMNMX R13, R3, 0x8, PT ;  /* 0x00000008030d7817 */ /* 0x000fe40003800200 */
[----:B------:R-:W-:Y:S02]  /*04e0*/  IABS R6, R14 ;  /* 0x0000000e00067213 */ /* 0x000fe40000000000 */
[----:B------:R-:W-:-:S04]  /*04f0*/  IABS R8, R13 ;  /* 0x0000000d00087213 */ /* 0x000fc80000000000 */
[----:B------:R-:W1:Y:S08]  /*0500*/  I2F.RP R0, R8 ;  /* 0x0000000800007306 */ /* 0x000e700000209400 */
[----:B-1----:R-:W1:Y:S02]  /*0510*/  MUFU.RCP R0, R0 ;  /* 0x0000000000007308 */ /* 0x002e640000001000 */
[----:B-1----:R-:W-:-:S02]  /*0520*/  IADD3 R3, R0, 0xffffffe, RZ ;  /* 0x0ffffffe00037810 */ /* 0x002fc40007ffe0ff */
[----:B------:R-:W-:-:S04]  /*0530*/  IABS R0, c[0x0][0x17c] ;  /* 0x00005f0000007a13 */ /* 0x000fc80000000000 */
[----:B------:R-:W1:Y:S02]  /*0540*/  F2I.FTZ.U32.TRUNC.NTZ R3, R3 ;  /* 0x0000000300037305 */ /* 0x000e64000021f000 */
[----:B-1----:R-:W-:-:S04]  /*0550*/  IMAD.MOV R7, RZ, RZ, -R3 ;  /* 0x000000ffff077224 */ /* 0x002fc800078e0a03 */
[----:B------:R-:W-:Y:S01]  /*0560*/  IMAD R5, R7, R8, RZ ;  /* 0x0000000807057224 */ /* 0x000fe200078e02ff */
[----:B------:R-:W-:-:S03]  /*0570*/  IABS R7, R13 ;  /* 0x0000000d00077213 */ /* 0x000fc60000000000 */
[----:B------:R-:W-:-:S04]  /*0580*/  IMAD.HI.U32 R2, R3, R5, R2 ;  /* 0x0000000503027227 */ /* 0x000fc800078e0002 */
[----:B------:R-:W-:Y:S02]  /*0590*/  IMAD.MOV.U32 R5, RZ, RZ, R6 ;  /* 0x000000ffff057224 */ /* 0x000fe400078e0006 */
[----:B------:R-:W-:Y:S02]  /*05a0*/  IMAD.MOV R6, RZ, RZ, -R7 ;  /* 0x000000ffff067224 */ /* 0x000fe400078e0a07 */
[----:B------:R-:W-:Y:S01]  /*05b0*/  IMAD.HI.U32 R3, R2, R5, RZ ;  /* 0x0000000502037227 */ /* 0x000fe200078e00ff */
[----:B------:R-:W1:Y:S01]  /*05c0*/  I2F.RP R7, R0 ;  /* 0x0000000000077306 */ /* 0x000e620000209400 */
[----:B------:R-:W-:Y:S02]  /*05d0*/  IABS R2, c[0x0][0x178] ;  /* 0x00005e0000027a13 */ /* 0x000fe40000000000 */
[----:B------:R-:W-:-:S05]  /*05e0*/  IMAD R5, R3, R6, R5 ;  /* 0x0000000603057224 */ /* 0x000fca00078e0205 */
[----:B------:R-:W-:Y:S01]  /*05f0*/  ISETP.GT.U32.AND P1, PT, R8, R5, PT ;  /* 0x000000050800720c */ /* 0x000fe20003f24070 */
[----:B------:R-:W2:Y:S08]  /*0600*/  I2F.RP R6, R2 ;  /* 0x0000000200067306 */ /* 0x000eb00000209400 */
[----:B-1----:R-:W1:Y:S04]  /*0610*/  MUFU.RCP R7, R7 ;  /* 0x0000000700077308 */ /* 0x002e680000001000 */
[----:B------:R-:W-:Y:S01]  /*0620*/  @!P1 IMAD.IADD R5, R5, 0x1, -R8 ;  /* 0x0000000105059824 */ /* 0x000fe200078e0a08 */
[----:B------:R-:W-:-:S02]  /*0630*/  @!P1 IADD3 R3, R3, 0x1, RZ ;  /* 0x0000000103039810 */ /* 0x000fc40007ffe0ff */
[----:B------:R-:W-:Y:S01]  /*0640*/  ISETP.NE.AND P1, PT, R13, RZ, PT ;  /* 0x000000ff0d00720c */ /* 0x000fe20003f25270 */
[----:B--2---:R-:W2:Y:S01]  /*0650*/  MUFU.RCP R6, R6 ;  /* 0x0000000600067308 */ /* 0x004ea20000001000 */
[----:B------:R-:W-:Y:S02]  /*0660*/  ISETP.GE.U32.AND P0, PT, R5, R8, PT ;  /* 0x000000080500720c */ /* 0x000fe40003f06070 */
[----:B------:R-:W-:-:S04]  /*0670*/  LOP3.LUT R5, R14, R13, RZ, 0x3c, !PT ;  /* 0x0000000d0e057212 */ /* 0x000fc800078e3cff */
[----:B------:R-:W-:Y:S02]  /*0680*/  ISETP.GE.AND P2, PT, R5, RZ, PT ;  /* 0x000000ff0500720c */ /* 0x000fe40003f46270 */
[----:B-1----:R-:W-:-:S04]  /*0690*/  IADD3 R8, R7, 0xffffffe, RZ ;  /* 0x0ffffffe07087810 */ /* 0x002fc80007ffe0ff */
[----:B------:R1:W3:Y:S01]  /*06a0*/  F2I.FTZ.U32.TRUNC.NTZ R9, R8 ;  /* 0x0000000800097305 */ /* 0x0002e2000021f000 */
[----:B------:R-:W-:Y:S02]  /*06b0*/  @P0 IADD3 R3, R3, 0x1, RZ ;  /* 0x0000000103030810 */ /* 0x000fe40007ffe0ff */
[----:B--2---:R-:W-:-:S03]  /*06c0*/  IADD3 R7, R6, 0xffffffe, RZ ;  /* 0x0ffffffe06077810 */ /* 0x004fc60007ffe0ff */
[----:B------:R-:W-:Y:S01]  /*06d0*/  IMAD.MOV.U32 R15, RZ, RZ, R3 ;  /* 0x000000ffff0f7224 */ /* 0x000fe200078e0003 */
[----:B------:R-:W-:Y:S01]  /*06e0*/  SHF.R.U32.HI R3, RZ, 0x5, R56 ;  /* 0x00000005ff037819 */ /* 0x000fe20000011638 */
[----:B-1----:R-:W-:Y:S01]  /*06f0*/  IMAD.MOV.U32 R8, RZ, RZ, RZ ;  /* 0x000000ffff087224 */ /* 0x002fe200078e00ff */
[----:B------:R-:W1:Y:S01]  /*0700*/  F2I.FTZ.U32.TRUNC.NTZ R7, R7 ;  /* 0x0000000700077305 */ /* 0x000e62000021f000 */
[----:B------:R-:W-:Y:S01]  /*0710*/  @!P2 IMAD.MOV R15, RZ, RZ, -R15 ;  /* 0x000000ffff0fa224 */ /* 0x000fe200078e0a0f */
[----:B------:R-:W-:Y:S02]  /*0720*/  @!P1 LOP3.LUT R15, RZ, R13, RZ, 0x33, !PT ;  /* 0x0000000dff0f9212 */ /* 0x000fe400078e33ff */
[----:B------:R-:W-:Y:S01]  /*0730*/  SGXT.U32 R3, R3, 0x3 ;  /* 0x000000030303781a */ /* 0x000fe20000000000 */
[----:B---3--:R-:W-:Y:S02]  /*0740*/  IMAD.MOV R5, RZ, RZ, -R9 ;  /* 0x000000ffff057224 */ /* 0x008fe400078e0a09 */
[----:B------:R-:W-:-:S02]  /*0750*/  IMAD.SHL.U32 R252, R15, 0x200, RZ ;  /* 0x000002000ffc7824 */ /* 0x000fc400078e00ff */
[----:B------:R-:W-:-:S03]  /*0760*/  IMAD R5, R5, R0, RZ ;  /* 0x0000000005057224 */ /* 0x000fc600078e02ff */
[----:B------:R-:W-:Y:S01]  /*0770*/  LOP3.LUT R3, R252, R3, RZ, 0xfc, !PT ;  /* 0x00000003fc037212 */ /* 0x000fe200078efcff */
[----:B------:R-:W-:Y:S01]  /*0780*/  IMAD.HI.U32 R5, R9, R5, R8 ;  /* 0x0000000509057227 */ /* 0x000fe200078e0008 */
[----:B------:R2:W-:Y:S02]  /*0790*/  STL [R1+0xbf8], R252 ;  /* 0x000bf8fc01007387 */ /* 0x0005e40000100800 */
[----:B------:R-:W-:Y:S01]  /*07a0*/  IABS R47, R3 ;  /* 0x00000003002f7213 */ /* 0x000fe20000000000 */
[----:B-1----:R-:W-:Y:S01]  /*07b0*/  IMAD.MOV R9, RZ, RZ, -R7 ;  /* 0x000000ffff097224 */ /* 0x002fe200078e0a07 */
[C---:B------:R-:W-:Y:S02]  /*07c0*/  LOP3.LUT R17, R3.reuse, 0x1f8, RZ, 0xfc, !PT ;  /* 0x000001f803117812 */ /* 0x040fe400078efcff */
[----:B------:R-:W-:Y:S01]  /*07d0*/  LOP3.LUT R16, R3, 0x8, RZ, 0xfc, !PT ;  /* 0x0000000803107812 */ /* 0x000fe200078efcff */
[----:B------:R-:W-:Y:S01]  /*07e0*/  IMAD.HI.U32 R6, R5, R47, RZ ;  /* 0x0000002f05067227 */ /* 0x000fe200078e00ff */
[----:B------:R-:W-:-:S02]  /*07f0*/  IABS R250, R17 ;  /* 0x0000001100fa7213 */ /* 0x000fc40000000000 */
[----:B------:R-:W-:Y:S01]  /*0800*/  IABS R10, R16 ;  /* 0x00000010000a7213 */ /* 0x000fe20000000000 */
[----:B------:R-:W-:Y:S01]  /*0810*/  IMAD.MOV R8, RZ, RZ, -R6 ;  /* 0x000000ffff087224 */ /* 0x000fe200078e0a06 */
[----:B------:R-:W-:Y:S01]  /*0820*/  ISETP.GE.AND P3, PT, R16, RZ, PT ;  /* 0x000000ff1000720c */ /* 0x000fe20003f66270 */
[----:B------:R-:W-:Y:S01]  /*0830*/  IMAD.HI.U32 R6, R5, R250, RZ ;  /* 0x000000fa05067227 */ /* 0x000fe200078e00ff */
[C---:B------:R-:W-:Y:S02]  /*0840*/  LOP3.LUT R19, R3.reuse, 0x38, RZ, 0xfc, !PT ;  /* 0x0000003803137812 */ /* 0x040fe400078efcff */
[C---:B------:R-:W-:Y:S01]  /*0850*/  LOP3.LUT R20, R3.reuse, 0x40, RZ, 0xfc, !PT ;  /* 0x0000004003147812 */ /* 0x040fe200078efcff */
[C---:B------:R-:W-:Y:S01]  /*0860*/  IMAD R47, R0.reuse, R8, R47 ;  /* 0x00000008002f7224 */ /* 0x040fe200078e022f */
[C---:B------:R-:W-:Y:S01]  /*0870*/  LOP3.LUT R18, R3.reuse, 0x30, RZ, 0xfc, !PT ;  /* 0x0000003003127812 */ /* 0x040fe200078efcff */
[----:B------:R-:W-:Y:S01]  /*0880*/  IMAD.MOV R11, RZ, RZ, -R6 ;  /* 0x000000ffff0b7224 */ /* 0x000fe200078e0a06 */
[----:B------:R-:W-:Y:S01]  /*0890*/  IABS R251, R20 ;  /* 0x0000001400fb7213 */ /* 0x000fe20000000000 */
[----:B------:R-:W-:Y:S01]  /*08a0*/  IMAD.MOV R8, RZ, RZ, -R15 ;  /* 0x000000ffff087224 */ /* 0x000fe200078e0a0f */
[C---:B------:R-:W-:Y:S01]  /*08b0*/  ISETP.GT.U32.AND P0, PT, R0.reuse, R47, PT ;  /* 0x0000002f0000720c */ /* 0x040fe20003f04070 */
[C---:B------:R-:W-:Y:S01]  /*08c0*/  IMAD R250, R0.reuse, R11, R250 ;  /* 0x0000000b00fa7224 */ /* 0x040fe200078e02fa */
[----:B------:R-:W-:Y:S01]  /*08d0*/  IABS R16, R18 ;  /* 0x0000001200107213 */ /* 0x000fe20000000000 */
[----:B------:R-:W-:Y:S01]  /*08e0*/  IMAD.MOV.U32 R15, RZ, RZ, R9 ;  /* 0x000000ffff0f7224 */ /* 0x000fe200078e0009 */
[----:B------:R-:W-:Y:S01]  /*08f0*/  LOP3.LUT R24, R3, 0x60, RZ, 0xfc, !PT ;  /* 0x0000006003187812 */ /* 0x000fe200078efcff */
[----:B------:R-:W-:Y:S01]  /*0900*/  IMAD.HI.U32 R9, R5, R10, RZ ;  /* 0x0000000a05097227 */ /* 0x000fe200078e00ff */
[----:B------:R-:W-:-:S02]  /*0910*/  ISETP.GT.U32.AND P1, PT, R0, R250, PT ;  /* 0x000000fa0000720c */ /* 0x000fc40003f24070 */
[----:B------:R-:W-:Y:S01]  /*0920*/  LOP3.LUT R25, R3, 0x68, RZ, 0xfc, !PT ;  /* 0x0000006803197812 */ /* 0x000fe200078efcff */
[----:B------:R-:W-:Y:S01]  /*0930*/  IMAD R11, R15, R2, RZ ;  /* 0x000000020f0b7224 */ /* 0x000fe200078e02ff */
[----:B------:R-:W-:Y:S01]  /*0940*/  LOP3.LUT R15, R3, 0x28, RZ, 0xfc, !PT ;  /* 0x00000028030f7812 */ /* 0x000fe200078efcff */
[----:B------:R-:W-:Y:S01]  /*0950*/  IMAD.MOV.U32 R6, RZ, RZ, RZ ;  /* 0x000000ffff067224 */ /* 0x000fe200078e00ff */
[----:B------:R-:W-:Y:S01]  /*0960*/  IABS R21, R24 ;  /* 0x0000001800157213 */ /* 0x000fe20000000000 */
[----:B------:R-:W-:Y:S01]  /*0970*/  @!P0 IMAD.IADD R47, R47, 0x1, -R0 ;  /* 0x000000012f2f8824 */ /* 0x000fe200078e0a00 */
[----:B------:R-:W-:Y:S01]  /*0980*/  IABS R22, R25 ;  /* 0x0000001900167213 */ /* 0x000fe20000000000 */
[----:B------:R-:W-:Y:S01]  /*0990*/  IMAD.MOV R9, RZ, RZ, -R9 ;  /* 0x000000ffff097224 */ /* 0x000fe200078e0a09 */
[----:B------:R-:W-:Y:S01]  /*09a0*/  LOP3.LUT R23, R3, 0x58, RZ, 0xfc, !PT ;  /* 0x0000005803177812 */ /* 0x000fe200078efcff */
[----:B------:R-:W-:Y:S01]  /*09b0*/  IMAD.HI.U32 R7, R7, R11, R6 ;  /* 0x0000000b07077227 */ /* 0x000fe200078e0006 */
[----:B------:R-:W-:-:S02]  /*09c0*/  ISETP.GT.U32.AND P2, PT, R0, R47, PT ;  /* 0x0000002f0000720c */ /* 0x000fc40003f44070 */
[----:B------:R-:W-:Y:S01]  /*09d0*/  LOP3.LUT R11, R3, 0x20, RZ, 0xfc, !PT ;  /* 0x00000020030b7812 */ /* 0x000fe200078efcff */
[----:B------:R-:W-:Y:S01]  /*09e0*/  IMAD R8, R13, R8, R14 ;  /* 0x000000080d087224 */ /* 0x000fe200078e020e */
[C---:B------:R-:W-:Y:S01]  /*09f0*/  LOP3.LUT R28, R3.reuse, 0x78, RZ, 0xfc, !PT ;  /* 0x00000078031c7812 */ /* 0x040fe200078efcff */
[----:B------:R-:W-:Y:S01]  /*0a00*/  IMAD R6, R0, R9, R10 ;  /* 0x0000000900067224 */ /* 0x000fe200078e020a */
[C---:B------:R-:W-:Y:S01]  /*0a10*/  LOP3.LUT R9, R3.reuse, 0x10, RZ, 0xfc, !PT ;  /* 0x0000001003097812 */ /* 0x040fe200078efcff */
[----:B------:R-:W-:Y:S01]  /*0a20*/  IMAD.IADD R8, R12, 0x1, R8 ;  /* 0x000000010c087824 */ /* 0x000fe200078e0208 */
[----:B------:R-:W-:Y:S01]  /*0a30*/  LOP3.LUT R10, R3, 0x18, RZ, 0xfc, !PT ;  /* 0x00000018030a7812 */ /* 0x000fe200078efcff */
[----:B------:R-:W-:Y:S01]  /*0a40*/  @!P1 IMAD.IADD R250, R250, 0x1, -R0 ;  /* 0x00000001fafa9824 */ /* 0x000fe200078e0a00 */
[----:B------:R-:W-:Y:S01]  /*0a50*/  IABS R12, R9 ;  /* 0x00000009000c7213 */ /* 0x000fe20000000000 */
[----:B------:R-:W-:Y:S01]  /*0a60*/  IMAD R84, R8, 0x100, R60 ;  /* 0x0000010008547824 */ /* 0x000fe200078e023c */
[C---:B------:R-:W-:Y:S01]  /*0a70*/  ISETP.GT.U32.AND P1, PT, R0.reuse, R6, PT ;  /* 0x000000060000720c */ /* 0x040fe20003f24070 */
[----:B------:R-:W-:Y:S01]  /*0a80*/  @!P2 IMAD.IADD R47, R47, 0x1, -R0 ;  /* 0x000000012f2fa824 */ /* 0x000fe200078e0a00 */
[----:B------:R-:W-:Y:S01]  /*0a90*/  ISETP.GE.AND P0, PT, R9, RZ, PT ;  /* 0x000000ff0900720c */ /* 0x000fe20003f06270 */
[----:B------:R-:W-:Y:S01]  /*0aa0*/  IMAD.HI.U32 R9, R5, R12, RZ ;  /* 0x0000000c05097227 */ /* 0x000fe200078e00ff */
[----:B------:R-:W-:Y:S01]  /*0ab0*/  ISETP.GT.U32.AND P4, PT, R0, R250, PT ;  /* 0x000000fa0000720c */ /* 0x000fe20003f84070 */
[----:B------:R-:W-:Y:S01]  /*0ac0*/  STL [R1+0xbe4], R84 ;  /* 0x000be45401007387 */ /* 0x000fe20000100800 */
[----:B------:R-:W-:Y:S01]  /*0ad0*/  ISETP.GE.AND P2, PT, R3, RZ, PT ;  /* 0x000000ff0300720c */ /* 0x000fe20003f46270 */
[----:B------:R-:W-:Y:S01]  /*0ae0*/  IMAD.MOV R9, RZ, RZ, -R9 ;  /* 0x000000ffff097224 */ /* 0x000fe200078e0a09 */
[----:B------:R-:W-:Y:S01]  /*0af0*/  IABS R13, R10 ;  /* 0x0000000a000d7213 */ /* 0x000fe20000000000 */
[----:B--2---:R-:W-:Y:S01]  /*0b00*/  IMAD.SHL.U32 R252, R60, 0x4, RZ ;  /* 0x000000043cfc7824 */ /* 0x004fe200078e00ff */
[----:B------:R-:W-:Y:S01]  /*0b10*/  IABS R14, R11 ;  /* 0x0000000b000e7213 */ /* 0x000fe20000000000 */
[----:B------:R-:W-:Y:S01]  /*0b20*/  IMAD R9, R0, R9, R12 ;  /* 0x0000000900097224 */ /* 0x000fe200078e020c */
[----:B------:R-:W-:Y:S01]  /*0b30*/  ISETP.GE.AND P6, PT, R10, RZ, PT ;  /* 0x000000ff0a00720c */ /* 0x000fe20003fc6270 */
[----:B------:R-:W-:Y:S01]  /*0b40*/  @!P1 IMAD.IADD R6, R6, 0x1, -R0 ;  /* 0x0000000106069824 */ /* 0x000fe200078e0a00 */
[----:B------:R-:W-:Y:S01]  /*0b50*/  ISETP.GE.AND P5, PT, R11, RZ, PT ;  /* 0x000000ff0b00720c */ /* 0x000fe20003fa6270 */
[----:B------:R-:W-:Y:S01]  /*0b60*/  IMAD.HI.U32 R10, R5, R13, RZ ;  /* 0x0000000d050a7227 */ /* 0x000fe200078e00ff */
[----:B------:R-:W-:-:S02]  /*0b70*/  ISETP.GE.AND P1, PT, R17, RZ, PT ;  /* 0x000000ff1100720c */ /* 0x000fc40003f26270 */
[----:B------:R-:W-:Y:S01]  /*0b80*/  IABS R17, R19 ;  /* 0x0000001300117213 */ /* 0x000fe20000000000 */
[----:B------:R-:W-:Y:S01]  /*0b90*/  @!P4 IMAD.IADD R250, R250, 0x1, -R0 ;  /* 0x00000001fafac824 */ /* 0x000fe200078e0a00 */
[C---:B------:R-:W-:Y:S01]  /*0ba0*/  ISETP.GT.U32.AND P4, PT, R0.reuse, R6, PT ;  /* 0x000000060000720c */ /* 0x040fe20003f84070 */
[----:B------:R-:W-:Y:S01]  /*0bb0*/  @!P2 IMAD.MOV R47, RZ, RZ, -R47 ;  /* 0x000000ffff2fa224 */ /* 0x000fe200078e0a2f */
[C---:B------:R-:W-:Y:S01]  /*0bc0*/  ISETP.GT.U32.AND P2, PT, R0.reuse, R9, PT ;  /* 0x000000090000720c */ /* 0x040fe20003f44070 */
[----:B------:R-:W-:Y:S01]  /*0bd0*/  IMAD.HI.U32 R11, R5, R14, RZ ;  /* 0x0000000e050b7227 */ /* 0x000fe200078e00ff */
[C---:B------:R-:W-:Y:S02]  /*0be0*/  LOP3.LUT R27, R3.reuse, 0x70, RZ, 0xfc, !PT ;  /* 0x00000070031b7812 */ /* 0x040fe400078efcff */
[C---:B------:R-:W-:Y:S01]  /*0bf0*/  LOP3.LUT R29, R3.reuse, 0x80, RZ, 0xfc, !PT ;  /* 0x00000080031d7812 */ /* 0x040fe200078efcff */
[----:B------:R-:W-:Y:S01]  /*0c00*/  IMAD.MOV R10, RZ, RZ, -R10 ;  /* 0x000000ffff0a7224 */ /* 0x000fe200078e0a0a */
[C---:B------:R-:W-:Y:S01]  /*0c10*/  LOP3.LUT R30, R3.reuse, 0x88, RZ, 0xfc, !PT ;  /* 0x00000088031e7812 */ /* 0x040fe200078efcff */
[----:B------:R-:W-:Y:S01]  /*0c20*/  IMAD.MOV R11, RZ, RZ, -R11 ;  /* 0x000000ffff0b7224 */ /* 0x000fe200078e0a0b */
[----:B------:R-:W-:Y:S01]  /*0c30*/  LOP3.LUT R31, R3, 0x90, RZ, 0xfc, !PT ;  /* 0x00000090031f7812 */ /* 0x000fe200078efcff */
[C---:B------:R-:W-:Y:S01]  /*0c40*/  IMAD R10, R0.reuse, R10, R13 ;  /* 0x0000000a000a7224 */ /* 0x040fe200078e020d */
[----:B------:R-:W-:Y:S01]  /*0c50*/  IABS R13, R15 ;  /* 0x0000000f000d7213 */ /* 0x000fe20000000000 */
[----:B------:R-:W-:Y:S01]  /*0c60*/  IMAD R11, R0, R11, R14 ;  /* 0x0000000b000b7224 */ /* 0x000fe200078e020e */
[----:B------:R-:W-:Y:S01]  /*0c70*/  IABS R26, R30 ;  /* 0x0000001e001a7213 */ /* 0x000fe20000000000 */
[--C-:B------:R-:W-:Y:S01]  /*0c80*/  @!P4 IMAD.IADD R6, R6, 0x1, -R0.reuse ;  /* 0x000000010606c824 */ /* 0x100fe200078e0a00 */
[C---:B------:R-:W-:Y:S01]  /*0c90*/  ISETP.GT.U32.AND P4, PT, R0.reuse, R10, PT ;  /* 0x0000000a0000720c */ /* 0x040fe20003f84070 */
[----:B------:R-:W-:Y:S01]  /*0ca0*/  @!P2 IMAD.IADD R9, R9, 0x1, -R0 ;  /* 0x000000010909a824 */ /* 0x000fe200078e0a00 */
[C---:B------:R-:W-:Y:S01]  /*0cb0*/  ISETP.GT.U32.AND P2, PT, R0.reuse, R11, PT ;  /* 0x0000000b0000720c */ /* 0x040fe20003f44070 */
[----:B------:R-:W-:Y:S01]  /*0cc0*/  @!P1 IMAD.MOV R250, RZ, RZ, -R250 ;  /* 0x000000fffffa9224 */ /* 0x000fe200078e0afa */
[----:B------:R-:W-:Y:S01]  /*0cd0*/  LOP3.LUT R32, R3, 0xe0, RZ, 0xfc, !PT ;  /* 0x000000e003207812 */ /* 0x000fe200078efcff */
[----:B------:R-:W-:Y:S01]  /*0ce0*/  IMAD.HI.U32 R12, R5, R13, RZ ;  /* 0x0000000d050c7227 */ /* 0x000fe200078e00ff */
[----:B------:R-:W-:-:S02]  /*0cf0*/  ISETP.GT.U32.AND P1, PT, R0, R9, PT ;  /* 0x000000090000720c */ /* 0x000fc40003f24070 */
[C---:B------:R-:W-:Y:S01]  /*0d00*/  LOP3.LUT R35, R3.reuse, 0xe8, RZ, 0xfc, !PT ;  /* 0x000000e803237812 */ /* 0x040fe200078efcff */
[----:B------:R-:W-:Y:S01]  /*0d10*/  IMAD.MOV R12, RZ, RZ, -R12 ;  /* 0x000000ffff0c7224 */ /* 0x000fe200078e0a0c */
[----:B------:R-:W-:Y:S01]  /*0d20*/  LOP3.LUT R36, R3, 0xf0, RZ, 0xfc, !PT ;  /* 0x000000f003247812 */ /* 0x000fe200078efcff */
[----:B------:R-:W-:Y:S01]  /*0d30*/  IMAD.HI.U32 R14, R5, R17, RZ ;  /* 0x00000011050e7227 */ /* 0x000fe200078e00ff */
[C---:B------:R-:W-:Y:S02]  /*0d40*/  LOP3.LUT R37, R3.reuse, 0xf8, RZ, 0xfc, !PT ;  /* 0x000000f803257812 */ /* 0x040fe400078efcff */
[C---:B------:R-:W-:Y:S01]  /*0d50*/  LOP3.LUT R38, R3.reuse, 0x100, RZ, 0xfc, !PT ;  /* 0x0000010003267812 */ /* 0x040fe200078efcff */
[--C-:B------:R-:W-:Y:S01]  /*0d60*/  @!P4 IMAD.IADD R10, R10, 0x1, -R0.reuse ;  /* 0x000000010a0ac824 */ /* 0x100fe200078e0a00 */
[----:B------:R-:W-:Y:S01]  /*0d70*/  LOP3.LUT R39, R3, 0x108, RZ, 0xfc, !PT ;  /* 0x0000010803277812 */ /* 0x000fe200078efcff */
[----:B------:R-:W-:Y:S01]  /*0d80*/  @!P2 IMAD.IADD R11, R11, 0x1, -R0 ;  /* 0x000000010b0ba824 */ /* 0x000fe200078e0a00 */
[----:B------:R-:W-:Y:S01]  /*0d90*/  IABS R34, R38 ;  /* 0x0000002600227213 */ /* 0x000fe20000000000 */
[----:B------:R-:W-:Y:S01]  /*0da0*/  @!P3 IMAD.MOV R6, RZ, RZ, -R6 ;  /* 0x000000ffff06b224 */ /* 0x000fe200078e0a06 */
[C---:B------:R-:W-:Y:S01]  /*0db0*/  ISETP.GT.U32.AND P4, PT, R0.reuse, R10, PT ;  /* 0x0000000a0000720c */ /* 0x040fe20003f84070 */
[C---:B------:R-:W-:Y:S01]  /*0dc0*/  IMAD R12, R0.reuse, R12, R13 ;  /* 0x0000000c000c7224 */ /* 0x040fe200078e020d */
[----:B------:R-:W-:Y:S01]  /*0dd0*/  ISETP.GT.U32.AND P2, PT, R0, R11, PT ;  /* 0x0000000b0000720c */ /* 0x000fe20003f44070 */
[----:B------:R-:W-:Y:S01]  /*0de0*/  IMAD.MOV R14, RZ, RZ, -R14 ;  /* 0x000000ffff0e7224 */ /* 0x000fe200078e0a0e */
[----:B------:R-:W-:Y:S01]  /*0df0*/  ISETP.GE.AND P3, PT, R15, RZ, PT ;  /* 0x000000ff0f00720c */ /* 0x000fe20003f66270 */
[----:B------:R-:W-:Y:S01]  /*0e00*/  IMAD.HI.U32 R15, R5, R251, RZ ;  /* 0x000000fb050f7227 */ /* 0x000fe200078e00ff */
[----:B------:R-:W-:-:S02]  /*0e10*/  LOP3.LUT R50, R3, 0x130, RZ, 0xfc, !PT ;  /* 0x0000013003327812 */ /* 0x000fc400078efcff */
[----:B------:R-:W-:Y:S01]  /*0e20*/  LOP3.LUT R51, R3, 0x138, RZ, 0xfc, !PT ;  /* 0x0000013803337812 */ /* 0x000fe200078efcff */
[--C-:B------:R-:W-:Y:S01]  /*0e30*/  @!P1 IMAD.IADD R9, R9, 0x1, -R0.reuse ;  /* 0x0000000109099824 */ /* 0x100fe200078e0a00 */
[C---:B------:R-:W-:Y:S01]  /*0e40*/  ISETP.GT.U32.AND P1, PT, R0.reuse, R12, PT ;  /* 0x0000000c0000720c */ /* 0x040fe20003f24070 */
[----:B------:R-:W-:Y:S01]  /*0e50*/  IMAD.MOV R15, RZ, RZ, -R15 ;  /* 0x000000ffff0f7224 */ /* 0x000fe200078e0a0f */
[----:B------:R-:W-:Y:S01]  /*0e60*/  IABS R48, R51 ;  /* 0x0000003300307213 */ /* 0x000fe20000000000 */
[----:B------:R-:W-:Y:S01]  /*0e70*/  IMAD R14, R0, R14, R17 ;  /* 0x0000000e000e7224 */ /* 0x000fe200078e0211 */
[----:B------:R-:W-:Y:S01]  /*0e80*/  LOP3.LUT R52, R3, 0x140, RZ, 0xfc, !PT ;  /* 0x0000014003347812 */ /* 0x000fe200078efcff */
[----:B------:R-:W-:Y:S01]  /*0e90*/  IMAD.HI.U32 R13, R5, R16, RZ ;  /* 0x00000010050d7227 */ /* 0x000fe200078e00ff */
[C---:B------:R-:W-:Y:S02]  /*0ea0*/  LOP3.LUT R54, R3.reuse, 0x1e8, RZ, 0xfc, !PT ;  /* 0x000001e803367812 */ /* 0x040fe400078efcff */
[----:B------:R-:W-:Y:S01]  /*0eb0*/  IABS R8, R84 ;  /* 0x0000005400087213 */ /* 0x000fe20000000000 */
[--C-:B------:R-:W-:Y:S01]  /*0ec0*/  @!P4 IMAD.IADD R10, R10, 0x1, -R0.reuse ;  /* 0x000000010a0ac824 */ /* 0x100fe200078e0a00 */
[----:B------:R-:W-:Y:S01]  /*0ed0*/  ISETP.GE.AND P4, PT, R18, RZ, PT ;  /* 0x000000ff1200720c */ /* 0x000fe20003f86270 */
[C---:B------:R-:W-:Y:S01]  /*0ee0*/  IMAD R251, R0.reuse, R15, R251 ;  /* 0x0000000f00fb7224 */ /* 0x040fe200078e02fb */
[----:B------:R-:W-:Y:S01]  /*0ef0*/  LOP3.LUT R18, R3, 0x48, RZ, 0xfc, !PT ;  /* 0x0000004803127812 */ /* 0x000fe200078efcff */
[----:B------:R-:W-:Y:S01]  /*0f00*/  @!P2 IMAD.IADD R11, R11, 0x1, -R0 ;  /* 0x000000010b0ba824 */ /* 0x000fe200078e0a00 */
[----:B------:R-:W-:Y:S01]  /*0f10*/  ISETP.GT.U32.AND P2, PT, R0, R14, PT ;  /* 0x0000000e0000720c */ /* 0x000fe20003f44070 */
[----:B------:R-:W-:-:S02]  /*0f20*/  IMAD.MOV R13, RZ, RZ, -R13 ;  /* 0x000000ffff0d7224 */ /* 0x000fc400078e0a0d */
[----:B------:R-:W-:Y:S01]  /*0f30*/  @!P5 IMAD.MOV R11, RZ, RZ, -R11 ;  /* 0x000000ffff0bd224 */ /* 0x000fe200078e0a0b */
[C---:B------:R-:W-:Y:S01]  /*0f40*/  ISETP.GT.U32.AND P5, PT, R0.reuse, R251, PT ;  /* 0x000000fb0000720c */ /* 0x040fe20003fa4070 */
[----:B------:R-:W-:Y:S01]  /*0f50*/  IMAD R13, R0, R13, R16 ;  /* 0x0000000d000d7224 */ /* 0x000fe200078e0210 */
[----:B------:R-:W-:Y:S01]  /*0f60*/  IABS R16, R18 ;  /* 0x0000001200107213 */ /* 0x000fe20000000000 */
[----:B------:R-:W-:Y:S02]  /*0f70*/  @!P1 IMAD.IADD R12, R12, 0x1, -R0 ;  /* 0x000000010c0c9824 */ /* 0x000fe400078e0a00 */
[----:B------:R-:W-:Y:S01]  /*0f80*/  @!P6 IMAD.MOV R10, RZ, RZ, -R10 ;  /* 0x000000ffff0ae224 */ /* 0x000fe200078e0a0a */
[----:B------:R-:W-:Y:S01]  /*0f90*/  ISETP.GT.U32.AND P1, PT, R0, R13, PT ;  /* 0x0000000d0000720c */ /* 0x000fe20003f24070 */
[----:B------:R-:W-:Y:S01]  /*0fa0*/  IMAD.HI.U32 R15, R5, R16, RZ ;  /* 0x00000010050f7227 */ /* 0x000fe200078e00ff */
[----:B------:R-:W-:Y:S02]  /*0fb0*/  ISETP.GE.AND P6, PT, R19, RZ, PT ;  /* 0x000000ff1300720c */ /* 0x000fe40003fc6270 */
[----:B------:R-:W-:Y:S01]  /*0fc0*/  LOP3.LUT R19, R3, 0x50, RZ, 0xfc, !PT ;  /* 0x0000005003137812 */ /* 0x000fe200078efcff */
[----:B------:R-:W-:-:S02]  /*0fd0*/  @!P2 IMAD.IADD R14, R14, 0x1, -R0 ;  /* 0x000000010e0ea824 */ /* 0x000fc400078e0a00 */
[----:B------:R-:W-:Y:S01]  /*0fe0*/  IMAD.MOV R15, RZ, RZ, -R15 ;  /* 0x000000ffff0f7224 */ /* 0x000fe200078e0a0f */
[----:B------:R-:W-:Y:S01]  /*0ff0*/  IABS R17, R19 ;  /* 0x0000001300117213 */ /* 0x000fe20000000000 */
[----:B------:R-:W-:Y:S01]  /*1000*/  @!P0 IMAD.MOV R9, RZ, RZ, -R9 ;  /* 0x000000ffff098224 */ /* 0x000fe200078e0a09 */
[C---:B------:R-:W-:Y:S01]  /*1010*/  ISETP.GT.U32.AND P0, PT, R0.reuse, R12, PT ;  /* 0x0000000c0000720c */ /* 0x040fe20003f04070 */
[----:B------:R-:W-:Y:S01]  /*1020*/  @!P5 IMAD.IADD R251, R251, 0x1, -R0 ;  /* 0x00000001fbfbd824 */ /* 0x000fe200078e0a00 */
[C---:B------:R-:W-:Y:S01]  /*1030*/  ISETP.GT.U32.AND P5, PT, R0.reuse, R14, PT ;  /* 0x0000000e0000720c */ /* 0x040fe20003fa4070 */
[----:B------:R-:W-:Y:S02]  /*1040*/  IMAD R15, R0, R15, R16 ;  /* 0x0000000f000f7224 */ /* 0x000fe400078e0210 */
[----:B------:R-:W-:-:S04]  /*1050*/  IMAD.HI.U32 R16, R5, R17, RZ ;  /* 0x0000001105107227 */ /* 0x000fc800078e00ff */
[----:B------:R-:W-:Y:S01]  /*1060*/  @!P1 IMAD.IADD R13, R13, 0x1, -R0 ;  /* 0x000000010d0d9824 */ /* 0x000fe200078e0a00 */
[----:B------:R-:W-:Y:S01]  /*1070*/  ISETP.GE.AND P1, PT, R18, RZ, PT ;  /* 0x000000ff1200720c */ /* 0x000fe20003f26270 */
[----:B------:R-:W-:Y:S02]  /*1080*/  IMAD.MOV R16, RZ, RZ, -R16 ;  /* 0x000000ffff107224 */ /* 0x000fe400078e0a10 */
[--C-:B------:R-:W-:Y:S01]  /*1090*/  @!P0 IMAD.IADD R12, R12, 0x1, -R0.reuse ;  /* 0x000000010c0c8824 */ /* 0x100fe200078e0a00 */
[C---:B------:R-:W-:Y:S01]  /*10a0*/  ISETP.GT.U32.AND P2, PT, R0.reuse, R13, PT ;  /* 0x0000000d0000720c */ /* 0x040fe20003f44070 */
[----:B------:R-:W-:Y:S01]  /*10b0*/  IMAD R16, R0, R16, R17 ;  /* 0x0000001000107224 */ /* 0x000fe200078e0211 */
[----:B------:R-:W-:Y:S01]  /*10c0*/  ISETP.GE.AND P0, PT, R20, RZ, PT ;  /* 0x000000ff1400720c */ /* 0x000fe20003f06270 */
[----:B------:R-:W-:Y:S01]  /*10d0*/  @!P5 IMAD.IADD R14, R14, 0x1, -R0 ;  /* 0x000000010e0ed824 */ /* 0x000fe200078e0a00 */
[----:B------:R-:W-:Y:S01]  /*10e0*/  IABS R20, R23 ;  /* 0x0000001700147213 */ /* 0x000fe20000000000 */
[----:B------:R-:W-:Y:S01]  /*10f0*/  @!P3 IMAD.MOV R12, RZ, RZ, -R12 ;  /* 0x000000ffff0cb224 */ /* 0x000fe200078e0a0c */
[C---:B------:R-:W-:Y:S01]  /*1100*/  ISETP.GT.U32.AND P5, PT, R0.reuse, R16, PT ;  /* 0x000000100000720c */ /* 0x040fe20003fa4070 */
[----:B------:R-:W-:Y:S01]  /*1110*/  IMAD.HI.U32 R18, R5, R21, RZ ;  /* 0x0000001505127227 */ /* 0x000fe200078e00ff */
[----:B------:R-:W-:-:S03]  /*1120*/  ISETP.GT.U32.AND P3, PT, R0, R251, PT ;  /* 0x000000fb0000720c */ /* 0x000fc60003f64070 */
[----:B------:R-:W-:Y:S02]  /*1130*/  IMAD.MOV R18, RZ, RZ, -R18 ;  /* 0x000000ffff127224 */ /* 0x000fe400078e0a12 */
[----:B------:R-:W-:Y:S01]  /*1140*/  @!P2 IMAD.IADD R13, R13, 0x1, -R0 ;  /* 0x000000010d0da824 */ /* 0x000fe200078e0a00 */
[C---:B------:R-:W-:Y:S01]  /*1150*/  ISETP.GT.U32.AND P2, PT, R0.reuse, R15, PT ;  /* 0x0000000f0000720c */ /* 0x040fe20003f44070 */
[----:B------:R-:W-:Y:S02]  /*1160*/  IMAD R18, R0, R18, R21 ;  /* 0x0000001200127224 */ /* 0x000fe400078e0215 */
[----:B------:R-:W-:-:S04]  /*1170*/  IMAD.HI.U32 R17, R5, R20, RZ ;  /* 0x0000001405117227 */ /* 0x000fc800078e00ff */
[--C-:B------:R-:W-:Y:S02]  /*1180*/  @!P5 IMAD.IADD R16, R16, 0x1, -R0.reuse ;  /* 0x000000011010d824 */ /* 0x100fe400078e0a00 */
[----:B------:R-:W-:Y:S01]  /*1190*/  @!P3 IMAD.IADD R251, R251, 0x1, -R0 ;  /* 0x00000001fbfbb824 */ /* 0x000fe200078e0a00 */
[----:B------:R-:W-:Y:S01]  /*11a0*/  ISETP.GE.AND P3, PT, R19, RZ, PT ;  /* 0x000000ff1300720c */ /* 0x000fe20003f66270 */
[----:B------:R-:W-:Y:S01]  /*11b0*/  IMAD.HI.U32 R19, R5, R22, RZ ;  /* 0x0000001605137227 */ /* 0x000fe200078e00ff */
[----:B------:R-:W-:-:S03]  /*11c0*/  ISETP.GT.U32.AND P5, PT, R0, R16, PT ;  /* 0x000000100000720c */ /* 0x000fc60003fa4070 */
[----:B------:R-:W-:Y:S01]  /*11d0*/  @!P2 IMAD.IADD R15, R15, 0x1, -R0 ;  /* 0x000000010f0fa824 */ /* 0x000fe200078e0a00 */
[----:B------:R-:W-:Y:S01]  /*11e0*/  ISETP.GE.AND P2, PT, R23, RZ, PT ;  /* 0x000000ff1700720c */ /* 0x000fe20003f46270 */
[----:B------:R-:W-:Y:S02]  /*11f0*/  IMAD.MOV R19, RZ, RZ, -R19 ;  /* 0x000000ffff137224 */ /* 0x000fe400078e0a13 */
[----:B------:R-:W-:Y:S01]  /*1200*/  @!P4 IMAD.MOV R13, RZ, RZ, -R13 ;  /* 0x000000ffff0dc224 */ /* 0x000fe200078e0a0d */
[C---:B------:R-:W-:Y:S01]  /*1210*/  ISETP.GT.U32.AND P4, PT, R0.reuse, R15, PT ;  /* 0x0000000f0000720c */ /* 0x040fe20003f84070 */
[C---:B------:R-:W-:Y:S01]  /*1220*/  IMAD R19, R0.reuse, R19, R22 ;  /* 0x0000001300137224 */ /* 0x040fe200078e0216 */
[----:B------:R-:W-:Y:S01]  /*1230*/  IABS R22, R27 ;  /* 0x0000001b00167213 */ /* 0x000fe20000000000 */
[----:B------:R-:W-:Y:S01]  /*1240*/  @!P0 IMAD.MOV R251, RZ, RZ, -R251 ;  /* 0x000000fffffb8224 */ /* 0x000fe200078e0afb */
[----:B------:R-:W-:Y:S01]  /*1250*/  ISETP.GT.U32.AND P0, PT, R0, R18, PT ;  /* 0x000000120000720c */ /* 0x000fe20003f04070 */
[----:B------:R-:W-:-:S02]  /*1260*/  IMAD.MOV R17, RZ, RZ, -R17 ;  /* 0x000000ffff117224 */ /* 0x000fc400078e0a11 */
[----:B------:R-:W-:Y:S01]  /*1270*/  @!P5 IMAD.IADD R16, R16, 0x1, -R0 ;  /* 0x000000011010d824 */ /* 0x000fe200078e0a00 */
[C---:B------:R-:W-:Y:S01]  /*1280*/  ISETP.GT.U32.AND P5, PT, R0.reuse, R19, PT ;  /* 0x000000130000720c */ /* 0x040fe20003fa4070 */
[C---:B------:R-:W-:Y:S02]  /*1290*/  IMAD R17, R0.reuse, R17, R20 ;  /* 0x0000001100117224 */ /* 0x040fe400078e0214 */
[----:B------:R-:W-:Y:S02]  /*12a0*/  @!P6 IMAD.MOV R14, RZ, RZ, -R14 ;  /* 0x000000ffff0ee224 */ /* 0x000fe400078e0a0e */
[--C-:B------:R-:W-:Y:S01]  /*12b0*/  @!P4 IMAD.IADD R15, R15, 0x1, -R0.reuse ;  /* 0x000000010f0fc824 */ /* 0x100fe200078e0a00 */
[----:B------:R-:W-:Y:S01]  /*12c0*/  ISETP.GT.U32.AND P6, PT, R0, R17, PT ;  /* 0x000000110000720c */ /* 0x000fe20003fc4070 */
[----:B------:R-:W-:Y:S01]  /*12d0*/  IMAD.HI.U32 R20, R5, R22, RZ ;  /* 0x0000001605147227 */ /* 0x000fe200078e00ff */
[----:B------:R-:W-:Y:S02]  /*12e0*/  ISETP.GE.AND P4, PT, R24, RZ, PT ;  /* 0x000000ff1800720c */ /* 0x000fe40003f86270 */
[----:B------:R-:W-:Y:S01]  /*12f0*/  IABS R24, R28 ;  /* 0x0000001c00187213 */ /* 0x000fe20000000000 */
[----:B------:R-:W-:-:S02]  /*1300*/  @!P0 IMAD.IADD R18, R18, 0x1, -R0 ;  /* 0x0000000112128824 */ /* 0x000fc400078e0a00 */
[----:B------:R-:W-:Y:S02]  /*1310*/  @!P5 IMAD.IADD R19, R19, 0x1, -R0 ;  /* 0x000000011313d824 */ /* 0x000fe400078e0a00 */
[----:B------:R-:W-:Y:S01]  /*1320*/  IMAD.HI.U32 R21, R5, R24, RZ ;  /* 0x0000001805157227 */ /* 0x000fe200078e00ff */
[----:B------:R-:W-:-:S03]  /*1330*/  ISETP.GT.U32.AND P5, PT, R0, R18, PT ;  /* 0x000000120000720c */ /* 0x000fc60003fa4070 */
[----:B------:R-:W-:Y:S01]  /*1340*/  @!P6 IMAD.IADD R17, R17, 0x1, -R0 ;  /* 0x000000011111e824 */ /* 0x000fe200078e0a00 */
[----:B------:R-:W-:Y:S01]  /*1350*/  ISETP.GE.AND P6, PT, R25, RZ, PT ;  /* 0x000000ff1900720c */ /* 0x000fe20003fc6270 */
[----:B------:R-:W-:Y:S01]  /*1360*/  IMAD.MOV R21, RZ, RZ, -R21 ;  /* 0x000000ffff157224 */ /* 0x000fe200078e0a15 */
[----:B------:R-:W-:Y:S01]  /*1370*/  IABS R25, R29 ;  /* 0x0000001d00197213 */ /* 0x000fe20000000000 */
[----:B------:R-:W-:Y:S01]  /*1380*/  IMAD.MOV R23, RZ, RZ, -R20 ;  /* 0x000000ffff177224 */ /* 0x000fe200078e0a14 */
[C---:B------:R-:W-:Y:S01]  /*1390*/  ISETP.GT.U32.AND P0, PT, R0.reuse, R17, PT ;  /* 0x000000110000720c */ /* 0x040fe20003f04070 */
[C---:B------:R-:W-:Y:S01]  /*13a0*/  IMAD R21, R0.reuse, R21, R24 ;  /* 0x0000001500157224 */ /* 0x040fe200078e0218 */
[----:B------:R-:W-:Y:S01]  /*13b0*/  IABS R24, R31 ;  /* 0x0000001f00187213 */ /* 0x000fe20000000000 */
[----:B------:R-:W-:Y:S02]  /*13c0*/  IMAD R20, R0, R23, R22 ;  /* 0x0000001700147224 */ /* 0x000fe400078e0216 */
[----:B------:R-:W-:Y:S01]  /*13d0*/  @!P5 IMAD.IADD R18, R18, 0x1, -R0 ;  /* 0x000000011212d824 */ /* 0x000fe200078e0a00 */
[----:B------:R-:W-:Y:S01]  /*13e0*/  ISETP.GT.U32.AND P5, PT, R0, R21, PT ;  /* 0x000000150000720c */ /* 0x000fe20003fa4070 */
[----:B------:R-:W-:-:S04]  /*13f0*/  IMAD.HI.U32 R22, R5, R25, RZ ;  /* 0x0000001905167227 */ /* 0x000fc800078e00ff */
[----:B------:R-:W-:Y:S01]  /*1400*/  @!P1 IMAD.MOV R15, RZ, RZ, -R15 ;  /* 0x000000ffff0f9224 */ /* 0x000fe200078e0a0f */
[C---:B------:R-:W-:Y:S01]  /*1410*/  ISETP.GT.U32.AND P1, PT, R0.reuse, R19, PT ;  /* 0x000000130000720c */ /* 0x040fe20003f24070 */
[----:B------:R-:W-:Y:S01]  /*1420*/  @!P0 IMAD.IADD R17, R17, 0x1, -R0 ;  /* 0x0000000111118824 */ /* 0x000fe200078e0a00 */
[----:B------:R-:W-:Y:S01]  /*1430*/  ISETP.GT.U32.AND P0, PT, R0, R20, PT ;  /* 0x000000140000720c */ /* 0x000fe20003f04070 */
[----:B------:R-:W-:Y:S02]  /*1440*/  IMAD.MOV R22, RZ, RZ, -R22 ;  /* 0x000000ffff167224 */ /* 0x000fe400078e0a16 */
[----:B------:R-:W-:-:S04]  /*1450*/  IMAD.HI.U32 R23, R5, R26, RZ ;  /* 0x0000001a05177227 */ /* 0x000fc800078e00ff */
[--C-:B------:R-:W-:Y:S02]  /*1460*/  @!P5 IMAD.IADD R21, R21, 0x1, -R0.reuse ;  /* 0x000000011515d824 */ /* 0x100fe400078e0a00 */
[C---:B------:R-:W-:Y:S02]  /*1470*/  IMAD R22, R0.reuse, R22, R25 ;  /* 0x0000001600167224 */ /* 0x040fe400078e0219 */
[----:B------:R-:W-:Y:S01]  /*1480*/  IMAD.MOV R23, RZ, RZ, -R23 ;  /* 0x000000ffff177224 */ /* 0x000fe200078e0a17 */
[----:B------:R-:W-:Y:S01]  /*1490*/  ISETP.GT.U32.AND P5, PT, R0, R21, PT ;  /* 0x000000150000720c */ /* 0x000fe20003fa4070 */
[----:B------:R-:W-:Y:S01]  /*14a0*/  @!P0 IMAD.IADD R20, R20, 0x1, -R0 ;  /* 0x0000000114148824 */ /* 0x000fe200078e0a00 */
[----:B------:R-:W-:Y:S01]  /*14b0*/  ISETP.GE.AND P0, PT, R28, RZ, PT ;  /* 0x000000ff1c00720c */ /* 0x000fe20003f06270 */
[----:B------:R-:W-:Y:S01]  /*14c0*/  @!P2 IMAD.MOV R17, RZ, RZ, -R17 ;  /* 0x000000ffff11a224 */ /* 0x000fe200078e0a11 */
[C---:B------:R-:W-:Y:S01]  /*14d0*/  ISETP.GT.U32.AND P2, PT, R0.reuse, R22, PT ;  /* 0x000000160000720c */ /* 0x040fe20003f44070 */
[----:B------:R-:W-:Y:S01]  /*14e0*/  @!P3 IMAD.MOV R16, RZ, RZ, -R16 ;  /* 0x000000ffff10b224 */ /* 0x000fe200078e0a10 */
[C---:B------:R-:W-:Y:S01]  /*14f0*/  ISETP.GT.U32.AND P3, PT, R0.reuse, R20, PT ;  /* 0x000000140000720c */ /* 0x040fe20003f64070 */
[C---:B------:R-:W-:Y:S01]  /*1500*/  IMAD R23, R0.reuse, R23, R26 ;  /* 0x0000001700177224 */ /* 0x040fe200078e021a */
[----:B------:R-:W-:Y:S01]  /*1510*/  LOP3.LUT R28, R3, 0xa8, RZ, 0xfc, !PT ;  /* 0x000000a8031c7812 */ /* 0x000fe200078efcff */
[----:B------:R-:W-:Y:S01]  /*1520*/  @!P1 IMAD.IADD R19, R19, 0x1, -R0 ;  /* 0x0000000113139824 */ /* 0x000fe200078e0a00 */
[----:B------:R-:W-:Y:S01]  /*1530*/  ISETP.GE.AND P1, PT, R27, RZ, PT ;  /* 0x000000ff1b00720c */ /* 0x000fe20003f26270 */
[----:B------:R-:W-:Y:S01]  /*1540*/  IMAD.MOV.U32 R25, RZ, RZ, R24 ;  /* 0x000000ffff197224 */ /* 0x000fe200078e0018 */
[----:B------:R-:W-:Y:S01]  /*1550*/  LOP3.LUT R27, R3, 0x98, RZ, 0xfc, !PT ;  /* 0x00000098031b7812 */ /* 0x000fe200078efcff */
[----:B------:R-:W-:Y:S01]  /*1560*/  @!P5 IMAD.IADD R21, R21, 0x1, -R0 ;  /* 0x000000011515d824 */ /* 0x000fe200078e0a00 */
[----:B------:R-:W-:Y:S01]  /*1570*/  ISETP.GT.U32.AND P5, PT, R0, R23, PT ;  /* 0x000000170000720c */ /* 0x000fe20003fa4070 */
[----:B------:R-:W-:Y:S01]  /*1580*/  IMAD.HI.U32 R24, R5, R25, RZ ;  /* 0x0000001905187227 */ /* 0x000fe200078e00ff */
[----:B------:R-:W-:-:S02]  /*1590*/  IABS R26, R27 ;  /* 0x0000001b001a7213 */ /* 0x000fc40000000000 */
[----:B------:R-:W-:Y:S01]  /*15a0*/  IABS R41, R28 ;  /* 0x0000001c00297213 */ /* 0x000fe20000000000 */
[--C-:B------:R-:W-:Y:S02]  /*15b0*/  @!P2 IMAD.IADD R22, R22, 0x1, -R0.reuse ;  /* 0x000000011616a824 */ /* 0x100fe400078e0a00 */
[----:B------:R-:W-:Y:S01]  /*15c0*/  @!P3 IMAD.IADD R20, R20, 0x1, -R0 ;  /* 0x000000011414b824 */ /* 0x000fe200078e0a00 */
[----:B------:R-:W-:Y:S01]  /*15d0*/  ISETP.GE.AND P3, PT, R31, RZ, PT ;  /* 0x000000ff1f00720c */ /* 0x000fe20003f66270 */
[----:B------:R-:W-:Y:S01]  /*15e0*/  IMAD.MOV R24, RZ, RZ, -R24 ;  /* 0x000000ffff187224 */ /* 0x000fe200078e0a18 */
[C---:B------:R-:W-:Y:S01]  /*15f0*/  ISETP.GT.U32.AND P2, PT, R0.reuse, R22, PT ;  /* 0x000000160000720c */ /* 0x040fe20003f44070 */
[----:B------:R-:W-:Y:S01]  /*1600*/  @!P1 IMAD.MOV R20, RZ, RZ, -R20 ;  /* 0x000000ffff149224 */ /* 0x000fe200078e0a14 */
[----:B------:R-:W-:Y:S01]  /*1610*/  ISETP.GE.AND P1, PT, R27, RZ, PT ;  /* 0x000000ff1b00720c */ /* 0x000fe20003f26270 */
[----:B------:R-:W-:Y:S01]  /*1620*/  IMAD R24, R0, R24, R25 ;  /* 0x0000001800187224 */ /* 0x000fe200078e0219 */
[----:B------:R-:W-:Y:S01]  /*1630*/  LOP3.LUT R27, R3, 0xa0, RZ, 0xfc, !PT ;  /* 0x000000a0031b7812 */ /* 0x000fe200078efcff */
[----:B------:R-:W-:Y:S01]  /*1640*/  @!P5 IMAD.IADD R23, R23, 0x1, -R0 ;  /* 0x000000011717d824 */ /* 0x000fe200078e0a00 */
[----:B------:R-:W-:Y:S01]  /*1650*/  LOP3.LUT R31, R3, 0xd0, RZ, 0xfc, !PT ;  /* 0x000000d0031f7812 */ /* 0x000fe200078efcff */
[----:B------:R-:W-:Y:S01]  /*1660*/  IMAD.HI.U32 R25, R5, R26, RZ ;  /* 0x0000001a05197227 */ /* 0x000fe200078e00ff */
[----:B------:R-:W-:-:S02]  /*1670*/  IABS R40, R27 ;  /* 0x0000001b00287213 */ /* 0x000fc40000000000 */
[----:B------:R-:W-:Y:S01]  /*1680*/  ISETP.GT.U32.AND P5, PT, R0, R23, PT ;  /* 0x000000170000720c */ /* 0x000fe20003fa4070 */
[----:B------:R-:W-:Y:S01]  /*1690*/  IMAD.MOV R25, RZ, RZ, -R25 ;  /* 0x000000ffff197224 */ /* 0x000fe200078e0a19 */
[----:B------:R-:W-:Y:S01]  /*16a0*/  IABS R46, R31 ;  /* 0x0000001f002e7213 */ /* 0x000fe20000000000 */
[----:B------:R-:W-:Y:S01]  /*16b0*/  @!P6 IMAD.MOV R19, RZ, RZ, -R19 ;  /* 0x000000ffff13e224 */ /* 0x000fe200078e0a13 */
[----:B------:R-:W-:Y:S01]  /*16c0*/  ISETP.GE.AND P6, PT, R30, RZ, PT ;  /* 0x000000ff1e00720c */ /* 0x000fe20003fc6270 */
[----:B------:R-:W-:Y:S01]  /*16d0*/  @!P0 IMAD.MOV R21, RZ, RZ, -R21 ;  /* 0x000000ffff158224 */ /* 0x000fe200078e0a15 */
[C---:B------:R-:W-:Y:S01]  /*16e0*/  ISETP.GT.U32.AND P0, PT, R0.reuse, R24, PT ;  /* 0x000000180000720c */ /* 0x040fe20003f04070 */
[----:B------:R-:W-:Y:S01]  /*16f0*/  IMAD R25, R0, R25, R26 ;  /* 0x0000001900197224 */ /* 0x000fe200078e021a */
[----:B------:R-:W-:Y:S01]  /*1700*/  LOP3.LUT R30, R3, 0xc8, RZ, 0xfc, !PT ;  /* 0x000000c8031e7812 */ /* 0x000fe200078efcff */
[----:B------:R-:W-:-:S03]  /*1710*/  IMAD.HI.U32 R26, R5, R40, RZ ;  /* 0x00000028051a7227 */ /* 0x000fc600078e00ff */
[----:B------:R-:W-:Y:S01]  /*1720*/  IABS R45, R30 ;  /* 0x0000001e002d7213 */ /* 0x000fe20000000000 */
[----:B------:R-:W-:Y:S01]  /*1730*/  @!P2 IMAD.IADD R22, R22, 0x1, -R0 ;  /* 0x000000011616a824 */ /* 0x000fe200078e0a00 */
[----:B------:R-:W-:Y:S01]  /*1740*/  ISETP.GE.AND P2, PT, R27, RZ, PT ;  /* 0x000000ff1b00720c */ /* 0x000fe20003f46270 */
[----:B------:R-:W-:Y:S02]  /*1750*/  IMAD.MOV R27, RZ, RZ, -R26 ;  /* 0x000000ffff1b7224 */ /* 0x000fe400078e0a1a */
[----:B------:R-:W-:Y:S01]  /*1760*/  @!P4 IMAD.MOV R18, RZ, RZ, -R18 ;  /* 0x000000ffff12c224 */ /* 0x000fe200078e0a12 */
[----:B------:R-:W-:Y:S01]  /*1770*/  ISETP.GE.AND P4, PT, R29, RZ, PT ;  /* 0x000000ff1d00720c */ /* 0x000fe20003f86270 */
[----:B------:R-:W-:Y:S01]  /*1780*/  @!P5 IMAD.IADD R23, R23, 0x1, -R0 ;  /* 0x000000011717d824 */ /* 0x000fe200078e0a00 */
[----:B------:R-:W-:Y:S01]  /*1790*/  LOP3.LUT R29, R3, 0xb0, RZ, 0xfc, !PT ;  /* 0x000000b0031d7812 */ /* 0x000fe200078efcff */
[----:B------:R-:W-:Y:S01]  /*17a0*/  IMAD R40, R0, R27, R40 ;  /* 0x0000001b00287224 */ /* 0x000fe200078e0228 */
[----:B------:R-:W-:Y:S01]  /*17b0*/  ISETP.GE.AND P5, PT, R28, RZ, PT ;  /* 0x000000ff1c00720c */ /* 0x000fe20003fa6270 */
[----:B------:R-:W-:Y:S01]  /*17c0*/  @!P6 IMAD.MOV R23, RZ, RZ, -R23 ;  /* 0x000000ffff17e224 */ /* 0x000fe200078e0a17 */
[----:B------:R-:W-:Y:S01]  /*17d0*/  IABS R42, R29 ;  /* 0x0000001d002a7213 */ /* 0x000fe20000000000 */
[----:B------:R-:W-:Y:S01]  /*17e0*/  @!P0 IMAD.IADD R24, R24, 0x1, -R0 ;  /* 0x0000000118188824 */ /* 0x000fe200078e0a00 */
[----:B------:R-:W-:Y:S01]  /*17f0*/  ISETP.GT.U32.AND P6, PT, R0, R40, PT ;  /* 0x000000280000720c */ /* 0x000fe20003fc4070 */
[----:B------:R-:W-:Y:S01]  /*1800*/  IMAD.HI.U32 R26, R5, R41, RZ ;  /* 0x00000029051a7227 */ /* 0x000fe200078e00ff */
[----:B------:R-:W-:-:S02]  /*1810*/  LOP3.LUT R28, R3, 0xb8, RZ, 0xfc, !PT ;  /* 0x000000b8031c7812 */ /* 0x000fc400078efcff */
[C---:B------:R-:W-:Y:S01]  /*1820*/  ISETP.GT.U32.AND P0, PT, R0.reuse, R24, PT ;  /* 0x000000180000720c */ /* 0x040fe20003f04070 */
[----:B------:R-:W-:Y:S01]  /*1830*/  @!P4 IMAD.MOV R22, RZ, RZ, -R22 ;  /* 0x000000ffff16c224 */ /* 0x000fe200078e0a16 */
[----:B------:R-:W-:Y:S01]  /*1840*/  ISETP.GT.U32.AND P4, PT, R0, R25, PT ;  /* 0x000000190000720c */ /* 0x000fe20003f84070 */
[----:B------:R-:W-:Y:S01]  /*1850*/  IMAD.MOV R26, RZ, RZ, -R26 ;  /* 0x000000ffff1a7224 */ /* 0x000fe200078e0a1a */
[----:B------:R-:W-:Y:S01]  /*1860*/  IABS R43, R28 ;  /* 0x0000001c002b7213 */ /* 0x000fe20000000000 */
[----:B------:R-:W-:-:S04]  /*1870*/  IMAD.HI.U32 R7, R7, R8, RZ ;  /* 0x0000000807077227 */ /* 0x000fc800078e00ff */
[----:B------:R-:W-:Y:S02]  /*1880*/  IMAD R41, R0, R26, R41 ;  /* 0x0000001a00297224 */ /* 0x000fe400078e0229 */
[----:B------:R-:W-:Y:S02]  /*1890*/  @!P6 IMAD.IADD R40, R40, 0x1, -R0 ;  /* 0x000000012828e824 */ /* 0x000fe400078e0a00 */
[----:B------:R-:W-:-:S03]  /*18a0*/  IMAD.HI.U32 R26, R5, R42, RZ ;  /* 0x0000002a051a7227 */ /* 0x000fc600078e00ff */
[----:B------:R-:W-:Y:S01]  /*18b0*/  ISETP.GT.U32.AND P6, PT, R0, R40, PT ;  /* 0x000000280000720c */ /* 0x000fe20003fc4070 */
[----:B------:R-:W-:Y:S01]  /*18c0*/  @!P0 IMAD.IADD R24, R24, 0x1, -R0 ;  /* 0x0000000118188824 */ /* 0x000fe200078e0a00 */
[----:B------:R-:W-:Y:S01]  /*18d0*/  ISETP.GE.AND P0, PT, R29, RZ, PT ;  /* 0x000000ff1d00720c */ /* 0x000fe20003f06270 */
[----:B------:R-:W-:Y:S01]  /*18e0*/  IMAD.MOV R27, RZ, RZ, -R26 ;  /* 0x000000ffff1b7224 */ /* 0x000fe200078e0a1a */
[----:B------:R-:W-:Y:S01]  /*18f0*/  LOP3.LUT R29, R3, 0xc0, RZ, 0xfc, !PT ;  /* 0x000000c0031d7812 */ /* 0x000fe200078efcff */
[----:B------:R-:W-:-:S03]  /*1900*/  IMAD.HI.U32 R26, R5, R43, RZ ;  /* 0x0000002b051a7227 */ /* 0x000fc600078e00ff */
[----:B------:R-:W-:Y:S01]  /*1910*/  IABS R44, R29 ;  /* 0x0000001d002c7213 */ /* 0x000fe20000000000 */
[----:B------:R-:W-:Y:S02]  /*1920*/  @!P4 IMAD.IADD R25, R25, 0x1, -R0 ;  /* 0x000000011919c824 */ /* 0x000fe400078e0a00 */
[----:B------:R-:W-:Y:S01]  /*1930*/  @!P3 IMAD.MOV R24, RZ, RZ, -R24 ;  /* 0x000000ffff18b224 */ /* 0x000fe200078e0a18 */
[C---:B------:R-:W-:Y:S01]  /*1940*/  ISETP.GT.U32.AND P3, PT, R0.reuse, R41, PT ;  /* 0x000000290000720c */ /* 0x040fe20003f64070 */
[----:B------:R-:W-:Y:S01]  /*1950*/  IMAD.MOV R26, RZ, RZ, -R26 ;  /* 0x000000ffff1a7224 */ /* 0x000fe200078e0a1a */
[----:B------:R-:W-:Y:S01]  /*1960*/  ISETP.GT.U32.AND P4, PT, R0, R25, PT ;  /* 0x000000190000720c */ /* 0x000fe20003f84070 */
[----:B------:R-:W-:Y:S02]  /*1970*/  @!P6 IMAD.IADD R40, R40, 0x1, -R0 ;  /* 0x000000012828e824 */ /* 0x000fe400078e0a00 */
[C---:B------:R-:W-:Y:S02]  /*1980*/  IMAD R43, R0.reuse, R26, R43 ;  /* 0x0000001a002b7224 */ /* 0x040fe400078e022b */
[----:B------:R-:W-:-:S02]  /*1990*/  IMAD R42, R0, R27, R42 ;  /* 0x0000001b002a7224 */ /* 0x000fc400078e022a */
[----:B------:R-:W-:Y:S01]  /*19a0*/  IMAD.HI.U32 R26, R5, R44, RZ ;  /* 0x0000002c051a7227 */ /* 0x000fe200078e00ff */
[----:B------:R-:W-:-:S03]  /*19b0*/  ISETP.GT.U32.AND P6, PT, R0, R43, PT ;  /* 0x0000002b0000720c */ /* 0x000fc60003fc4070 */
[--C-:B------:R-:W-:Y:S02]  /*19c0*/  @!P3 IMAD.IADD R41, R41, 0x1, -R0.reuse ;  /* 0x000000012929b824 */ /* 0x100fe400078e0a00 */
[----:B------:R-:W-:Y:S01]  /*19d0*/  @!P4 IMAD.IADD R25, R25, 0x1, -R0 ;  /* 0x000000011919c824 */ /* 0x000fe200078e0a00 */
[C---:B------:R-:W-:Y:S01]  /*19e0*/  ISETP.GT.U32.AND P4, PT, R0.reuse, R42, PT ;  /* 0x0000002a0000720c */ /* 0x040fe20003f84070 */
[----:B------:R-:W-:Y:S01]  /*19f0*/  IMAD.MOV R27, RZ, RZ, -R26 ;  /* 0x000000ffff1b7224 */ /* 0x000fe200078e0a1a */
[----:B------:R-:W-:Y:S01]  /*1a00*/  ISETP.GT.U32.AND P3, PT, R0, R41, PT ;  /* 0x000000290000720c */ /* 0x000fe20003f64070 */
[----:B------:R-:W-:-:S04]  /*1a10*/  IMAD.HI.U32 R26, R5, R45, RZ ;  /* 0x0000002d051a7227 */ /* 0x000fc800078e00ff */
[----:B------:R-:W-:Y:S02]  /*1a20*/  IMAD R44, R0, R27, R44 ;  /* 0x0000001b002c7224 */ /* 0x000fe400078e022c */
[----:B------:R-:W-:Y:S02]  /*1a30*/  @!P6 IMAD.IADD R43, R43, 0x1, -R0 ;  /* 0x000000012b2be824 */ /* 0x000fe400078e0a00 */
[----:B------:R-:W-:-:S03]  /*1a40*/  IMAD.HI.U32 R27, R5, R46, RZ ;  /* 0x0000002e051b7227 */ /* 0x000fc600078e00ff */
[----:B------:R-:W-:Y:S01]  /*1a50*/  ISETP.GT.U32.AND P6, PT, R0, R43, PT ;  /* 0x0000002b0000720c */ /* 0x000fe20003fc4070 */
[----:B------:R-:W-:Y:S02]  /*1a60*/  IMAD.MOV R27, RZ, RZ, -R27 ;  /* 0x000000ffff1b7224 */ /* 0x000fe400078e0a1b */
[--C-:B------:R-:W-:Y:S02]  /*1a70*/  @!P4 IMAD.IADD R42, R42, 0x1, -R0.reuse ;  /* 0x000000012a2ac824 */ /* 0x100fe400078e0a00 */
[----:B------:R-:W-:Y:S01]  /*1a80*/  @!P3 IMAD.IADD R41, R41, 0x1, -R0 ;  /* 0x000000012929b824 */ /* 0x000fe200078e0a00 */
[C---:B------:R-:W-:Y:S01]  /*1a90*/  ISETP.GT.U32.AND P3, PT, R0.reuse, R44, PT ;  /* 0x0000002c0000720c */ /* 0x040fe20003f64070 */
[C---:B------:R-:W-:Y:S01]  /*1aa0*/  IMAD R46, R0.reuse, R27, R46 ;  /* 0x0000001b002e7224 */ /* 0x040fe200078e022e */
[C---:B------:R-:W-:Y:S01]  /*1ab0*/  ISETP.GT.U32.AND P4, PT, R0.reuse, R42, PT ;  /* 0x0000002a0000720c */ /* 0x040fe20003f84070 */
[----:B------:R-:W-:Y:S02]  /*1ac0*/  IMAD.MOV R26, RZ, RZ, -R26 ;  /* 0x000000ffff1a7224 */ /* 0x000fe400078e0a1a */
[----:B------:R-:W-:Y:S01]  /*1ad0*/  @!P5 IMAD.MOV R41, RZ, RZ, -R41 ;  /* 0x000000ffff29d224 */ /* 0x000fe200078e0a29 */
[C---:B------:R-:W-:Y:S01]  /*1ae0*/  ISETP.GT.U32.AND P5, PT, R0.reuse, R46, PT ;  /* 0x0000002e0000720c */ /* 0x040fe20003fa4070 */
[----:B------:R-:W-:-:S02]  /*1af0*/  IMAD R45, R0, R26, R45 ;  /* 0x0000001a002d7224 */ /* 0x000fc400078e022d */
[----:B------:R-:W-:Y:S02]  /*1b00*/  @!P6 IMAD.IADD R43, R43, 0x1, -R0 ;  /* 0x000000012b2be824 */ /* 0x000fe400078e0a00 */
[----:B------:R-:W-:Y:S01]  /*1b10*/  @!P1 IMAD.MOV R25, RZ, RZ, -R25 ;  /* 0x000000ffff199224 */ /* 0x000fe200078e0a19 */
[----:B------:R-:W-:Y:S01]  /*1b20*/  ISETP.GT.U32.AND P6, PT, R0, R45, PT ;  /* 0x0000002d0000720c */ /* 0x000fe20003fc4070 */
[----:B------:R-:W-:Y:S01]  /*1b30*/  @!P2 IMAD.MOV R40, RZ, RZ, -R40 ;  /* 0x000000ffff28a224 */ /* 0x000fe200078e0a28 */
[----:B------:R-:W-:Y:S01]  /*1b40*/  ISETP.GE.AND P1, PT, R28, RZ, PT ;  /* 0x000000ff1c00720c */ /* 0x000fe20003f26270 */
[--C-:B------:R-:W-:Y:S01]  /*1b50*/  @!P4 IMAD.IADD R42, R42, 0x1, -R0.reuse ;  /* 0x000000012a2ac824 */ /* 0x100fe200078e0a00 */
[----:B------:R-:W-:Y:S01]  /*1b60*/  ISETP.GE.AND P2, PT, R29, RZ, PT ;  /* 0x000000ff1d00720c */ /* 0x000fe20003f46270 */
[--C-:B------:R-:W-:Y:S01]  /*1b70*/  @!P3 IMAD.IADD R44, R44, 0x1, -R0.reuse ;  /* 0x000000012c2cb824 */ /* 0x100fe200078e0a00 */
[----:B------:R-:W-:Y:S01]  /*1b80*/  ISETP.GE.AND P4, PT, R30, RZ, PT ;  /* 0x000000ff1e00720c */ /* 0x000fe20003f86270 */
[----:B------:R-:W-:Y:S01]  /*1b90*/  @!P5 IMAD.IADD R46, R46, 0x1, -R0 ;  /* 0x000000012e2ed824 */ /* 0x000fe200078e0a00 */
[----:B------:R-:W-:Y:S01]  /*1ba0*/  LOP3.LUT R29, R3, 0xd8, RZ, 0xfc, !PT ;  /* 0x000000d8031d7812 */ /* 0x000fe200078efcff */
[----:B------:R-:W-:Y:S01]  /*1bb0*/  @!P0 IMAD.MOV R42, RZ, RZ, -R42 ;  /* 0x000000ffff2a8224 */ /* 0x000fe200078e0a2a */
[----:B------:R-:W-:Y:S01]  /*1bc0*/  IABS R30, R32 ;  /* 0x00000020001e7213 */ /* 0x000fe20000000000 */
[----:B------:R-:W-:Y:S01]  /*1bd0*/  IMAD.MOV R7, RZ, RZ, -R7 ;  /* 0x000000ffff077224 */ /* 0x000fe200078e0a07 */
[----:B------:R-:W-:Y:S01]  /*1be0*/  IABS R28, R29 ;  /* 0x0000001d001c7213 */ /* 0x000fe20000000000 */
[----:B------:R-:W-:Y:S01]  /*1bf0*/  @!P6 IMAD.IADD R45, R45, 0x1, -R0 ;  /* 0x000000012d2de824 */ /* 0x000fe200078e0a00 */
[C---:B------:R-:W-:Y:S01]  /*1c00*/  ISETP.GT.U32.AND P5, PT, R0.reuse, R46, PT ;  /* 0x0000002e0000720c */ /* 0x040fe20003fa4070 */
[----:B------:R-:W-:Y:S01]  /*1c10*/  IMAD.HI.U32 R27, R5, R30, RZ ;  /* 0x0000001e051b7227 */ /* 0x000fe200078e00ff */
[----:B------:R-:W-:-:S02]  /*1c20*/  ISETP.GT.U32.AND P3, PT, R0, R44, PT ;  /* 0x0000002c0000720c */ /* 0x000fc40003f64070 */
[C---:B------:R-:W-:Y:S01]  /*1c30*/  ISETP.GT.U32.AND P6, PT, R0.reuse, R45, PT ;  /* 0x0000002d0000720c */ /* 0x040fe20003fc4070 */
[----:B------:R-:W-:Y:S01]  /*1c40*/  IMAD.HI.U32 R26, R5, R28, RZ ;  /* 0x0000001c051a7227 */ /* 0x000fe200078e00ff */
[----:B------:R-:W-:Y:S02]  /*1c50*/  ISETP.GE.AND P0, PT, R31, RZ, PT ;  /* 0x000000ff1f00720c */ /* 0x000fe40003f06270 */
[----:B------:R-:W-:Y:S01]  /*1c60*/  IABS R31, R35 ;  /* 0x00000023001f7213 */ /* 0x000fe20000000000 */
[----:B------:R-:W-:Y:S02]  /*1c70*/  IMAD.MOV R27, RZ, RZ, -R27 ;  /* 0x000000ffff1b7224 */ /* 0x000fe400078e0a1b */
[----:B------:R-:W-:Y:S01]  /*1c80*/  @!P1 IMAD.MOV R43, RZ, RZ, -R43 ;  /* 0x000000ffff2b9224 */ /* 0x000fe200078e0a2b */
[----:B------:R-:W-:Y:S01]  /*1c90*/  ISETP.GE.AND P1, PT, R29, RZ, PT ;  /* 0x000000ff1d00720c */ /* 0x000fe20003f26270 */
[----:B------:R-:W-:Y:S02]  /*1ca0*/  IMAD.MOV R29, RZ, RZ, -R26 ;  /* 0x000000ffff1d7224 */ /* 0x000fe400078e0a1a */
[----:B------:R-:W-:-:S02]  /*1cb0*/  IMAD R27, R0, R27, R30 ;  /* 0x0000001b001b7224 */ /* 0x000fc400078e021e */
[----:B------:R-:W-:Y:S02]  /*1cc0*/  IMAD R26, R0, R29, R28 ;  /* 0x0000001d001a7224 */ /* 0x000fe400078e021c */
[--C-:B------:R-:W-:Y:S01]  /*1cd0*/  @!P5 IMAD.IADD R46, R46, 0x1, -R0.reuse ;  /* 0x000000012e2ed824 */ /* 0x100fe200078e0a00 */
[C---:B------:R-:W-:Y:S01]  /*1ce0*/  ISETP.GT.U32.AND P5, PT, R0.reuse, R27, PT ;  /* 0x0000001b0000720c */ /* 0x040fe20003fa4070 */
[----:B------:R-:W-:Y:S01]  /*1cf0*/  IMAD.MOV.U32 R29, RZ, RZ, R31 ;  /* 0x000000ffff1d7224 */ /* 0x000fe200078e001f */
[----:B------:R-:W-:Y:S01]  /*1d00*/  IABS R31, R36 ;  /* 0x00000024001f7213 */ /* 0x000fe20000000000 */
[----:B------:R-:W-:Y:S01]  /*1d10*/  @!P6 IMAD.IADD R45, R45, 0x1, -R0 ;  /* 0x000000012d2de824 */ /* 0x000fe200078e0a00 */
[----:B------:R-:W-:Y:S01]  /*1d20*/  ISETP.GT.U32.AND P6, PT, R0, R26, PT ;  /* 0x0000001a0000720c */ /* 0x000fe20003fc4070 */
[----:B------:R-:W-:-:S04]  /*1d30*/  IMAD.HI.U32 R28, R5, R29, RZ ;  /* 0x0000001d051c7227 */ /* 0x000fc800078e00ff */
[----:B------:R-:W-:Y:S01]  /*1d40*/  @!P3 IMAD.IADD R44, R44, 0x1, -R0 ;  /* 0x000000012c2cb824 */ /* 0x000fe200078e0a00 */
[----:B------:R-:W-:Y:S01]  /*1d50*/  ISETP.GE.AND P3, PT, R32, RZ, PT ;  /* 0x000000ff2000720c */ /* 0x000fe20003f66270 */
[----:B------:R-:W-:Y:S01]  /*1d60*/  IMAD.MOV R28, RZ, RZ, -R28 ;  /* 0x000000ffff1c7224 */ /* 0x000fe200078e0a1c */
[----:B------:R-:W-:Y:S01]  /*1d70*/  IABS R32, R37 ;  /* 0x0000002500207213 */ /* 0x000fe20000000000 */
[----:B------:R-:W-:Y:S01]  /*1d80*/  @!P5 IMAD.IADD R27, R27, 0x1, -R0 ;  /* 0x000000011b1bd824 */ /* 0x000fe200078e0a00 */
[----:B------:R-:W-:Y:S01]  /*1d90*/  ISETP.GE.AND P5, PT, R35, RZ, PT ;  /* 0x000000ff2300720c */ /* 0x000fe20003fa6270 */
[----:B------:R-:W-:Y:S01]  /*1da0*/  IMAD R28, R0, R28, R29 ;  /* 0x0000001c001c7224 */ /* 0x000fe200078e021d */
[----:B------:R-:W-:Y:S01]  /*1db0*/  IABS R35, R39 ;  /* 0x0000002700237213 */ /* 0x000fe20000000000 */
[----:B------:R-:W-:-:S04]  /*1dc0*/  IMAD.HI.U32 R29, R5, R31, RZ ;  /* 0x0000001f051d7227 */ /* 0x000fc800078e00ff */
[----:B------:R-:W-:-:S04]  /*1dd0*/  IMAD.HI.U32 R30, R5, R32, RZ ;  /* 0x00000020051e7227 */ /* 0x000fc800078e00ff */
[----:B------:R-:W-:Y:S02]  /*1de0*/  IMAD.MOV R29, RZ, RZ, -R29 ;  /* 0x000000ffff1d7224 */ /* 0x000fe400078e0a1d */
[----:B------:R-:W-:Y:S01]  /*1df0*/  @!P4 IMAD.MOV R45, RZ, RZ, -R45 ;  /* 0x000000ffff2dc224 */ /* 0x000fe200078e0a2d */
[----:B------:R-:W-:Y:S01]  /*1e00*/  ISETP.GT.U32.AND P4, PT, R0, R27, PT ;  /* 0x0000001b0000720c */ /* 0x000fe20003f84070 */
[----:B------:R-:W-:Y:S01]  /*1e10*/  @!P6 IMAD.IADD R26, R26, 0x1, -R0 ;  /* 0x000000011a1ae824 */ /* 0x000fe200078e0a00 */
[----:B------:R-:W-:Y:S01]  /*1e20*/  ISETP.GT.U32.AND P6, PT, R0, R28, PT ;  /* 0x0000001c0000720c */ /* 0x000fe20003fc4070 */
[----:B------:R-:W-:Y:S02]  /*1e30*/  IMAD.MOV R33, RZ, RZ, -R30 ;  /* 0x000000ffff217224 */ /* 0x000fe400078e0a1e */
[----:B------:R-:W-:-:S04]  /*1e40*/  IMAD.HI.U32 R30, R5, R34, RZ ;  /* 0x00000022051e7227 */ /* 0x000fc800078e00ff */
[C---:B------:R-:W-:Y:S02]  /*1e50*/  IMAD R29, R0.reuse, R29, R31 ;  /* 0x0000001d001d7224 */ /* 0x040fe400078e021f */
[----:B------:R-:W-:Y:S01]  /*1e60*/  @!P2 IMAD.MOV R44, RZ, RZ, -R44 ;  /* 0x000000ffff2ca224 */ /* 0x000fe200078e0a2c */
[C---:B------:R-:W-:Y:S01]  /*1e70*/  ISETP.GT.U32.AND P2, PT, R0.reuse, R26, PT ;  /* 0x0000001a0000720c */ /* 0x040fe20003f44070 */
[C---:B------:R-:W-:Y:S02]  /*1e80*/  IMAD R31, R0.reuse, R33, R32 ;  /* 0x00000021001f7224 */ /* 0x040fe400078e0220 */
[----:B------:R-:W-:Y:S02]  /*1e90*/  IMAD.MOV R33, RZ, RZ, -R30 ;  /* 0x000000ffff217224 */ /* 0x000fe400078e0a1e */
[----:B------:R-:W-:Y:S02]  /*1ea0*/  @!P4 IMAD.IADD R27, R27, 0x1, -R0 ;  /* 0x000000011b1bc824 */ /* 0x000fe400078e0a00 */
[----:B------:R-:W-:-:S02]  /*1eb0*/  IMAD R30, R0, R33, R34 ;  /* 0x00000021001e7224 */ /* 0x000fc400078e0222 */
[--C-:B------:R-:W-:Y:S02]  /*1ec0*/  @!P6 IMAD.IADD R28, R28, 0x1, -R0.reuse ;  /* 0x000000011c1ce824 */ /* 0x100fe400078e0a00 */
[----:B------:R-:W-:Y:S01]  /*1ed0*/  IMAD.HI.U32 R32, R5, R35, RZ ;  /* 0x0000002305207227 */ /* 0x000fe200078e00ff */
[C---:B------:R-:W-:Y:S02]  /*1ee0*/  ISETP.GT.U32.AND P4, PT, R0.reuse, R30, PT ;  /* 0x0000001e0000720c */ /* 0x040fe40003f84070 */
[----:B------:R-:W-:Y:S01]  /*1ef0*/  ISETP.GT.U32.AND P6, PT, R0, R28, PT ;  /* 0x0000001c0000720c */ /* 0x000fe20003fc4070 */
[----:B------:R-:W-:Y:S01]  /*1f00*/  @!P2 IMAD.IADD R26, R26, 0x1, -R0 ;  /* 0x000000011a1aa824 */ /* 0x000fe200078e0a00 */
[C---:B------:R-:W-:Y:S01]  /*1f10*/  ISETP.GT.U32.AND P2, PT, R0.reuse, R29, PT ;  /* 0x0000001d0000720c */ /* 0x040fe20003f44070 */
[----:B------:R-:W-:Y:S01]  /*1f20*/  @!P0 IMAD.MOV R46, RZ, RZ, -R46 ;  /* 0x000000ffff2e8224 */ /* 0x000fe200078e0a2e */
[----:B------:R-:W-:Y:S01]  /*1f30*/  ISETP.GT.U32.AND P0, PT, R0, R31, PT ;  /* 0x0000001f0000720c */ /* 0x000fe20003f04070 */
[----:B------:R-:W-:Y:S01]  /*1f40*/  @!P1 IMAD.MOV R26, RZ, RZ, -R26 ;  /* 0x000000ffff1a9224 */ /* 0x000fe200078e0a1a */
[----:B------:R-:W-:Y:S01]  /*1f50*/  ISETP.GE.AND P1, PT, R36, RZ, PT ;  /* 0x000000ff2400720c */ /* 0x000fe20003f26270 */
[----:B------:R-:W-:Y:S01]  /*1f60*/  IMAD.MOV R32, RZ, RZ, -R32 ;  /* 0x000000ffff207224 */ /* 0x000fe200078e0a20 */
[----:B------:R-:W-:Y:S01]  /*1f70*/  LOP3.LUT R36, R3, 0x110, RZ, 0xfc, !PT ;  /* 0x0000011003247812 */ /* 0x000fe200078efcff */
[----:B------:R-:W-:-:S02]  /*1f80*/  @!P3 IMAD.MOV R27, RZ, RZ, -R27 ;  /* 0x000000ffff1bb224 */ /* 0x000fc400078e0a1b */
[----:B------:R-:W-:Y:S01]  /*1f90*/  IMAD R32, R0, R32, R35 ;  /* 0x0000002000207224 */ /* 0x000fe200078e0223 */
[----:B------:R-:W-:Y:S01]  /*1fa0*/  IABS R35, R36 ;  /* 0x0000002400237213 */ /* 0x000fe20000000000 */
[--C-:B------:R-:W-:Y:S02]  /*1fb0*/  @!P4 IMAD.IADD R30, R30, 0x1, -R0.reuse ;  /* 0x000000011e1ec824 */ /* 0x100fe400078e0a00 */
[--C-:B------:R-:W-:Y:S01]  /*1fc0*/  @!P6 IMAD.IADD R28, R28, 0x1, -R0.reuse ;  /* 0x000000011c1ce824 */ /* 0x100fe200078e0a00 */
[----:B------:R-:W-:Y:S01]  /*1fd0*/  ISETP.GE.AND P6, PT, R37, RZ, PT ;  /* 0x000000ff2500720c */ /* 0x000fe20003fc6270 */
[--C-:B------:R-:W-:Y:S01]  /*1fe0*/  @!P2 IMAD.IADD R29, R29, 0x1, -R0.reuse ;  /* 0x000000011d1da824 */ /* 0x100fe200078e0a00 */
[----:B------:R-:W-:Y:S01]  /*1ff0*/  ISETP.GT.U32.AND P4, PT, R0, R30, PT ;  /* 0x0000001e0000720c */ /* 0x000fe20003f84070 */
[----:B------:R-:W-:Y:S01]  /*2000*/  IMAD.HI.U32 R33, R5, R35, RZ ;  /* 0x0000002305217227 */ /* 0x000fe200078e00ff */
[----:B------:R-:W-:Y:S02]  /*2010*/  LOP3.LUT R37, R3, 0x118, RZ, 0xfc, !PT ;  /* 0x0000011803257812 */ /* 0x000fe400078efcff */
[----:B------:R-:W-:Y:S01]  /*2020*/  ISETP.GE.AND P2, PT, R38, RZ, PT ;  /* 0x000000ff2600720c */ /* 0x000fe20003f46270 */
[----:B------:R-:W-:Y:S01]  /*2030*/  @!P0 IMAD.IADD R31, R31, 0x1, -R0 ;  /* 0x000000011f1f8824 */ /* 0x000fe200078e0a00 */
[C---:B------:R-:W-:Y:S01]  /*2040*/  ISETP.GT.U32.AND P0, PT, R0.reuse, R29, PT ;  /* 0x0000001d0000720c */ /* 0x040fe20003f04070 */
[----:B------:R-:W-:Y:S01]  /*2050*/  IMAD.MOV R33, RZ, RZ, -R33 ;  /* 0x000000ffff217224 */ /* 0x000fe200078e0a21 */
[----:B------:R-:W-:Y:S01]  /*2060*/  IABS R222, R37 ;  /* 0x0000002500de7213 */ /* 0x000fe20000000000 */
[----:B------:R-:W-:Y:S01]  /*2070*/  @!P5 IMAD.MOV R28, RZ, RZ, -R28 ;  /* 0x000000ffff1cd224 */ /* 0x000fe200078e0a1c */
[C---:B------:R-:W-:Y:S01]  /*2080*/  ISETP.GT.U32.AND P3, PT, R0.reuse, R31, PT ;  /* 0x0000001f0000720c */ /* 0x040fe20003f64070 */
[C---:B------:R-:W-:Y:S01]  /*2090*/  IMAD R33, R0.reuse, R33, R35 ;  /* 0x0000002100217224 */ /* 0x040fe200078e0223 */
[----:B------:R-:W-:Y:S01]  /*20a0*/  ISETP.GT.U32.AND P5, PT, R0, R32, PT ;  /* 0x000000200000720c */ /* 0x000fe20003fa4070 */
[----:B------:R-:W-:Y:S01]  /*20b0*/  IMAD.HI.U32 R34, R5, R222, RZ ;  /* 0x000000de05227227 */ /* 0x000fe200078e00ff */
[----:B------:R-:W-:-:S03]  /*20c0*/  IABS R38, R50 ;  /* 0x0000003200267213 */ /* 0x000fc60000000000 */
[----:B------:R-:W-:Y:S01]  /*20d0*/  @!P4 IMAD.IADD R30, R30, 0x1, -R0 ;  /* 0x000000011e1ec824 */ /* 0x000fe200078e0a00 */
[C---:B------:R-:W-:Y:S01]  /*20e0*/  ISETP.GT.U32.AND P4, PT, R0.reuse, R33, PT ;  /* 0x000000210000720c */ /* 0x040fe20003f84070 */
[----:B------:R-:W-:Y:S02]  /*20f0*/  IMAD.MOV R35, RZ, RZ, -R34 ;  /* 0x000000ffff237224 */ /* 0x000fe400078e0a22 */
[--C-:B------:R-:W-:Y:S01]  /*2100*/  @!P0 IMAD.IADD R29, R29, 0x1, -R0.reuse ;  /* 0x000000011d1d8824 */ /* 0x100fe200078e0a00 */
[----:B------:R-:W-:Y:S01]  /*2110*/  ISETP.GE.AND P0, PT, R39, RZ, PT ;  /* 0x000000ff2700720c */ /* 0x000fe20003f06270 */
[----:B------:R-:W-:Y:S01]  /*2120*/  @!P3 IMAD.IADD R31, R31, 0x1, -R0 ;  /* 0x000000011f1fb824 */ /* 0x000fe200078e0a00 */
[----:B------:R-:W-:Y:S01]  /*2130*/  LOP3.LUT R39, R3, 0x120, RZ, 0xfc, !PT ;  /* 0x0000012003277812 */ /* 0x000fe200078efcff */
[----:B------:R-:W-:Y:S01]  /*2140*/  IMAD R222, R0, R35, R222 ;  /* 0x0000002300de7224 */ /* 0x000fe200078e02de */
[----:B------:R-:W-:Y:S01]  /*2150*/  ISETP.GE.AND P3, PT, R36, RZ, PT ;  /* 0x000000ff2400720c */ /* 0x000fe20003f66270 */
[--C-:B------:R-:W-:Y:S01]  /*2160*/  @!P5 IMAD.IADD R32, R32, 0x1, -R0.reuse ;  /* 0x000000012020d824 */ /* 0x100fe200078e0a00 */
[----:B------:R-:W-:Y:S01]  /*2170*/  IABS R223, R39 ;  /* 0x0000002700df7213 */ /* 0x000fe20000000000 */
[----:B------:R-:W-:Y:S01]  /*2180*/  @!P6 IMAD.MOV R31, RZ, RZ, -R31 ;  /* 0x000000ffff1fe224 */ /* 0x000fe200078e0a1f */
[C---:B------:R-:W-:Y:S01]  /*2190*/  ISETP.GT.U32.AND P6, PT, R0.reuse, R222, PT ;  /* 0x000000de0000720c */ /* 0x040fe20003fc4070 */
[----:B------:R-:W-:Y:S01]  /*21a0*/  @!P4 IMAD.IADD R33, R33, 0x1, -R0 ;  /* 0x000000012121c824 */ /* 0x000fe200078e0a00 */
[----:B------:R-:W-:Y:S01]  /*21b0*/  ISETP.GE.AND P5, PT, R37, RZ, PT ;  /* 0x000000ff2500720c */ /* 0x000fe20003fa6270 */
[----:B------:R-:W-:Y:S01]  /*21c0*/  @!P1 IMAD.MOV R29, RZ, RZ, -R29 ;  /* 0x000000ffff1d9224 */ /* 0x000fe200078e0a1d */
[C---:B------:R-:W-:Y:S01]  /*21d0*/  ISETP.GT.U32.AND P1, PT, R0.reuse, R32, PT ;  /* 0x000000200000720c */ /* 0x040fe20003f24070 */
[----:B------:R-:W-:Y:S01]  /*21e0*/  IMAD.HI.U32 R34, R5, R223, RZ ;  /* 0x000000df05227227 */ /* 0x000fe200078e00ff */
[----:B------:R-:W-:-:S02]  /*21f0*/  ISETP.GT.U32.AND P4, PT, R0, R33, PT ;  /* 0x000000210000720c */ /* 0x000fc40003f84070 */
[----:B------:R-:W-:Y:S01]  /*2200*/  LOP3.LUT R37, R3, 0x128, RZ, 0xfc, !PT ;  /* 0x0000012803257812 */ /* 0x000fe200078efcff */
[----:B------:R-:W-:Y:S02]  /*2210*/  IMAD.MOV R34, RZ, RZ, -R34 ;  /* 0x000000ffff227224 */ /* 0x000fe400078e0a22 */
[----:B------:R-:W-:Y:S01]  /*2220*/  IMAD.HI.U32 R35, R5, R38, RZ ;  /* 0x0000002605237227 */ /* 0x000fe200078e00ff */
[----:B------:R-:W-:-:S03]  /*2230*/  IABS R36, R37 ;  /* 0x0000002500247213 */ /* 0x000fc60000000000 */
[----:B------:R-:W-:Y:S02]  /*2240*/  IMAD R223, R0, R34, R223 ;  /* 0x0000002200df7224 */ /* 0x000fe400078e02df */
[--C-:B------:R-:W-:Y:S02]  /*2250*/  @!P6 IMAD.IADD R222, R222, 0x1, -R0.reuse ;  /* 0x00000001dedee824 */ /* 0x100fe400078e0a00 */
[----:B------:R-:W-:Y:S01]  /*2260*/  @!P1 IMAD.IADD R32, R32, 0x1, -R0 ;  /* 0x0000000120209824 */ /* 0x000fe200078e0a00 */
[C---:B------:R-:W-:Y:S01]  /*2270*/  ISETP.GT.U32.AND P1, PT, R0.reuse, R223, PT ;  /* 0x000000df0000720c */ /* 0x040fe20003f24070 */
[----:B------:R-:W-:Y:S01]  /*2280*/  IMAD.HI.U32 R34, R5, R36, RZ ;  /* 0x0000002405227227 */ /* 0x000fe200078e00ff */
[----:B------:R-:W-:-:S03]  /*2290*/  ISETP.GT.U32.AND P6, PT, R0, R222, PT ;  /* 0x000000de0000720c */ /* 0x000fc60003fc4070 */
[----:B------:R-:W-:Y:S01]  /*22a0*/  @!P4 IMAD.IADD R33, R33, 0x1, -R0 ;  /* 0x000000012121c824 */ /* 0x000fe200078e0a00 */
[----:B------:R-:W-:Y:S01]  /*22b0*/  ISETP.GE.AND P4, PT, R37, RZ, PT ;  /* 0x000000ff2500720c */ /* 0x000fe20003f86270 */
[----:B------:R-:W-:Y:S02]  /*22c0*/  IMAD.MOV R37, RZ, RZ, -R34 ;  /* 0x000000ffff257224 */ /* 0x000fe400078e0a22 */
[----:B------:R-:W-:-:S04]  /*22d0*/  IMAD.HI.U32 R34, R5, R48, RZ ;  /* 0x0000003005227227 */ /* 0x000fc800078e00ff */
[----:B------:R-:W-:Y:S01]  /*22e0*/  @!P2 IMAD.MOV R30, RZ, RZ, -R30 ;  /* 0x000000ffff1ea224 */ /* 0x000fe200078e0a1e */
[----:B------:R-:W-:Y:S01]  /*22f0*/  ISETP.GE.AND P2, PT, R39, RZ, PT ;  /* 0x000000ff2700720c */ /* 0x000fe20003f46270 */
[----:B------:R-:W-:Y:S02]  /*2300*/  IMAD.MOV R39, RZ, RZ, -R35 ;  /* 0x000000ffff277224 */ /* 0x000fe400078e0a23 */
[C---:B------:R-:W-:Y:S01]  /*2310*/  IMAD R35, R0.reuse, R37, R36 ;  /* 0x0000002500237224 */ /* 0x040fe200078e0224 */
[C---:B------:R-:W-:Y:S01]  /*2320*/  LOP3.LUT R36, R3.reuse, 0x148, RZ, 0xfc, !PT ;  /* 0x0000014803247812 */ /* 0x040fe200078efcff */
[----:B------:R-:W-:Y:S01]  /*2330*/  IMAD.MOV R49, RZ, RZ, -R34 ;  /* 0x000000ffff317224 */ /* 0x000fe200078e0a22 */
[----:B------:R-:W-:Y:S01]  /*2340*/  IABS R34, R52 ;  /* 0x0000003400227213 */ /* 0x000fe20000000000 */
[----:B------:R-:W-:Y:S01]  /*2350*/  IMAD R37, R0, R39, R38 ;  /* 0x0000002700257224 */ /* 0x000fe200078e0226 */
[----:B------:R-:W-:Y:S01]  /*2360*/  LOP3.LUT R38, R3, 0x150, RZ, 0xfc, !PT ;  /* 0x0000015003267812 */ /* 0x000fe200078efcff */
[----:B------:R-:W-:-:S02]  /*2370*/  @!P1 IMAD.IADD R223, R223, 0x1, -R0 ;  /* 0x00000001dfdf9824 */ /* 0x000fc400078e0a00 */
[C---:B------:R-:W-:Y:S01]  /*2380*/  IMAD R39, R0.reuse, R49, R48 ;  /* 0x0000003100277224 */ /* 0x040fe200078e0230 */
[----:B------:R-:W-:Y:S01]  /*2390*/  IABS R53, R38 ;  /* 0x0000002600357213 */ /* 0x000fe20000000000 */
[----:B------:R-:W-:Y:S01]  /*23a0*/  @!P0 IMAD.MOV R32, RZ, RZ, -R32 ;  /* 0x000000ffff208224 */ /* 0x000fe200078e0a20 */
[----:B------:R-:W-:Y:S01]  /*23b0*/  ISETP.GT.U32.AND P0, PT, R0, R35, PT ;  /* 0x000000230000720c */ /* 0x000fe20003f04070 */
[----:B------:R-:W-:Y:S01]  /*23c0*/  @!P6 IMAD.IADD R222, R222, 0x1, -R0 ;  /* 0x00000001dedee824 */ /* 0x000fe200078e0a00 */
[C---:B------:R-:W-:Y:S01]  /*23d0*/  ISETP.GT.U32.AND P1, PT, R0.reuse, R223, PT ;  /* 0x000000df0000720c */ /* 0x040fe20003f24070 */
[----:B------:R-:W-:Y:S01]  /*23e0*/  IMAD.MOV.U32 R49, RZ, RZ, R34 ;  /* 0x000000ffff317224 */ /* 0x000fe200078e0022 */
[C---:B------:R-:W-:Y:S01]  /*23f0*/  ISETP.GT.U32.AND P6, PT, R0.reuse, R37, PT ;  /* 0x000000250000720c */ /* 0x040fe20003fc4070 */
[----:B------:R-:W-:Y:S01]  /*2400*/  @!P5 IMAD.MOV R222, RZ, RZ, -R222 ;  /* 0x000000ffffded224 */ /* 0x000fe200078e0ade */
[----:B------:R-:W-:Y:S01]  /*2410*/  ISETP.GT.U32.AND P5, PT, R0, R39, PT ;  /* 0x000000270000720c */ /* 0x000fe20003fa4070 */
[----:B------:R-:W-:Y:S01]  /*2420*/  IMAD.HI.U32 R34, R5, R49, RZ ;  /* 0x0000003105227227 */ /* 0x000fe200078e00ff */
[----:B------:R-:W-:-:S03]  /*2430*/  LOP3.LUT R48, R3, 0x158, RZ, 0xfc, !PT ;  /* 0x0000015803307812 */ /* 0x000fc600078efcff */
[----:B------:R-:W-:Y:S01]  /*2440*/  IMAD.MOV R34, RZ, RZ, -R34 ;  /* 0x000000ffff227224 */ /* 0x000fe200078e0a22 */
[----:B------:R-:W-:Y:S01]  /*2450*/  IABS R55, R48 ;  /* 0x0000003000377213 */ /* 0x000fe20000000000 */
[--C-:B------:R-:W-:Y:S01]  /*2460*/  @!P0 IMAD.IADD R35, R35, 0x1, -R0.reuse ;  /* 0x0000000123238824 */ /* 0x100fe200078e0a00 */
[----:B------:R-:W-:Y:S01]  /*2470*/  ISETP.GE.AND P0, PT, R52, RZ, PT ;  /* 0x000000ff3400720c */ /* 0x000fe20003f06270 */
[--C-:B------:R-:W-:Y:S01]  /*2480*/  @!P1 IMAD.IADD R223, R223, 0x1, -R0.reuse ;  /* 0x00000001dfdf9824 */ /* 0x100fe200078e0a00 */
[----:B------:R-:W-:Y:S01]  /*2490*/  ISETP.GE.AND P1, PT, R51, RZ, PT ;  /* 0x000000ff3300720c */ /* 0x000fe20003f26270 */
[--C-:B------:R-:W-:Y:S01]  /*24a0*/  @!P6 IMAD.IADD R37, R37, 0x1, -R0.reuse ;  /* 0x000000012525e824 */ /* 0x100fe200078e0a00 */
[C---:B------:R-:W-:Y:S01]  /*24b0*/  ISETP.GT.U32.AND P6, PT, R0.reuse, R35, PT ;  /* 0x000000230000720c */ /* 0x040fe20003fc4070 */
[----:B------:R-:W-:Y:S01]  /*24c0*/  @!P5 IMAD.IADD R39, R39, 0x1, -R0 ;  /* 0x000000012727d824 */ /* 0x000fe200078e0a00 */
[----:B------:R-:W-:Y:S01]  /*24d0*/  IABS R51, R36 ;  /* 0x0000002400337213 */ /* 0x000fe20000000000 */
[----:B------:R-:W-:Y:S01]  /*24e0*/  @!P2 IMAD.MOV R223, RZ, RZ, -R223 ;  /* 0x000000ffffdfa224 */ /* 0x000fe200078e0adf */
[C---:B------:R-:W-:Y:S01]  /*24f0*/  ISETP.GT.U32.AND P5, PT, R0.reuse, R37, PT ;  /* 0x000000250000720c */ /* 0x040fe20003fa4070 */
[C---:B------:R-:W-:Y:S01]  /*2500*/  IMAD R49, R0.reuse, R34, R49 ;  /* 0x0000002200317224 */ /* 0x040fe200078e0231 */
[----:B------:R-:W-:Y:S01]  /*2510*/  ISETP.GT.U32.AND P2, PT, R0, R39, PT ;  /* 0x000000270000720c */ /* 0x000fe20003f44070 */
[----:B------:R-:W-:Y:S01]  /*2520*/  IMAD.HI.U32 R34, R5, R51, RZ ;  /* 0x0000003305227227 */ /* 0x000fe200078e00ff */
[----:B------:R-:W-:-:S03]  /*2530*/  LOP3.LUT R52, R3, 0x1a8, RZ, 0xfc, !PT ;  /* 0x000001a803347812 */ /* 0x000fc600078efcff */
[----:B------:R-:W-:Y:S01]  /*2540*/  IMAD.MOV R34, RZ, RZ, -R34 ;  /* 0x000000ffff227224 */ /* 0x000fe200078e0a22 */
[----:B------:R-:W-:Y:S01]  /*2550*/  IABS R75, R52 ;  /* 0x00000034004b7213 */ /* 0x000fe20000000000 */
[----:B------:R-:W-:Y:S01]  /*2560*/  @!P3 IMAD.MOV R33, RZ, RZ, -R33 ;  /* 0x000000ffff21b224 */ /* 0x000fe200078e0a21 */
[----:B------:R-:W-:Y:S01]  /*2570*/  ISETP.GE.AND P3, PT, R50, RZ, PT ;  /* 0x000000ff3200720c */ /* 0x000fe20003f66270 */
[----:B------:R-:W-:Y:S01]  /*2580*/  @!P6 IMAD.IADD R35, R35, 0x1, -R0 ;  /* 0x000000012323e824 */ /* 0x000fe200078e0a00 */
        /* <DEDUP_REMOVED lines=8> */
[--C-:B------:R-:W-:Y:S01]  /*2610*/  @!P5 IMAD.IADD R37, R37, 0x1, -R0.reuse ;  /* 0x000000012525d824 */ /* 0x100fe200078e0a00 */
[C---:B------:R-:W-:Y:S01]  /*2620*/  ISETP.GT.U32.AND P5, PT, R0.reuse, R51, PT ;  /* 0x000000330000720c */ /* 0x040fe20003fa4070 */
[----:B------:R-:W-:Y:S02]  /*2630*/  IMAD R53, R0, R36, R53 ;  /* 0x0000002400357224 */ /* 0x000fe400078e0235 */
[----:B------:R-:W-:Y:S01]  /*2640*/  @!P6 IMAD.IADD R49, R49, 0x1, -R0 ;  /* 0x000000013131e824 */ /* 0x000fe200078e0a00 */
[----:B------:R-:W-:Y:S01]  /*2650*/  ISETP.GE.AND P6, PT, R38, RZ, PT ;  /* 0x000000ff2600720c */ /* 0x000fe20003fc6270 */
[----:B------:R-:W-:Y:S01]  /*2660*/  @!P3 IMAD.MOV R37, RZ, RZ, -R37 ;  /* 0x000000ffff25b224 */ /* 0x000fe200078e0a25 */
[C---:B------:R-:W-:Y:S01]  /*2670*/  ISETP.GT.U32.AND P3, PT, R0.reuse, R53, PT ;  /* 0x000000350000720c */ /* 0x040fe20003f64070 */
[----:B------:R-:W-:Y:S01]  /*2680*/  @!P4 IMAD.MOV R35, RZ, RZ, -R35 ;  /* 0x000000ffff23c224 */ /* 0x000fe200078e0a23 */
[----:B------:R-:W-:Y:S01]  /*2690*/  ISETP.GT.U32.AND P4, PT, R0, R49, PT ;  /* 0x000000310000720c */ /* 0x000fe20003f84070 */
[----:B------:R-:W-:Y:S01]  /*26a0*/  IMAD.HI.U32 R34, R5, R55, RZ ;  /* 0x0000003705227227 */ /* 0x000fe200078e00ff */
[----:B------:R-:W-:-:S03]  /*26b0*/  LOP3.LUT R38, R3, 0x170, RZ, 0xfc, !PT ;  /* 0x0000017003267812 */ /* 0x000fc600078efcff */
[----:B------:R-:W-:Y:S01]  /*26c0*/  IMAD.HI.U32 R36, R5, R57, RZ ;  /* 0x0000003905247227 */ /* 0x000fe200078e00ff */
[----:B------:R-:W-:-:S03]  /*26d0*/  IABS R61, R38 ;  /* 0x00000026003d7213 */ /* 0x000fc60000000000 */
[----:B------:R-:W-:Y:S02]  /*26e0*/  @!P5 IMAD.IADD R51, R51, 0x1, -R0 ;  /* 0x000000013333d824 */ /* 0x000fe400078e0a00 */
[----:B------:R-:W-:Y:S02]  /*26f0*/  IMAD.MOV R34, RZ, RZ, -R34 ;  /* 0x000000ffff227224 */ /* 0x000fe400078e0a22 */
[----:B------:R-:W-:Y:S01]  /*2700*/  IMAD.MOV R36, RZ, RZ, -R36 ;  /* 0x000000ffff247224 */ /* 0x000fe200078e0a24 */
[C---:B------:R-:W-:Y:S01]  /*2710*/  ISETP.GT.U32.AND P5, PT, R0.reuse, R51, PT ;  /* 0x000000330000720c */ /* 0x040fe20003fa4070 */
[C---:B------:R-:W-:Y:S02]  /*2720*/  IMAD R55, R0.reuse, R34, R55 ;  /* 0x0000002200377224 */ /* 0x040fe400078e0237 */
[----:B------:R-:W-:Y:S01]  /*2730*/  IMAD R57, R0, R36, R57 ;  /* 0x0000002400397224 */ /* 0x000fe200078e0239 */
[----:B------:R-:W-:Y:S01]  /*2740*/  LOP3.LUT R36, R3, 0x168, RZ, 0xfc, !PT ;  /* 0x0000016803247812 */ /* 0x000fe200078efcff */
[----:B------:R-:W-:-:S02]  /*2750*/  @!P3 IMAD.IADD R53, R53, 0x1, -R0 ;  /* 0x000000013535b824 */ /* 0x000fc400078e0a00 */
[--C-:B------:R-:W-:Y:S01]  /*2760*/  @!P4 IMAD.IADD R49, R49, 0x1, -R0.reuse ;  /* 0x000000013131c824 */ /* 0x100fe200078e0a00 */
[C---:B------:R-:W-:Y:S01]  /*2770*/  ISETP.GT.U32.AND P4, PT, R0.reuse, R55, PT ;  /* 0x000000370000720c */ /* 0x040fe20003f84070 */
[----:B------:R-:W-:Y:S01]  /*2780*/  @!P1 IMAD.MOV R39, RZ, RZ, -R39 ;  /* 0x000000ffff279224 */ /* 0x000fe200078e0a27 */
[----:B------:R-:W-:Y:S01]  /*2790*/  IABS R59, R36 ;  /* 0x00000024003b7213 */ /* 0x000fe20000000000 */
[----:B------:R-:W-:Y:S01]  /*27a0*/  @!P0 IMAD.MOV R49, RZ, RZ, -R49 ;  /* 0x000000ffff318224 */ /* 0x000fe200078e0a31 */
[C---:B------:R-:W-:Y:S01]  /*27b0*/  ISETP.GT.U32.AND P3, PT, R0.reuse, R53, PT ;  /* 0x000000350000720c */ /* 0x040fe20003f64070 */
[----:B------:R-:W-:Y:S01]  /*27c0*/  @!P5 IMAD.IADD R51, R51, 0x1, -R0 ;  /* 0x000000013333d824 */ /* 0x000fe200078e0a00 */
[----:B------:R-:W-:Y:S01]  /*27d0*/  ISETP.GT.U32.AND P5, PT, R0, R57, PT ;  /* 0x000000390000720c */ /* 0x000fe20003fa4070 */
[----:B------:R-:W-:Y:S01]  /*27e0*/  IMAD.HI.U32 R34, R5, R59, RZ ;  /* 0x0000003b05227227 */ /* 0x000fe200078e00ff */
[----:B------:R-:W-:Y:S02]  /*27f0*/  ISETP.GE.AND P1, PT, R48, RZ, PT ;  /* 0x000000ff3000720c */ /* 0x000fe40003f26270 */
[----:B------:R-:W-:Y:S01]  /*2800*/  ISETP.GE.AND P0, PT, R50, RZ, PT ;  /* 0x000000ff3200720c */ /* 0x000fe20003f06270 */
[----:B------:R-:W-:Y:S01]  /*2810*/  IMAD.MOV R34, RZ, RZ, -R34 ;  /* 0x000000ffff227224 */ /* 0x000fe200078e0a22 */
[----:B------:R-:W-:Y:S01]  /*2820*/  LOP3.LUT R48, R3, 0x190, RZ, 0xfc, !PT ;  /* 0x0000019003307812 */ /* 0x000fe200078efcff */
[--C-:B------:R-:W-:Y:S01]  /*2830*/  @!P4 IMAD.IADD R55, R55, 0x1, -R0.reuse ;  /* 0x000000013737c824 */ /* 0x100fe200078e0a00 */
[----:B------:R-:W-:Y:S01]  /*2840*/  ISETP.GE.AND P4, PT, R36, RZ, PT ;  /* 0x000000ff2400720c */ /* 0x000fe20003f86270 */
[----:B------:R-:W-:Y:S01]  /*2850*/  IMAD R59, R0, R34, R59 ;  /* 0x00000022003b7224 */ /* 0x000fe200078e023b */
[----:B------:R-:W-:Y:S01]  /*2860*/  LOP3.LUT R34, R3, 0x178, RZ, 0xfc, !PT ;  /* 0x0000017803227812 */ /* 0x000fe200078efcff */
[--C-:B------:R-:W-:Y:S01]  /*2870*/  @!P3 IMAD.IADD R53, R53, 0x1, -R0.reuse ;  /* 0x000000013535b824 */ /* 0x100fe200078e0a00 */
[----:B------:R-:W-:Y:S01]  /*2880*/  ISETP.GE.AND P3, PT, R38, RZ, PT ;  /* 0x000000ff2600720c */ /* 0x000fe20003f66270 */
[----:B------:R-:W-:Y:S01]  /*2890*/  @!P2 IMAD.MOV R51, RZ, RZ, -R51 ;  /* 0x000000ffff33a224 */ /* 0x000fe200078e0a33 */
[C---:B------:R-:W-:Y:S01]  /*28a0*/  ISETP.GT.U32.AND P2, PT, R0.reuse, R55, PT ;  /* 0x000000370000720c */ /* 0x040fe20003f44070 */
[----:B------:R-:W-:Y:S01]  /*28b0*/  @!P6 IMAD.MOV R53, RZ, RZ, -R53 ;  /* 0x000000ffff35e224 */ /* 0x000fe200078e0a35 */
[----:B------:R-:W-:Y:S01]  /*28c0*/  ISETP.GT.U32.AND P6, PT, R0, R59, PT ;  /* 0x0000003b0000720c */ /* 0x000fe20003fc4070 */
[----:B------:R-:W-:Y:S01]  /*28d0*/  @!P5 IMAD.IADD R57, R57, 0x1, -R0 ;  /* 0x000000013939d824 */ /* 0x000fe200078e0a00 */
[----:B------:R-:W-:Y:S01]  /*28e0*/  IABS R63, R34 ;  /* 0x00000022003f7213 */ /* 0x000fe20000000000 */
[----:B------:R-:W-:Y:S01]  /*28f0*/  IMAD.HI.U32 R36, R5, R61, RZ ;  /* 0x0000003d05247227 */ /* 0x000fe200078e00ff */
[----:B------:R-:W-:-:S02]  /*2900*/  LOP3.LUT R38, R3, 0x188, RZ, 0xfc, !PT ;  /* 0x0000018803267812 */ /* 0x000fc400078efcff */
[----:B------:R-:W-:Y:S01]  /*2910*/  ISETP.GT.U32.AND P5, PT, R0, R57, PT ;  /* 0x000000390000720c */ /* 0x000fe20003fa4070 */
[----:B------:R-:W-:Y:S01]  /*2920*/  IMAD.MOV R36, RZ, RZ, -R36 ;  /* 0x000000ffff247224 */ /* 0x000fe200078e0a24 */
[----:B------:R-:W-:Y:S01]  /*2930*/  IABS R67, R38 ;  /* 0x0000002600437213 */ /* 0x000fe20000000000 */
[----:B------:R-:W-:Y:S01]  /*2940*/  IMAD R7, R2, R7, R8 ;  /* 0x0000000702077224 */ /* 0x000fe200078e0208 */
[----:B------:R-:W-:Y:S01]  /*2950*/  IABS R69, R48 ;  /* 0x0000003000457213 */ /* 0x000fe20000000000 */
[----:B------:R-:W-:Y:S01]  /*2960*/  IMAD R61, R0, R36, R61 ;  /* 0x00000024003d7224 */ /* 0x000fe200078e023d */
[----:B------:R-:W-:Y:S01]  /*2970*/  LOP3.LUT R36, R3, 0x180, RZ, 0xfc, !PT ;  /* 0x0000018003247812 */ /* 0x000fe200078efcff */
[--C-:B------:R-:W-:Y:S01]  /*2980*/  @!P2 IMAD.IADD R55, R55, 0x1, -R0.reuse ;  /* 0x000000013737a824 */ /* 0x100fe200078e0a00 */
[----:B------:R-:W-:Y:S01]  /*2990*/  ISETP.GE.AND P2, PT, R34, RZ, PT ;  /* 0x000000ff2200720c */ /* 0x000fe20003f46270 */
[--C-:B------:R-:W-:Y:S01]  /*29a0*/  @!P6 IMAD.IADD R59, R59, 0x1, -R0.reuse ;  /* 0x000000013b3be824 */ /* 0x100fe200078e0a00 */
[----:B------:R-:W-:Y:S01]  /*29b0*/  IABS R65, R36 ;  /* 0x0000002400417213 */ /* 0x000fe20000000000 */
[----:B------:R-:W-:Y:S01]  /*29c0*/  @!P1 IMAD.MOV R55, RZ, RZ, -R55 ;  /* 0x000000ffff379224 */ /* 0x000fe200078e0a37 */
[C---:B------:R-:W-:Y:S01]  /*29d0*/  ISETP.GT.U32.AND P6, PT, R0.reuse, R61, PT ;  /* 0x0000003d0000720c */ /* 0x040fe20003fc4070 */
[----:B------:R-:W-:Y:S01]  /*29e0*/  @!P5 IMAD.IADD R57, R57, 0x1, -R0 ;  /* 0x000000013939d824 */ /* 0x000fe200078e0a00 */
[----:B------:R-:W-:Y:S01]  /*29f0*/  ISETP.GT.U32.AND P1, PT, R0, R59, PT ;  /* 0x0000003b0000720c */ /* 0x000fe20003f24070 */
[----:B------:R-:W-:Y:S01]  /*2a00*/  IMAD.HI.U32 R34, R5, R63, RZ ;  /* 0x0000003f05227227 */ /* 0x000fe200078e00ff */
[----:B------:R-:W-:-:S02]  /*2a10*/  ISETP.GE.AND P5, PT, R36, RZ, PT ;  /* 0x000000ff2400720c */ /* 0x000fc40003fa6270 */
[----:B------:R-:W-:Y:S01]  /*2a20*/  LOP3.LUT R50, R3, 0x1a0, RZ, 0xfc, !PT ;  /* 0x000001a003327812 */ /* 0x000fe200078efcff */
[----:B------:R-:W-:Y:S01]  /*2a30*/  IMAD.HI.U32 R36, R5, R65, RZ ;  /* 0x0000004105247227 */ /* 0x000fe200078e00ff */
[----:B------:R-:W-:Y:S02]  /*2a40*/  IADD3 R8, R58, -0x1, RZ ;  /* 0xffffffff3a087810 */ /* 0x000fe40007ffe0ff */
[----:B------:R-:W-:Y:S01]  /*2a50*/  IABS R73, R50 ;  /* 0x0000003200497213 */ /* 0x000fe20000000000 */
[----:B------:R-:W-:Y:S02]  /*2a60*/  IMAD.MOV R36, RZ, RZ, -R36 ;  /* 0x000000ffff247224 */ /* 0x000fe400078e0a24 */
[----:B------:R-:W-:Y:S02]  /*2a70*/  IMAD.MOV R34, RZ, RZ, -R34 ;  /* 0x000000ffff227224 */ /* 0x000fe400078e0a22 */
[----:B------:R-:W-:Y:S02]  /*2a80*/  IMAD R65, R0, R36, R65 ;  /* 0x0000002400417224 */ /* 0x000fe400078e0241 */
[----:B------:R-:W-:-:S02]  /*2a90*/  @!P1 IMAD.IADD R59, R59, 0x1, -R0 ;  /* 0x000000013b3b9824 */ /* 0x000fc400078e0a00 */
[C---:B------:R-:W-:Y:S02]  /*2aa0*/  IMAD R63, R0.reuse, R34, R63 ;  /* 0x00000022003f7224 */ /* 0x040fe400078e023f */
[----:B------:R-:W-:Y:S01]  /*2ab0*/  @!P4 IMAD.MOV R59, RZ, RZ, -R59 ;  /* 0x000000ffff3bc224 */ /* 0x000fe200078e0a3b */
[C---:B------:R-:W-:Y:S01]  /*2ac0*/  ISETP.GT.U32.AND P4, PT, R0.reuse, R65, PT ;  /* 0x000000410000720c */ /* 0x040fe20003f84070 */
[----:B------:R-:W-:Y:S01]  /*2ad0*/  @!P6 IMAD.IADD R61, R61, 0x1, -R0 ;  /* 0x000000013d3de824 */ /* 0x000fe200078e0a00 */
[----:B------:R-:W-:Y:S01]  /*2ae0*/  ISETP.GT.U32.AND P1, PT, R0, R63, PT ;  /* 0x0000003f0000720c */ /* 0x000fe20003f24070 */
[----:B------:R-:W-:Y:S01]  /*2af0*/  @!P0 IMAD.MOV R57, RZ, RZ, -R57 ;  /* 0x000000ffff398224 */ /* 0x000fe200078e0a39 */
[----:B------:R-:W-:Y:S01]  /*2b00*/  ISETP.GE.AND P0, PT, R38, RZ, PT ;  /* 0x000000ff2600720c */ /* 0x000fe20003f06270 */
[----:B------:R-:W-:Y:S01]  /*2b10*/  IMAD.HI.U32 R34, R5, R67, RZ ;  /* 0x0000004305227227 */ /* 0x000fe200078e00ff */
[----:B------:R-:W-:Y:S02]  /*2b20*/  ISETP.GT.U32.AND P6, PT, R0, R61, PT ;  /* 0x0000003d0000720c */ /* 0x000fe40003fc4070 */
[----:B------:R-:W-:Y:S01]  /*2b30*/  LOP3.LUT R38, R3, 0x198, RZ, 0xfc, !PT ;  /* 0x0000019803267812 */ /* 0x000fe200078efcff */
[----:B------:R-:W-:-:S03]  /*2b40*/  IMAD.HI.U32 R36, R5, R69, RZ ;  /* 0x0000004505247227 */ /* 0x000fc600078e00ff */
[----:B------:R-:W-:Y:S01]  /*2b50*/  IABS R71, R38 ;  /* 0x0000002600477213 */ /* 0x000fe20000000000 */
[----:B------:R-:W-:Y:S02]  /*2b60*/  @!P4 IMAD.IADD R65, R65, 0x1, -R0 ;  /* 0x000000014141c824 */ /* 0x000fe400078e0a00 */
[----:B------:R-:W-:Y:S02]  /*2b70*/  IMAD.MOV R34, RZ, RZ, -R34 ;  /* 0x000000ffff227224 */ /* 0x000fe400078e0a22 */
[----:B------:R-:W-:Y:S01]  /*2b80*/  IMAD.MOV R36, RZ, RZ, -R36 ;  /* 0x000000ffff247224 */ /* 0x000fe200078e0a24 */
[C---:B------:R-:W-:Y:S01]  /*2b90*/  ISETP.GT.U32.AND P4, PT, R0.reuse, R65, PT ;  /* 0x000000410000720c */ /* 0x040fe20003f84070 */
[C---:B------:R-:W-:Y:S02]  /*2ba0*/  IMAD R67, R0.reuse, R34, R67 ;  /* 0x0000002200437224 */ /* 0x040fe400078e0243 */
[----:B------:R-:W-:Y:S02]  /*2bb0*/  IMAD R69, R0, R36, R69 ;  /* 0x0000002400457224 */ /* 0x000fe400078e0245 */
[----:B------:R-:W-:-:S02]  /*2bc0*/  @!P1 IMAD.IADD R63, R63, 0x1, -R0 ;  /* 0x000000013f3f9824 */ /* 0x000fc400078e0a00 */
[----:B------:R-:W-:Y:S01]  /*2bd0*/  @!P6 IMAD.IADD R61, R61, 0x1, -R0 ;  /* 0x000000013d3de824 */ /* 0x000fe200078e0a00 */
[C---:B------:R-:W-:Y:S01]  /*2be0*/  ISETP.GT.U32.AND P6, PT, R0.reuse, R67, PT ;  /* 0x000000430000720c */ /* 0x040fe20003fc4070 */
[----:B------:R-:W-:Y:S01]  /*2bf0*/  IMAD.HI.U32 R34, R5, R71, RZ ;  /* 0x0000004705227227 */ /* 0x000fe200078e00ff */
[----:B------:R-:W-:-:S03]  /*2c00*/  ISETP.GT.U32.AND P1, PT, R0, R63, PT ;  /* 0x0000003f0000720c */ /* 0x000fc60003f24070 */
[----:B------:R-:W-:Y:S01]  /*2c10*/  @!P3 IMAD.MOV R61, RZ, RZ, -R61 ;  /* 0x000000ffff3db224 */ /* 0x000fe200078e0a3d */
[C---:B------:R-:W-:Y:S01]  /*2c20*/  ISETP.GT.U32.AND P3, PT, R0.reuse, R69, PT ;  /* 0x000000450000720c */ /* 0x040fe20003f64070 */
[----:B------:R-:W-:Y:S02]  /*2c30*/  IMAD.MOV R34, RZ, RZ, -R34 ;  /* 0x000000ffff227224 */ /* 0x000fe400078e0a22 */
[----:B------:R-:W-:Y:S02]  /*2c40*/  @!P4 IMAD.IADD R65, R65, 0x1, -R0 ;  /* 0x000000014141c824 */ /* 0x000fe400078e0a00 */
[----:B------:R-:W-:Y:S02]  /*2c50*/  IMAD R71, R0, R34, R71 ;  /* 0x0000002200477224 */ /* 0x000fe400078e0247 */
[----:B------:R-:W-:-:S03]  /*2c60*/  IMAD.HI.U32 R34, R5, R73, RZ ;  /* 0x0000004905227227 */ /* 0x000fc600078e00ff */
[----:B------:R-:W-:Y:S01]  /*2c70*/  ISETP.GT.U32.AND P4, PT, R0, R71, PT ;  /* 0x000000470000720c */ /* 0x000fe20003f84070 */
[--C-:B------:R-:W-:Y:S01]  /*2c80*/  @!P1 IMAD.IADD R63, R63, 0x1, -R0.reuse ;  /* 0x000000013f3f9824 */ /* 0x100fe200078e0a00 */
[----:B------:R-:W-:Y:S01]  /*2c90*/  ISETP.GE.AND P1, PT, R48, RZ, PT ;  /* 0x000000ff3000720c */ /* 0x000fe20003f26270 */
[----:B------:R-:W-:Y:S01]  /*2ca0*/  @!P3 IMAD.IADD R69, R69, 0x1, -R0 ;  /* 0x000000014545b824 */ /* 0x000fe200078e0a00 */
[----:B------:R-:W-:Y:S01]  /*2cb0*/  ISETP.GE.AND P3, PT, R38, RZ, PT ;  /* 0x000000ff2600720c */ /* 0x000fe20003f66270 */
[----:B------:R-:W-:Y:S01]  /*2cc0*/  @!P2 IMAD.MOV R63, RZ, RZ, -R63 ;  /* 0x000000ffff3fa224 */ /* 0x000fe200078e0a3f */
[----:B------:R-:W-:Y:S01]  /*2cd0*/  LOP3.LUT R38, R3, 0x1c0, RZ, 0xfc, !PT ;  /* 0x000001c003267812 */ /* 0x000fe200078efcff */
[----:B------:R-:W-:Y:S01]  /*2ce0*/  IMAD.MOV R34, RZ, RZ, -R34 ;  /* 0x000000ffff227224 */ /* 0x000fe200078e0a22 */
[----:B------:R-:W-:Y:S01]  /*2cf0*/  ISETP.GT.U32.AND P2, PT, R0, R69, PT ;  /* 0x000000450000720c */ /* 0x000fe20003f44070 */
[----:B------:R-:W-:Y:S01]  /*2d00*/  IMAD.HI.U32 R36, R5, R75, RZ ;  /* 0x0000004b05247227 */ /* 0x000fe200078e00ff */
[----:B------:R-:W-:-:S03]  /*2d10*/  IABS R81, R38 ;  /* 0x0000002600517213 */ /* 0x000fc60000000000 */
[--C-:B------:R-:W-:Y:S02]  /*2d20*/  @!P4 IMAD.IADD R71, R71, 0x1, -R0.reuse ;  /* 0x000000014747c824 */ /* 0x100fe400078e0a00 */
[C---:B------:R-:W-:Y:S01]  /*2d30*/  IMAD R73, R0.reuse, R34, R73 ;  /* 0x0000002200497224 */ /* 0x040fe200078e0249 */
[----:B------:R-:W-:Y:S01]  /*2d40*/  LOP3.LUT R34, R3, 0x1b0, RZ, 0xfc, !PT ;  /* 0x000001b003227812 */ /* 0x000fe200078efcff */
[----:B------:R-:W-:Y:S01]  /*2d50*/  @!P6 IMAD.IADD R67, R67, 0x1, -R0 ;  /* 0x000000014343e824 */ /* 0x000fe200078e0a00 */
[C---:B------:R-:W-:Y:S01]  /*2d60*/  ISETP.GT.U32.AND P4, PT, R0.reuse, R71, PT ;  /* 0x000000470000720c */ /* 0x040fe20003f84070 */
[----:B------:R-:W-:Y:S01]  /*2d70*/  IMAD.MOV R36, RZ, RZ, -R36 ;  /* 0x000000ffff247224 */ /* 0x000fe200078e0a24 */
[----:B------:R-:W-:Y:S01]  /*2d80*/  IABS R77, R34 ;  /* 0x00000022004d7213 */ /* 0x000fe20000000000 */
[----:B------:R-:W-:Y:S01]  /*2d90*/  @!P2 IMAD.IADD R69, R69, 0x1, -R0 ;  /* 0x000000014545a824 */ /* 0x000fe200078e0a00 */
[C---:B------:R-:W-:Y:S01]  /*2da0*/  ISETP.GT.U32.AND P2, PT, R0.reuse, R73, PT ;  /* 0x000000490000720c */ /* 0x040fe20003f44070 */
[C---:B------:R-:W-:Y:S01]  /*2db0*/  IMAD R75, R0.reuse, R36, R75 ;  /* 0x00000024004b7224 */ /* 0x040fe200078e024b */
[----:B------:R-:W-:Y:S01]  /*2dc0*/  ISETP.GT.U32.AND P6, PT, R0, R67, PT ;  /* 0x000000430000720c */ /* 0x000fe20003fc4070 */
[----:B------:R-:W-:Y:S01]  /*2dd0*/  @!P5 IMAD.MOV R65, RZ, RZ, -R65 ;  /* 0x000000ffff41d224 */ /* 0x000fe200078e0a41 */
[----:B------:R-:W-:Y:S01]  /*2de0*/  LOP3.LUT R36, R3, 0x1b8, RZ, 0xfc, !PT ;  /* 0x000001b803247812 */ /* 0x000fe200078efcff */
[----:B------:R-:W-:Y:S01]  /*2df0*/  @!P1 IMAD.MOV R69, RZ, RZ, -R69 ;  /* 0x000000ffff459224 */ /* 0x000fe200078e0a45 */
[----:B------:R-:W-:-:S02]  /*2e00*/  ISETP.GE.AND P5, PT, R50, RZ, PT ;  /* 0x000000ff3200720c */ /* 0x000fc40003fa6270 */
[----:B------:R-:W-:Y:S01]  /*2e10*/  IABS R79, R36 ;  /* 0x00000024004f7213 */ /* 0x000fe20000000000 */
[--C-:B------:R-:W-:Y:S01]  /*2e20*/  @!P4 IMAD.IADD R71, R71, 0x1, -R0.reuse ;  /* 0x000000014747c824 */ /* 0x100fe200078e0a00 */
[----:B------:R-:W-:Y:S02]  /*2e30*/  ISETP.GT.U32.AND P4, PT, R0, R75, PT ;  /* 0x0000004b0000720c */ /* 0x000fe40003f84070 */
[----:B------:R-:W-:Y:S01]  /*2e40*/  ISETP.GE.AND P1, PT, R36, RZ, PT ;  /* 0x000000ff2400720c */ /* 0x000fe20003f26270 */
[--C-:B------:R-:W-:Y:S01]  /*2e50*/  @!P2 IMAD.IADD R73, R73, 0x1, -R0.reuse ;  /* 0x000000014949a824 */ /* 0x100fe200078e0a00 */
[----:B------:R-:W-:Y:S01]  /*2e60*/  LOP3.LUT R50, R3, 0x1c8, RZ, 0xfc, !PT ;  /* 0x000001c803327812 */ /* 0x000fe200078efcff */
[----:B------:R-:W-:Y:S01]  /*2e70*/  @!P6 IMAD.IADD R67, R67, 0x1, -R0 ;  /* 0x000000014343e824 */ /* 0x000fe200078e0a00 */
[----:B------:R-:W-:Y:S01]  /*2e80*/  ISETP.GE.AND P6, PT, R52, RZ, PT ;  /* 0x000000ff3400720c */ /* 0x000fe20003fc6270 */
[----:B------:R-:W-:Y:S01]  /*2e90*/  IMAD.HI.U32 R36, R5, R79, RZ ;  /* 0x0000004f05247227 */ /* 0x000fe200078e00ff */
[----:B------:R-:W-:-:S02]  /*2ea0*/  ISETP.GT.U32.AND P2, PT, R0, R73, PT ;  /* 0x000000490000720c */ /* 0x000fc40003f44070 */
[----:B------:R-:W-:Y:S01]  /*2eb0*/  IABS R83, R50 ;  /* 0x0000003200537213 */ /* 0x000fe20000000000 */
[----:B------:R-:W-:Y:S01]  /*2ec0*/  @!P0 IMAD.MOV R67, RZ, RZ, -R67 ;  /* 0x000000ffff438224 */ /* 0x000fe200078e0a43 */
[----:B------:R-:W-:Y:S01]  /*2ed0*/  ISETP.GE.AND P0, PT, R34, RZ, PT ;  /* 0x000000ff2200720c */ /* 0x000fe20003f06270 */
[----:B------:R-:W-:Y:S01]  /*2ee0*/  @!P4 IMAD.IADD R75, R75, 0x1, -R0 ;  /* 0x000000014b4bc824 */ /* 0x000fe200078e0a00 */
[----:B------:R-:W-:Y:S01]  /*2ef0*/  LOP3.LUT R52, R3, 0x1e0, RZ, 0xfc, !PT ;  /* 0x000001e003347812 */ /* 0x000fe200078efcff */
[----:B------:R-:W-:-:S03]  /*2f00*/  IMAD.HI.U32 R34, R5, R77, RZ ;  /* 0x0000004d05227227 */ /* 0x000fc600078e00ff */
[----:B------:R-:W-:Y:S01]  /*2f10*/  ISETP.GT.U32.AND P4, PT, R0, R75, PT ;  /* 0x0000004b0000720c */ /* 0x000fe20003f84070 */
[----:B------:R-:W-:Y:S01]  /*2f20*/  IMAD.MOV R34, RZ, RZ, -R34 ;  /* 0x000000ffff227224 */ /* 0x000fe200078e0a22 */
[----:B------:R-:W-:Y:S01]  /*2f30*/  IABS R89, R52 ;  /* 0x0000003400597213 */ /* 0x000fe20000000000 */
[----:B------:R-:W-:Y:S01]  /*2f40*/  @!P3 IMAD.MOV R71, RZ, RZ, -R71 ;  /* 0x000000ffff47b224 */ /* 0x000fe200078e0a47 */
[----:B------:R-:W-:Y:S01]  /*2f50*/  ISETP.GE.AND P3, PT, R38, RZ, PT ;  /* 0x000000ff2600720c */ /* 0x000fe20003f66270 */
[----:B------:R-:W-:Y:S02]  /*2f60*/  IMAD.MOV R36, RZ, RZ, -R36 ;  /* 0x000000ffff247224 */ /* 0x000fe400078e0a24 */
[----:B------:R-:W-:Y:S01]  /*2f70*/  @!P2 IMAD.IADD R73, R73, 0x1, -R0 ;  /* 0x000000014949a824 */ /* 0x000fe200078e0a00 */
[----:B------:R-:W-:Y:S01]  /*2f80*/  ISETP.GE.AND P2, PT, R50, RZ, PT ;  /* 0x000000ff3200720c */ /* 0x000fe20003f46270 */
[----:B------:R-:W-:Y:S01]  /*2f90*/  IMAD R77, R0, R34, R77 ;  /* 0x00000022004d7224 */ /* 0x000fe200078e024d */
[----:B------:R-:W-:Y:S01]  /*2fa0*/  LOP3.LUT R50, R3, 0x1d8, RZ, 0xfc, !PT ;  /* 0x000001d803327812 */ /* 0x000fe200078efcff */
[----:B------:R-:W-:-:S03]  /*2fb0*/  IMAD.HI.U32 R38, R5, R81, RZ ;  /* 0x0000005105267227 */ /* 0x000fc600078e00ff */
[----:B------:R-:W-:Y:S01]  /*2fc0*/  IABS R87, R50 ;  /* 0x0000003200577213 */ /* 0x000fe20000000000 */
[C---:B------:R-:W-:Y:S02]  /*2fd0*/  IMAD R79, R0.reuse, R36, R79 ;  /* 0x00000024004f7224 */ /* 0x040fe400078e024f */
[----:B------:R-:W-:Y:S01]  /*2fe0*/  @!P5 IMAD.MOV R73, RZ, RZ, -R73 ;  /* 0x000000ffff49d224 */ /* 0x000fe200078e0a49 */
[C---:B------:R-:W-:Y:S01]  /*2ff0*/  ISETP.GT.U32.AND P5, PT, R0.reuse, R77, PT ;  /* 0x0000004d0000720c */ /* 0x040fe20003fa4070 */
[----:B------:R-:W-:Y:S02]  /*3000*/  IMAD.MOV R38, RZ, RZ, -R38 ;  /* 0x000000ffff267224 */ /* 0x000fe400078e0a26 */
[----:B------:R-:W-:Y:S01]  /*3010*/  @!P4 IMAD.IADD R75, R75, 0x1, -R0 ;  /* 0x000000014b4bc824 */ /* 0x000fe200078e0a00 */
[C---:B------:R-:W-:Y:S01]  /*3020*/  ISETP.GT.U32.AND P4, PT, R0.reuse, R79, PT ;  /* 0x0000004f0000720c */ /* 0x040fe20003f84070 */
[----:B------:R-:W-:Y:S02]  /*3030*/  IMAD R81, R0, R38, R81 ;  /* 0x0000002600517224 */ /* 0x000fe400078e0251 */
[----:B------:R-:W-:-:S04]  /*3040*/  IMAD.HI.U32 R48, R5, R83, RZ ;  /* 0x0000005305307227 */ /* 0x000fc800078e00ff */
[----:B------:R-:W-:Y:S01]  /*3050*/  @!P6 IMAD.MOV R75, RZ, RZ, -R75 ;  /* 0x000000ffff4be224 */ /* 0x000fe200078e0a4b */
[C---:B------:R-:W-:Y:S01]  /*3060*/  ISETP.GT.U32.AND P6, PT, R0.reuse, R81, PT ;  /* 0x000000510000720c */ /* 0x040fe20003fc4070 */
[----:B------:R-:W-:Y:S02]  /*3070*/  IMAD.MOV R48, RZ, RZ, -R48 ;  /* 0x000000ffff307224 */ /* 0x000fe400078e0a30 */
[--C-:B------:R-:W-:Y:S02]  /*3080*/  @!P5 IMAD.IADD R77, R77, 0x1, -R0.reuse ;  /* 0x000000014d4dd824 */ /* 0x100fe400078e0a00 */
[C---:B------:R-:W-:Y:S01]  /*3090*/  IMAD R83, R0.reuse, R48, R83 ;  /* 0x0000003000537224 */ /* 0x040fe200078e0253 */
[----:B------:R-:W-:Y:S01]  /*30a0*/  LOP3.LUT R48, R3, 0x1d0, RZ, 0xfc, !PT ;  /* 0x000001d003307812 */ /* 0x000fe200078efcff */
[----:B------:R-:W-:Y:S01]  /*30b0*/  @!P4 IMAD.IADD R79, R79, 0x1, -R0 ;  /* 0x000000014f4fc824 */ /* 0x000fe200078e0a00 */
[----:B------:R-:W-:Y:S01]  /*30c0*/  ISETP.GT.U32.AND P5, PT, R0, R77, PT ;  /* 0x0000004d0000720c */ /* 0x000fe20003fa4070 */
[----:B------:R-:W-:Y:S01]  /*30d0*/  IMAD.HI.U32 R36, R5, R89, RZ ;  /* 0x0000005905247227 */ /* 0x000fe200078e00ff */
[----:B------:R-:W-:-:S02]  /*30e0*/  IABS R85, R48 ;  /* 0x0000003000557213 */ /* 0x000fc40000000000 */
[----:B------:R-:W-:Y:S01]  /*30f0*/  ISETP.GT.U32.AND P4, PT, R0, R79, PT ;  /* 0x0000004f0000720c */ /* 0x000fe20003f84070 */
[----:B------:R-:W-:Y:S02]  /*3100*/  @!P6 IMAD.IADD R81, R81, 0x1, -R0 ;  /* 0x000000015151e824 */ /* 0x000fe400078e0a00 */
[----:B------:R-:W-:-:S03]  /*3110*/  IMAD.HI.U32 R34, R5, R85, RZ ;  /* 0x0000005505227227 */ /* 0x000fc600078e00ff */
[----:B------:R-:W-:Y:S01]  /*3120*/  ISETP.GT.U32.AND P6, PT, R0, R81, PT ;  /* 0x000000510000720c */ /* 0x000fe20003fc4070 */
[----:B------:R-:W-:Y:S02]  /*3130*/  IMAD.MOV R38, RZ, RZ, -R34 ;  /* 0x000000ffff267224 */ /* 0x000fe400078e0a22 */
[----:B------:R-:W-:-:S04]  /*3140*/  IMAD.HI.U32 R34, R5, R87, RZ ;  /* 0x0000005705227227 */ /* 0x000fc800078e00ff */
[C---:B------:R-:W-:Y:S01]  /*3150*/  IMAD R85, R0.reuse, R38, R85 ;  /* 0x0000002600557224 */ /* 0x040fe200078e0255 */
[----:B------:R-:W-:Y:S01]  /*3160*/  IABS R38, R54 ;  /* 0x0000003600267213 */ /* 0x000fe20000000000 */
[----:B------:R-:W-:Y:S01]  /*3170*/  @!P5 IMAD.IADD R77, R77, 0x1, -R0 ;  /* 0x000000014d4dd824 */ /* 0x000fe200078e0a00 */
[C---:B------:R-:W-:Y:S01]  /*3180*/  ISETP.GT.U32.AND P5, PT, R0.reuse, R83, PT ;  /* 0x000000530000720c */ /* 0x040fe20003fa4070 */
[----:B------:R-:W-:Y:S02]  /*3190*/  IMAD.MOV R34, RZ, RZ, -R34 ;  /* 0x000000ffff227224 */ /* 0x000fe400078e0a22 */
[--C-:B------:R-:W-:Y:S01]  /*31a0*/  @!P4 IMAD.IADD R79, R79, 0x1, -R0.reuse ;  /* 0x000000014f4fc824 */ /* 0x100fe200078e0a00 */
[C---:B------:R-:W-:Y:S01]  /*31b0*/  ISETP.GT.U32.AND P4, PT, R0.reuse, R85, PT ;  /* 0x000000550000720c */ /* 0x040fe20003f84070 */
[----:B------:R-:W-:Y:S02]  /*31c0*/  IMAD R87, R0, R34, R87 ;  /* 0x0000002200577224 */ /* 0x000fe400078e0257 */
[----:B------:R-:W-:-:S02]  /*31d0*/  @!P6 IMAD.IADD R81, R81, 0x1, -R0 ;  /* 0x000000015151e824 */ /* 0x000fc400078e0a00 */
[----:B------:R-:W-:Y:S01]  /*31e0*/  IMAD.MOV R36, RZ, RZ, -R36 ;  /* 0x000000ffff247224 */ /* 0x000fe200078e0a24 */
[----:B------:R-:W-:Y:S01]  /*31f0*/  ISETP.GT.U32.AND P6, PT, R0, R87, PT ;  /* 0x000000570000720c */ /* 0x000fe20003fc4070 */
[----:B------:R-:W-:-:S04]  /*3200*/  IMAD.HI.U32 R34, R5, R38, RZ ;  /* 0x0000002605227227 */ /* 0x000fc800078e00ff */
[C---:B------:R-:W-:Y:S01]  /*3210*/  IMAD R89, R0.reuse, R36, R89 ;  /* 0x0000002400597224 */ /* 0x040fe200078e0259 */
[----:B------:R-:W-:Y:S01]  /*3220*/  LOP3.LUT R36, R3, 0x1f0, RZ, 0xfc, !PT ;  /* 0x000001f003247812 */ /* 0x000fe200078efcff */
[--C-:B------:R-:W-:Y:S02]  /*3230*/  @!P5 IMAD.IADD R83, R83, 0x1, -R0.reuse ;  /* 0x000000015353d824 */ /* 0x100fe400078e0a00 */
[----:B------:R-:W-:Y:S01]  /*3240*/  @!P4 IMAD.IADD R85, R85, 0x1, -R0 ;  /* 0x000000015555c824 */ /* 0x000fe200078e0a00 */
[C---:B------:R-:W-:Y:S01]  /*3250*/  ISETP.GT.U32.AND P4, PT, R0.reuse, R89, PT ;  /* 0x000000590000720c */ /* 0x040fe20003f84070 */
[----:B------:R-:W-:Y:S01]  /*3260*/  IMAD.MOV R3, RZ, RZ, -R34 ;  /* 0x000000ffff037224 */ /* 0x000fe200078e0a22 */
[C---:B------:R-:W-:Y:S01]  /*3270*/  ISETP.GT.U32.AND P5, PT, R0.reuse, R83, PT ;  /* 0x000000530000720c */ /* 0x040fe20003fa4070 */
[----:B------:R-:W-:Y:S01]  /*3280*/  @!P6 IMAD.IADD R87, R87, 0x1, -R0 ;  /* 0x000000015757e824 */ /* 0x000fe200078e0a00 */
[----:B------:R-:W-:Y:S01]  /*3290*/  IABS R34, R36 ;  /* 0x0000002400227213 */ /* 0x000fe20000000000 */
[----:B------:R-:W-:-:S02]  /*32a0*/  IMAD R3, R0, R3, R38 ;  /* 0x0000000300037224 */ /* 0x000fc400078e0226 */
[----:B------:R-:W-:Y:S01]  /*32b0*/  @!P0 IMAD.MOV R77, RZ, RZ, -R77 ;  /* 0x000000ffff4d8224 */ /* 0x000fe200078e0a4d */
[C---:B------:R-:W-:Y:S01]  /*32c0*/  ISETP.GT.U32.AND P6, PT, R0.reuse, R87, PT ;  /* 0x000000570000720c */ /* 0x040fe20003fc4070 */
[----:B------:R-:W-:Y:S01]  /*32d0*/  IMAD.HI.U32 R5, R5, R34, RZ ;  /* 0x0000002205057227 */ /* 0x000fe200078e00ff */
[----:B------:R-:W-:-:S03]  /*32e0*/  ISETP.GT.U32.AND P0, PT, R0, R85, PT ;  /* 0x000000550000720c */ /* 0x000fc60003f04070 */
[--C-:B------:R-:W-:Y:S02]  /*32f0*/  @!P4 IMAD.IADD R89, R89, 0x1, -R0.reuse ;  /* 0x000000015959c824 */ /* 0x100fe400078e0a00 */
[----:B------:R-:W-:Y:S01]  /*3300*/  @!P5 IMAD.IADD R83, R83, 0x1, -R0 ;  /* 0x000000015353d824 */ /* 0x000fe200078e0a00 */
[C---:B------:R-:W-:Y:S01]  /*3310*/  ISETP.GT.U32.AND P5, PT, R0.reuse, R3, PT ;  /* 0x000000030000720c */ /* 0x040fe20003fa4070 */
[----:B------:R-:W-:Y:S01]  /*3320*/  IMAD.MOV R5, RZ, RZ, -R5 ;  /* 0x000000ffff057224 */ /* 0x000fe200078e0a05 */
[----:B------:R-:W-:Y:S01]  /*3330*/  ISETP.GT.U32.AND P4, PT, R0, R89, PT ;  /* 0x000000590000720c */ /* 0x000fe20003f84070 */
[----:B------:R-:W-:Y:S01]  /*3340*/  @!P3 IMAD.MOV R81, RZ, RZ, -R81 ;  /* 0x000000ffff51b224 */ /* 0x000fe200078e0a51 */
[----:B------:R-:W-:Y:S01]  /*3350*/  ISETP.GE.AND P3, PT, R52, RZ, PT ;  /* 0x000000ff3400720c */ /* 0x000fe20003f66270 */
[----:B------:R-:W-:Y:S01]  /*3360*/  IMAD R5, R0, R5, R34 ;  /* 0x0000000500057224 */ /* 0x000fe200078e0222 */
[----:B------:R-:W-:Y:S01]  /*3370*/  IADD3 R34, R58, -0x5, RZ ;  /* 0xfffffffb3a227810 */ /* 0x000fe20007ffe0ff */
[----:B------:R-:W-:-:S02]  /*3380*/  @!P6 IMAD.IADD R87, R87, 0x1, -R0 ;  /* 0x000000015757e824 */ /* 0x000fc400078e0a00 */
[--C-:B------:R-:W-:Y:S01]  /*3390*/  @!P0 IMAD.IADD R85, R85, 0x1, -R0.reuse ;  /* 0x0000000155558824 */ /* 0x100fe200078e0a00 */
[----:B------:R-:W-:Y:S01]  /*33a0*/  ISETP.GT.U32.AND P6, PT, R0, R5, PT ;  /* 0x000000050000720c */ /* 0x000fe20003fc4070 */
[----:B------:R-:W-:Y:S01]  /*33b0*/  @!P1 IMAD.MOV R79, RZ, RZ, -R79 ;  /* 0x000000ffff4f9224 */ /* 0x000fe200078e0a4f */
[----:B------:R-:W-:Y:S01]  /*33c0*/  ISETP.GE.AND P0, PT, R50, RZ, PT ;  /* 0x000000ff3200720c */ /* 0x000fe20003f06270 */
[--C-:B------:R-:W-:Y:S01]  /*33d0*/  @!P5 IMAD.IADD R3, R3, 0x1, -R0.reuse ;  /* 0x000000010303d824 */ /* 0x100fe200078e0a00 */
[----:B------:R-:W-:Y:S01]  /*33e0*/  ISETP.GE.AND P1, PT, R48, RZ, PT ;  /* 0x000000ff3000720c */ /* 0x000fe20003f26270 */
[--C-:B------:R-:W-:Y:S01]  /*33f0*/  @!P4 IMAD.IADD R89, R89, 0x1, -R0.reuse ;  /* 0x000000015959c824 */ /* 0x100fe200078e0a00 */
[----:B------:R-:W-:Y:S01]  /*3400*/  ISETP.GT.U32.AND P4, PT, R2, R7, PT ;  /* 0x000000070200720c */ /* 0x000fe20003f84070 */
[----:B------:R-:W-:Y:S01]  /*3410*/  @!P2 IMAD.MOV R83, RZ, RZ, -R83 ;  /* 0x000000ffff53a224 */ /* 0x000fe200078e0a53 */
[----:B------:R-:W-:Y:S01]  /*3420*/  ISETP.GT.U32.AND P5, PT, R0, R3, PT ;  /* 0x000000030000720c */ /* 0x000fe20003fa4070 */
[----:B------:R-:W-:Y:S01]  /*3430*/  @!P3 IMAD.MOV R89, RZ, RZ, -R89 ;  /* 0x000000ffff59b224 */ /* 0x000fe200078e0a59 */
[----:B------:R-:W-:Y:S01]  /*3440*/  ISETP.GE.U32.AND P2, PT, R8, 0x7fffffe0, PT ;  /* 0x7fffffe00800780c */ /* 0x000fe20003f46070 */
[----:B------:R-:W-:Y:S01]  /*3450*/  IMAD R38, R64, 0xe, RZ ;  /* 0x0000000e40267824 */ /* 0x000fe200078e02ff */
[----:B------:R-:W-:Y:S01]  /*3460*/  IADD3 R8, R58, -0x9, RZ ;  /* 0xfffffff73a087810 */ /* 0x000fe20007ffe0ff */
[----:B------:R-:W-:-:S02]  /*3470*/  @!P6 IMAD.IADD R5, R5, 0x1, -R0 ;  /* 0x000000010505e824 */ /* 0x000fc400078e0a00 */
[----:B------:R-:W-:Y:S01]  /*3480*/  @!P0 IMAD.MOV R87, RZ, RZ, -R87 ;  /* 0x000000ffff578224 */ /* 0x000fe200078e0a57 */
[----:B------:R-:W-:Y:S01]  /*3490*/  ISETP.GE.AND P0, PT, R36, RZ, PT ;  /* 0x000000ff2400720c */ /* 0x000fe20003f06270 */
[----:B------:R-:W-:Y:S01]  /*34a0*/  @!P1 IMAD.MOV R85, RZ, RZ, -R85 ;  /* 0x000000ffff559224 */ /* 0x000fe200078e0a55 */
[----:B------:R-:W-:Y:S01]  /*34b0*/  ISETP.GT.U32.AND P6, PT, R0, R5, PT ;  /* 0x000000050000720c */ /* 0x000fe20003fc4070 */
[----:B------:R-:W-:Y:S01]  /*34c0*/  @!P4 IMAD.IADD R7, R7, 0x1, -R2 ;  /* 0x000000010707c824 */ /* 0x000fe200078e0a02 */
[----:B------:R-:W-:Y:S01]  /*34d0*/  ISETP.GE.U32.AND P3, PT, R8, 0x7fffffd8, PT ;  /* 0x7fffffd80800780c */ /* 0x000fe20003f66070 */
[--C-:B------:R-:W-:Y:S01]  /*34e0*/  @!P5 IMAD.IADD R3, R3, 0x1, -R0.reuse ;  /* 0x000000010303d824 */ /* 0x100fe200078e0a00 */
[----:B------:R-:W-:Y:S01]  /*34f0*/  ISETP.GE.AND P5, PT, R54, RZ, PT ;  /* 0x000000ff3600720c */ /* 0x000fe20003fa6270 */
[----:B------:R-:W-:Y:S01]  /*3500*/  IMAD R54, R64, 0x9, RZ ;  /* 0x0000000940367824 */ /* 0x000fe200078e02ff */
[----:B------:R-:W-:Y:S01]  /*3510*/  ISETP.GT.U32.AND P4, PT, R2, R7, PT ;  /* 0x000000070200720c */ /* 0x000fe20003f84070 */
[----:B------:R-:W-:Y:S01]  /*3520*/  IMAD.MOV.U32 R91, RZ, RZ, R3 ;  /* 0x000000ffff5b7224 */ /* 0x000fe200078e0003 */
[----:B------:R-:W-:Y:S01]  /*3530*/  IADD3 R3, R58, -0x11, RZ ;  /* 0xffffffef3a037810 */ /* 0x000fe20007ffe0ff */
[----:B------:R-:W-:Y:S01]  /*3540*/  IMAD R52, R64, 0xf, RZ ;  /* 0x0000000f40347824 */ /* 0x000fe200078e02ff */
[----:B------:R-:W-:Y:S01]  /*3550*/  ISETP.GE.U32.AND P1, PT, R34, 0x7fffffdc, PT ;  /* 0x7fffffdc2200780c */ /* 0x000fe20003f26070 */
[----:B------:R-:W-:Y:S01]  /*3560*/  IMAD R50, R64, 0x13, RZ ;  /* 0x0000001340327824 */ /* 0x000fe200078e02ff */
[----:B------:R-:W-:Y:S01]  /*3570*/  IADD3 R34, R58, -0xd, RZ ;  /* 0xfffffff33a227810 */ /* 0x000fe20007ffe0ff */
[----:B------:R-:W-:Y:S01]  /*3580*/  @!P6 IMAD.IADD R5, R5, 0x1, -R0 ;  /* 0x000000010505e824 */ /* 0x000fe200078e0a00 */
[----:B------:R-:W-:Y:S01]  /*3590*/  LOP3.LUT R0, RZ, c[0x0][0x17c], RZ, 0x33, !PT ;  /* 0x00005f00ff007a12 */ /* 0x000fe200078e33ff */
[----:B------:R-:W-:Y:S01]  /*35a0*/  IMAD R48, R64, 0x16, RZ ;  /* 0x0000001640307824 */ /* 0x000fe200078e02ff */
[----:B------:R-:W-:Y:S01]  /*35b0*/  ISETP.GE.U32.AND P6, PT, R34, 0x7fffffd4, PT ;  /* 0x7fffffd42200780c */ /* 0x000fe20003fc6070 */
[----:B------:R-:W-:-:S02]  /*35c0*/  IMAD.MOV.U32 R249, RZ, RZ, R5 ;  /* 0x000000fffff97224 */ /* 0x000fc400078e0005 */
[----:B------:R-:W-:Y:S01]  /*35d0*/  @!P5 IMAD.MOV R91, RZ, RZ, -R91 ;  /* 0x000000ffff5bd224 */ /* 0x000fe200078e0a5b */
[----:B------:R-:W-:Y:S01]  /*35e0*/  ISETP.NE.AND P5, PT, RZ, c[0x0][0x17c], PT ;  /* 0x00005f00ff007a0c */ /* 0x000fe20003fa5270 */
[----:B------:R-:W-:Y:S01]  /*35f0*/  @!P0 IMAD.MOV R249, RZ, RZ, -R249 ;  /* 0x000000fffff98224 */ /* 0x000fe200078e0af9 */
[----:B------:R-:W-:Y:S01]  /*3600*/  ISETP.GE.U32.AND P0, PT, R3, 0x7fffffd0, PT ;  /* 0x7fffffd00300780c */ /* 0x000fe20003f06070 */
[----:B------:R-:W-:Y:S01]  /*3610*/  @!P4 IMAD.IADD R7, R7, 0x1, -R2 ;  /* 0x000000010707c824 */ /* 0x000fe200078e0a02 */
[----:B------:R-:W-:Y:S01]  /*3620*/  SEL R2, R0, R6, !P5 ;  /* 0x0000000600027207 */ /* 0x000fe20006800000 */
[----:B------:R-:W-:Y:S01]  /*3630*/  IMAD R34, R64, 0xd, RZ ;  /* 0x0000000d40227824 */ /* 0x000fe200078e02ff */
[----:B------:R-:W-:Y:S01]  /*3640*/  SEL R3, R0, R9, !P5 ;  /* 0x0000000900037207 */ /* 0x000fe20006800000 */
[----:B------:R-:W-:Y:S01]  /*3650*/  IMAD R36, R64, 0x15, RZ ;  /* 0x0000001540247824 */ /* 0x000fe200078e02ff */
[C---:B------:R-:W-:Y:S02]  /*3660*/  SEL R5, R0.reuse, R10, !P5 ;  /* 0x0000000a00057207 */ /* 0x040fe40006800000 */
[----:B------:R-:W-:-:S02]  /*3670*/  SEL R6, R0, R11, !P5 ;  /* 0x0000000b00067207 */ /* 0x000fc40006800000 */
[C---:B------:R-:W-:Y:S02]  /*3680*/  SEL R8, R0.reuse, R12, !P5 ;  /* 0x0000000c00087207 */ /* 0x040fe40006800000 */
[C---:B------:R-:W-:Y:S02]  /*3690*/  SEL R9, R0.reuse, R13, !P5 ;  /* 0x0000000d00097207 */ /* 0x040fe40006800000 */
[C---:B------:R-:W-:Y:S02]  /*36a0*/  SEL R10, R0.reuse, R14, !P5 ;  /* 0x0000000e000a7207 */ /* 0x040fe40006800000 */
[C---:B------:R-:W-:Y:S02]  /*36b0*/  SEL R11, R0.reuse, R15, !P5 ;  /* 0x0000000f000b7207 */ /* 0x040fe40006800000 */
        /* <DEDUP_REMOVED lines=12> */
[----:B------:R-:W-:Y:S01]  /*3780*/  SEL R24, R0, R28, !P5 ;  /* 0x0000001c00187207 */ /* 0x000fe20006800000 */
[----:B------:R-:W-:Y:S01]  /*3790*/  IMAD R22, R22, c[0x0][0x190], RZ ;  /* 0x0000640016167a24 */ /* 0x000fe200078e02ff */
[C---:B------:R-:W-:Y:S01]  /*37a0*/  SEL R25, R0.reuse, R29, !P5 ;  /* 0x0000001d00197207 */ /* 0x040fe20006800000 */
[----:B------:R-:W-:Y:S01]  /*37b0*/  IMAD R23, R23, c[0x0][0x190], RZ ;  /* 0x0000640017177a24 */ /* 0x000fe200078e02ff */
[----:B------:R-:W-:Y:S01]  /*37c0*/  SEL R47, R0, R47, !P5 ;  /* 0x0000002f002f7207 */ /* 0x000fe20006800000 */
[----:B------:R-:W-:Y:S01]  /*37d0*/  IMAD R24, R24, c[0x0][0x190], RZ ;  /* 0x0000640018187a24 */ /* 0x000fe200078e02ff */
[C---:B------:R-:W-:Y:S01]  /*37e0*/  SEL R251, R0.reuse, R251, !P5 ;  /* 0x000000fb00fb7207 */ /* 0x040fe20006800000 */
[----:B------:R-:W-:Y:S01]  /*37f0*/  IMAD R25, R25, c[0x0][0x190], RZ ;  /* 0x0000640019197a24 */ /* 0x000fe200078e02ff */
[C---:B------:R-:W-:Y:S01]  /*3800*/  SEL R40, R0.reuse, R40, !P5 ;  /* 0x0000002800287207 */ /* 0x040fe20006800000 */
[----:B------:R-:W-:Y:S01]  /*3810*/  IMAD R47, R47, c[0x0][0x190], RZ ;  /* 0x000064002f2f7a24 */ /* 0x000fe200078e02ff */
[C---:B------:R-:W-:Y:S01]  /*3820*/  SEL R41, R0.reuse, R41, !P5 ;  /* 0x0000002900297207 */ /* 0x040fe20006800000 */
[----:B------:R-:W-:Y:S01]  /*3830*/  IMAD R251, R251, c[0x0][0x190], RZ ;  /* 0x00006400fbfb7a24 */ /* 0x000fe200078e02ff */
[----:B------:R-:W-:-:S02]  /*3840*/  SEL R42, R0, R42, !P5 ;  /* 0x0000002a002a7207 */ /* 0x000fc40006800000 */
[C---:B------:R-:W-:Y:S02]  /*3850*/  SEL R43, R0.reuse, R43, !P5 ;  /* 0x0000002b002b7207 */ /* 0x040fe40006800000 */
[C---:B------:R-:W-:Y:S02]  /*3860*/  SEL R44, R0.reuse, R44, !P5 ;  /* 0x0000002c002c7207 */ /* 0x040fe40006800000 */
[C---:B------:R-:W-:Y:S02]  /*3870*/  SEL R45, R0.reuse, R45, !P5 ;  /* 0x0000002d002d7207 */ /* 0x040fe40006800000 */
[C---:B------:R-:W-:Y:S02]  /*3880*/  SEL R46, R0.reuse, R46, !P5 ;  /* 0x0000002e002e7207 */ /* 0x040fe40006800000 */
[----:B------:R-:W-:Y:S01]  /*3890*/  SEL R26, R0, R31, !P5 ;  /* 0x0000001f001a7207 */ /* 0x000fe20006800000 */
[----:B------:R-:W-:Y:S01]  /*38a0*/  IMAD R31, R64, 0xa, RZ ;  /* 0x0000000a401f7824 */ /* 0x000fe200078e02ff */
[----:B------:R-:W-:-:S02]  /*38b0*/  SEL R27, R0, R30, !P5 ;  /* 0x0000001e001b7207 */ /* 0x000fc40006800000 */
[----:B------:R-:W-:Y:S01]  /*38c0*/  SEL R28, R0, R32, !P5 ;  /* 0x00000020001c7207 */ /* 0x000fe20006800000 */
[----:B------:R-:W-:Y:S01]  /*38d0*/  IMAD R32, R64, 0x11, RZ ;  /* 0x0000001140207824 */ /* 0x000fe200078e02ff */
[----:B------:R-:W-:Y:S01]  /*38e0*/  SEL R29, R0, R33, !P5 ;  /* 0x00000021001d7207 */ /* 0x000fe20006800000 */
[----:B------:R-:W-:Y:S01]  /*38f0*/  IMAD R33, R64, 0x4c, RZ ;  /* 0x0000004c40217824 */ /* 0x000fe200078e02ff */
[----:B------:R-:W-:Y:S01]  /*3900*/  SEL R222, R0, R222, !P5 ;  /* 0x000000de00de7207 */ /* 0x000fe20006800000 */
[----:B------:R-:W-:Y:S01]  /*3910*/  IMAD R26, R26, c[0x0][0x190], RZ ;  /* 0x000064001a1a7a24 */ /* 0x000fe200078e02ff */
[----:B------:R-:W-:Y:S01]  /*3920*/  SEL R223, R0, R223, !P5 ;  /* 0x000000df00df7207 */ /* 0x000fe20006800000 */
[----:B------:R-:W-:Y:S01]  /*3930*/  IMAD R28, R28, c[0x0][0x190], RZ ;  /* 0x000064001c1c7a24 */ /* 0x000fe200078e02ff */
[----:B------:R-:W-:Y:S01]  /*3940*/  SEL R224, R0, R35, !P5 ;  /* 0x0000002300e07207 */ /* 0x000fe20006800000 */
[----:B------:R-:W-:Y:S01]  /*3950*/  IMAD R35, R64, 0x3c, RZ ;  /* 0x0000003c40237824 */ /* 0x000fe200078e02ff */
[----:B------:R-:W-:Y:S01]  /*3960*/  SEL R225, R0, R37, !P5 ;  /* 0x0000002500e17207 */ /* 0x000fe20006800000 */
[----:B------:R-:W-:Y:S01]  /*3970*/  IMAD R37, R64, 0x5c, RZ ;  /* 0x0000005c40257824 */ /* 0x000fe200078e02ff */
[----:B------:R-:W-:Y:S01]  /*3980*/  SEL R226, R0, R39, !P5 ;  /* 0x0000002700e27207 */ /* 0x000fe20006800000 */
[----:B------:R-:W-:Y:S01]  /*3990*/  IMAD R39, R64, 0x17, RZ ;  /* 0x0000001740277824 */ /* 0x000fe200078e02ff */
[----:B------:R-:W-:Y:S01]  /*39a0*/  SEL R227, R0, R49, !P5 ;  /* 0x0000003100e37207 */ /* 0x000fe20006800000 */
[----:B------:R-:W-:Y:S01]  /*39b0*/  IMAD R49, R64, 0x12, RZ ;  /* 0x0000001240317824 */ /* 0x000fe200078e02ff */
[----:B------:R-:W-:Y:S01]  /*39c0*/  SEL R228, R0, R51, !P5 ;  /* 0x0000003300e47207 */ /* 0x000fe20006800000 */
[----:B------:R-:W-:Y:S01]  /*39d0*/  IMAD.SHL.U32 R51, R64, 0x10, RZ ;  /* 0x0000001040337824 */ /* 0x000fe200078e00ff */
[----:B------:R-:W-:Y:S01]  /*39e0*/  SEL R229, R0, R53, !P5 ;  /* 0x0000003500e57207 */ /* 0x000fe20006800000 */
[----:B------:R-:W-:Y:S01]  /*39f0*/  IMAD R53, R64, 0xb, RZ ;  /* 0x0000000b40357824 */ /* 0x000fe200078e02ff */
[----:B------:R-:W-:Y:S01]  /*3a00*/  SEL R230, R0, R55, !P5 ;  /* 0x0000003700e67207 */ /* 0x000fe20006800000 */
[----:B------:R-:W-:Y:S01]  /*3a10*/  IMAD.SHL.U32 R55, R64, 0x8, RZ ;  /* 0x0000000840377824 */ /* 0x000fe200078e00ff */
[----:B------:R-:W-:Y:S01]  /*3a20*/  SEL R231, R0, R57, !P5 ;  /* 0x0000003900e77207 */ /* 0x000fe20006800000 */
[----:B------:R-:W-:Y:S01]  /*3a30*/  IMAD R222, R222, c[0x0][0x190], RZ ;  /* 0x00006400dede7a24 */ /* 0x000fe200078e02ff */
        /* <DEDUP_REMOVED lines=34> */
[----:B------:R-:W-:Y:S01]  /*3c60*/  SEL R249, R0, R249, !P5 ;  /* 0x000000f900f97207 */ /* 0x000fe20006800000 */
[----:B------:R-:W-:Y:S01]  /*3c70*/  IMAD R244, R244, c[0x0][0x190], RZ ;  /* 0x00006400f4f47a24 */ /* 0x000fe200078e02ff */
[----:B------:R-:W-:Y:S01]  /*3c80*/  SEL R250, R0, R250, !P5 ;  /* 0x000000fa00fa7207 */ /* 0x000fe20006800000 */
[----:B------:R-:W-:Y:S01]  /*3c90*/  IMAD R229, R229, c[0x0][0x190], RZ ;  /* 0x00006400e5e57a24 */ /* 0x000fe200078e02ff */
[----:B------:R-:W-:Y:S01]  /*3ca0*/  ISETP.GE.AND P5, PT, R84, RZ, PT ;  /* 0x000000ff5400720c */ /* 0x000fe20003fa6270 */
[----:B------:R-:W-:Y:S01]  /*3cb0*/  IMAD R245, R245, c[0x0][0x190], RZ ;  /* 0x00006400f5f57a24 */ /* 0x000fe200078e02ff */
[----:B------:R-:W-:Y:S01]  /*3cc0*/  ISETP.NE.AND P4, PT, RZ, c[0x0][0x178], PT ;  /* 0x00005e00ff007a0c */ /* 0x000fe20003f85270 */
[----:B------:R-:W-:-:S02]  /*3cd0*/  IMAD R231, R231, c[0x0][0x190], RZ ;  /* 0x00006400e7e77a24 */ /* 0x000fc400078e02ff */
[----:B------:R-:W-:Y:S02]  /*3ce0*/  IMAD R246, R246, c[0x0][0x190], RZ ;  /* 0x00006400f6f67a24 */ /* 0x000fe400078e02ff */
[----:B------:R-:W-:Y:S02]  /*3cf0*/  IMAD R233, R233, c[0x0][0x190], RZ ;  /* 0x00006400e9e97a24 */ /* 0x000fe400078e02ff */
[----:B------:R-:W-:Y:S02]  /*3d00*/  IMAD R247, R247, c[0x0][0x190], RZ ;  /* 0x00006400f7f77a24 */ /* 0x000fe400078e02ff */
[----:B------:R-:W-:Y:S02]  /*3d10*/  IMAD R235, R235, c[0x0][0x190], RZ ;  /* 0x00006400ebeb7a24 */ /* 0x000fe400078e02ff */
[----:B------:R-:W-:Y:S02]  /*3d20*/  @!P5 IMAD.MOV R7, RZ, RZ, -R7 ;  /* 0x000000ffff07d224 */ /* 0x000fe400078e0a07 */
[----:B------:R-:W-:Y:S01]  /*3d30*/  @!P4 LOP3.LUT R7, RZ, c[0x0][0x178], RZ, 0x33, !PT ;  /* 0x00005e00ff07ca12 */ /* 0x000fe200078e33ff */
[----:B------:R-:W-:-:S02]  /*3d40*/  IMAD R248, R248, c[0x0][0x190], RZ ;  /* 0x00006400f8f87a24 */ /* 0x000fc400078e02ff */
[----:B------:R-:W-:Y:S02]  /*3d50*/  IMAD R237, R237, c[0x0][0x190], RZ ;  /* 0x00006400eded7a24 */ /* 0x000fe400078e02ff */
[----:B------:R-:W-:Y:S02]  /*3d60*/  IMAD R0, R7, c[0x0][0x184], RZ ;  /* 0x0000610007007a24 */ /* 0x000fe400078e02ff */
[----:B------:R-:W-:Y:S02]  /*3d70*/  IMAD R7, R64, 0x1b, RZ ;  /* 0x0000001b40077824 */ /* 0x000fe400078e02ff */
[----:B------:R-:W-:Y:S01]  /*3d80*/  IMAD.SHL.U32 R30, R0, 0x4, RZ ;  /* 0x00000004001e7824 */ /* 0x000fe200078e00ff */
[----:B------:R1:W-:Y:S01]  /*3d90*/  STL [R1+0x20], R0 ;  /* 0x0000200001007387 */ /* 0x0003e20000100800 */
[----:B------:R-:W-:Y:S02]  /*3da0*/  IMAD R249, R249, c[0x0][0x190], RZ ;  /* 0x00006400f9f97a24 */ /* 0x000fe400078e02ff */
[----:B------:R-:W-:Y:S01]  /*3db0*/  IMAD R239, R239, c[0x0][0x190], RZ ;  /* 0x00006400efef7a24 */ /* 0x000fe200078e02ff */
[----:B------:R-:W-:Y:S01]  /*3dc0*/  IADD3 R168, P4, R30, c[0x0][0x160], RZ ;  /* 0x000058001ea87a10 */ /* 0x000fe20007f9e0ff */
[----:B------:R2:W-:Y:S01]  /*3dd0*/  STL [R1+0x24], R30 ;  /* 0x0000241e01007387 */ /* 0x0005e20000100800 */
[----:B------:R-:W-:-:S02]  /*3de0*/  IMAD R250, R250, c[0x0][0x190], RZ ;  /* 0x00006400fafa7a24 */ /* 0x000fc400078e02ff */
[----:B------:R-:W-:Y:S02]  /*3df0*/  LEA.HI.X.SX32 R169, R0, c[0x0][0x164], 0x2, P4 ;  /* 0x0000590000a97a11 */ /* 0x000fe400020f16ff */
[CC--:B------:R-:W-:Y:S01]  /*3e00*/  LEA R172, P4, R64.reuse, R168.reuse, 0x3 ;  /* 0x000000a840ac7211 */ /* 0x0c0fe200078818ff */
[----:B-1----:R-:W-:Y:S01]  /*3e10*/  IMAD R0, R64, 0x1a, RZ ;  /* 0x0000001a40007824 */ /* 0x002fe200078e02ff */
[-C--:B------:R-:W-:Y:S01]  /*3e20*/  IADD3 R170, P5, R78, R168.reuse, RZ ;  /* 0x000000a84eaa7210 */ /* 0x080fe20007fbe0ff */
[----:B------:R1:W-:Y:S01]  /*3e30*/  LDGSTS.E [R252+0x20000], [R168.64], !P2 ;  /* 0x20000000a8fc7fae */ /* 0x0003e2000d121844 */
[-C--:B------:R-:W-:Y:S01]  /*3e40*/  LEA.HI.X.SX32 R173, R82, R169.reuse, 0x2, P4 ;  /* 0x000000a952ad7211 */ /* 0x080fe200020f16ff */
[C---:B--2---:R-:W-:Y:S01]  /*3e50*/  IMAD R30, R64.reuse, 0x19, RZ ;  /* 0x00000019401e7824 */ /* 0x044fe200078e02ff */
[C---:B------:R-:W-:Y:S02]  /*3e60*/  LEA R176, P4, R64.reuse, R168, 0x4 ;  /* 0x000000a840b07211 */ /* 0x040fe400078820ff */
[----:B------:R-:W-:-:S02]  /*3e70*/  LEA.HI.X.SX32 R171, R64, R169, 0x2, P5 ;  /* 0x000000a940ab7211 */ /* 0x000fc400028f16ff */
[-C--:B------:R-:W-:Y:S02]  /*3e80*/  LEA.HI.X.SX32 R177, R78, R169.reuse, 0x2, P4 ;  /* 0x000000a94eb17211 */ /* 0x080fe400020f16ff */
[-C--:B------:R-:W-:Y:S02]  /*3e90*/  IADD3 R174, P5, R70, R168.reuse, RZ ;  /* 0x000000a846ae7210 */ /* 0x080fe40007fbe0ff */
[-C--:B------:R-:W-:Y:S01]  /*3ea0*/  IADD3 R180, P4, R66, R168.reuse, RZ ;  /* 0x000000a842b47210 */ /* 0x080fe20007f9e0ff */
[----:B------:R2:W-:Y:S01]  /*3eb0*/  LDGSTS.E [R252+0x21000], [R176.64], !P1 ;  /* 0x21000000b0fc7fae */ /* 0x0005e2000c921844 */
[-C--:B------:R-:W-:Y:S02]  /*3ec0*/  LEA.HI.X.SX32 R175, R80, R169.reuse, 0x2, P5 ;  /* 0x000000a950af7211 */ /* 0x080fe400028f16ff */
[----:B------:R-:W-:Y:S01]  /*3ed0*/  LEA.HI.X.SX32 R181, R74, R169, 0x2, P4 ;  /* 0x000000a94ab57211 */ /* 0x000fe200020f16ff */
[----:B------:R-:W-:Y:S01]  /*3ee0*/  STL [R1+0xc08], R174 ;  /* 0x000c08ae01007387 */ /* 0x000fe20000100800 */
[----:B------:R-:W-:-:S02]  /*3ef0*/  IADD3 R178, P5, R68, R168, RZ ;  /* 0x000000a844b27210 */ /* 0x000fc40007fbe0ff */
[-C--:B------:R-:W-:Y:S01]  /*3f00*/  LEA R184, P4, R64, R168.reuse, 0x5 ;  /* 0x000000a840b87211 */ /* 0x080fe200078828ff */
[----:B------:R-:W-:Y:S01]  /*3f10*/  STL [R1+0xc04], R175 ;  /* 0x000c04af01007387 */ /* 0x000fe20000100800 */
[-C--:B------:R-:W-:Y:S02]  /*3f20*/  LEA.HI.X.SX32 R179, R76, R169.reuse, 0x2, P5 ;  /* 0x000000a94cb37211 */ /* 0x080fe400028f16ff */
[-C--:B------:R-:W-:Y:S02]  /*3f30*/  LEA.HI.X.SX32 R185, R55, R169.reuse, 0x2, P4 ;  /* 0x000000a937b97211 */ /* 0x080fe400020f16ff */
[-C--:B------:R-:W-:Y:S02]  /*3f40*/  IADD3 R182, P5, R62, R168.reuse, RZ ;  /* 0x000000a83eb67210 */ /* 0x080fe40007fbe0ff */
[----:B------:R-:W-:Y:S01]  /*3f50*/  IADD3 R188, P4, R189, R168, RZ ;  /* 0x000000a8bdbc7210 */ /* 0x000fe20007f9e0ff */
[----:B------:R3:W-:Y:S01]  /*3f60*/  LDGSTS.E [R252+0x22000], [R184.64], !P3 ;  /* 0x22000000b8fc7fae */ /* 0x0007e2000d921844 */
[----:B------:R-:W-:-:S02]  /*3f70*/  LEA.HI.X.SX32 R183, R72, R169, 0x2, P5 ;  /* 0x000000a948b77211 */ /* 0x000fc400028f16ff */
[-C--:B------:R-:W-:Y:S01]  /*3f80*/  LEA.HI.X.SX32 R189, R31, R169.reuse, 0x2, P4 ;  /* 0x000000a91fbd7211 */ /* 0x080fe200020f16ff */
[----:B------:R-:W-:Y:S01]  /*3f90*/  IMAD R31, R64, 0x6c, RZ ;  /* 0x0000006c401f7824 */ /* 0x000fe200078e02ff */
[-C--:B------:R-:W-:Y:S01]  /*3fa0*/  IADD3 R186, P5, R187, R168.reuse, RZ ;  /* 0x000000a8bbba7210 */ /* 0x080fe20007fbe0ff */
[----:B------:R-:W-:Y:S01]  /*3fb0*/  STL [R1+0xc0c], R183 ;  /* 0x000c0cb701007387 */ /* 0x000fe20000100800 */
[-C--:B------:R-:W-:Y:S02]  /*3fc0*/  IADD3 R192, P4, R193, R168.reuse, RZ ;  /* 0x000000a8c1c07210 */ /* 0x080fe40007f9e0ff */
[-C--:B------:R-:W-:Y:S01]  /*3fd0*/  LEA.HI.X.SX32 R187, R54, R169.reuse, 0x2, P5 ;  /* 0x000000a936bb7211 */ /* 0x080fe200028f16ff */
[----:B------:R-:W-:Y:S01]  /*3fe0*/  STL [R1+0xc00], R169 ;  /* 0x000c00a901007387 */ /* 0x000fe20000100800 */
[-C--:B------:R-:W-:Y:S01]  /*3ff0*/  LEA.HI.X.SX32 R193, R70, R169.reuse, 0x2, P4 ;  /* 0x000000a946c17211 */ /* 0x080fe200020f16ff */
[----:B------:R-:W-:Y:S01]  /*4000*/  IMAD R54, R8, c[0x0][0x190], RZ ;  /* 0x0000640008367a24 */ /* 0x000fe200078e02ff */
[-C--:B------:R-:W-:Y:S01]  /*4010*/  IADD3 R190, P5, R191, R168.reuse, RZ ;  /* 0x000000a8bfbe7210 */ /* 0x080fe20007fbe0ff */
[----:B------:R2:W-:Y:S01]  /*4020*/  STL [R1+0xbfc], R177 ;  /* 0x000bfcb101007387 */ /* 0x0005e20000100800 */
[-C--:B------:R-:W-:Y:S01]  /*4030*/  IADD3 R196, P4, R197, R168.reuse, RZ ;  /* 0x000000a8c5c47210 */ /* 0x080fe20007f9e0ff */
[----:B------:R-:W-:Y:S01]  /*4040*/  IMAD R8, R15, c[0x0][0x190], RZ ;  /* 0x000064000f087a24 */ /* 0x000fe200078e02ff */
[-C--:B------:R-:W-:Y:S01]  /*4050*/  LEA.HI.X.SX32 R191, R53, R169.reuse, 0x2, P5 ;  /* 0x000000a935bf7211 */ /* 0x080fe200028f16ff */
[----:B------:R4:W-:Y:S01]  /*4060*/  LDGSTS.E [R252+0x23000], [R192.64], !P6 ;  /* 0x23000000c0fc7fae */ /* 0x0009e2000f121844 */
[-C--:B------:R-:W-:Y:S01]  /*4070*/  LEA.HI.X.SX32 R197, R38, R169.reuse, 0x2, P4 ;  /* 0x000000a926c57211 */ /* 0x080fe200020f16ff */
[----:B------:R-:W-:Y:S01]  /*4080*/  IMAD R38, R64, 0x1d, RZ ;  /* 0x0000001d40267824 */ /* 0x000fe200078e02ff */
[-C--:B------:R-:W-:Y:S01]  /*4090*/  IADD3 R194, P5, R195, R168.reuse, RZ ;  /* 0x000000a8c3c27210 */ /* 0x080fe20007fbe0ff */
[----:B------:R-:W-:Y:S01]  /*40a0*/  IMAD R15, R40, c[0x0][0x190], RZ ;  /* 0x00006400280f7a24 */ /* 0x000fe200078e02ff */
[----:B------:R-:W-:Y:S01]  /*40b0*/  LEA R198, P4, R64, R168, 0x6 ;  /* 0x000000a840c67211 */ /* 0x000fe200078830ff */
[----:B--2---:R-:W-:Y:S01]  /*40c0*/  IMAD.MOV.U32 R177, RZ, RZ, c[0x0][0x180] ;  /* 0x00006000ffb17624 */ /* 0x004fe200078e00ff */
[-C--:B------:R-:W-:Y:S01]  /*40d0*/  LEA.HI.X.SX32 R195, R34, R169.reuse, 0x2, P5 ;  /* 0x000000a922c37211 */ /* 0x080fe200028f16ff */
[----:B------:R2:W-:Y:S01]  /*40e0*/  STL [R1+0x1c], R47 ;  /* 0x00001c2f01007387 */ /* 0x0005e20000100800 */
[----:B------:R-:W-:-:S02]  /*40f0*/  LEA.HI.X.SX32 R199, R51, R169, 0x2, P4 ;  /* 0x000000a933c77211 */ /* 0x000fc400020f16ff */
[-C--:B------:R-:W-:Y:S02]  /*4100*/  IADD3 R34, P5, R35, R168.reuse, RZ ;  /* 0x000000a823227210 */ /* 0x080fe40007fbe0ff */
[-C--:B------:R-:W-:Y:S01]  /*4110*/  IADD3 R202, P4, R203, R168.reuse, RZ ;  /* 0x000000a8cbca7210 */ /* 0x080fe20007f9e0ff */
[----:B------:R1:W-:Y:S01]  /*4120*/  LDGSTS.E [R252+0x24000], [R198.64], !P0 ;  /* 0x24000000c6fc7fae */ /* 0x0003e2000c121844 */
[-C--:B------:R-:W-:Y:S01]  /*4130*/  LEA.HI.X.SX32 R35, R52, R169.reuse, 0x2, P5 ;  /* 0x000000a934237211 */ /* 0x080fe200028f16ff */
[----:B------:R-:W-:Y:S01]  /*4140*/  IMAD R52, R6, c[0x0][0x190], RZ ;  /* 0x0000640006347a24 */ /* 0x000fe200078e02ff */
[-C--:B------:R-:W-:Y:S01]  /*4150*/  LEA.HI.X.SX32 R203, R49, R169.reuse, 0x2, P4 ;  /* 0x000000a931cb7211 */ /* 0x080fe200020f16ff */
[----:B------:R-:W-:Y:S01]  /*4160*/  IMAD R49, R64, 0x1e, RZ ;  /* 0x0000001e40317824 */ /* 0x000fe200078e02ff */
[-C--:B------:R-:W-:Y:S01]  /*4170*/  IADD3 R200, P5, R201, R168.reuse, RZ ;  /* 0x000000a8c9c87210 */ /* 0x080fe20007fbe0ff */
[----:B------:R-:W-:Y:S01]  /*4180*/  IMAD R6, R14, c[0x0][0x190], RZ ;  /* 0x000064000e067a24 */ /* 0x000fe200078e02ff */
[----:B------:R-:W-:Y:S01]  /*4190*/  IADD3 R204, P4, R205, R168, RZ ;  /* 0x000000a8cdcc7210 */ /* 0x000fe20007f9e0ff */
[----:B------:R-:W-:Y:S01]  /*41a0*/  IMAD R14, R21, c[0x0][0x190], RZ ;  /* 0x00006400150e7a24 */ /* 0x000fe200078e02ff */
[-C--:B------:R-:W-:Y:S01]  /*41b0*/  LEA.HI.X.SX32 R201, R32, R169.reuse, 0x2, P5 ;  /* 0x000000a920c97211 */ /* 0x080fe200028f16ff */
[----:B------:R-:W-:Y:S01]  /*41c0*/  IMAD R21, R46, c[0x0][0x190], RZ ;  /* 0x000064002e157a24 */ /* 0x000fe200078e02ff */
[----:B------:R-:W-:-:S02]  /*41d0*/  LEA.HI.X.SX32 R205, R68, R169, 0x2, P4 ;  /* 0x000000a944cd7211 */ /* 0x000fc400020f16ff */
[-C--:B------:R-:W-:Y:S02]  /*41e0*/  IADD3 R32, P5, R33, R168.reuse, RZ ;  /* 0x000000a821207210 */ /* 0x080fe40007fbe0ff */
[-C--:B------:R-:W-:Y:S02]  /*41f0*/  IADD3 R208, P4, R209, R168.reuse, RZ ;  /* 0x000000a8d1d07210 */ /* 0x080fe40007f9e0ff */
[-C--:B------:R-:W-:Y:S02]  /*4200*/  LEA.HI.X.SX32 R33, R50, R169.reuse, 0x2, P5 ;  /* 0x000000a932217211 */ /* 0x080fe400028f16ff */
[----:B------:R-:W-:Y:S01]  /*4210*/  LEA.HI.X.SX32 R209, R48, R169, 0x2, P4 ;  /* 0x000000a930d17211 */ /* 0x000fe200020f16ff */
[----:B------:R-:W-:Y:S01]  /*4220*/  IMAD R48, R64, 0x1f, RZ ;  /* 0x0000001f40307824 */ /* 0x000fe200078e02ff */
[-C--:B------:R-:W-:Y:S02]  /*4230*/  IADD3 R206, P5, R207, R168.reuse, RZ ;  /* 0x000000a8cfce7210 */ /* 0x080fe40007fbe0ff */
[----:B------:R-:W-:-:S02]  /*4240*/  IADD3 R210, P4, R211, R168, RZ ;  /* 0x000000a8d3d27210 */ /* 0x000fc40007f9e0ff */
[-C--:B------:R-:W-:Y:S02]  /*4250*/  LEA.HI.X.SX32 R207, R36, R169.reuse, 0x2, P5 ;  /* 0x000000a924cf7211 */ /* 0x080fe400028f16ff */
[-C--:B------:R-:W-:Y:S02]  /*4260*/  LEA.HI.X.SX32 R211, R66, R169.reuse, 0x2, P4 ;  /* 0x000000a942d37211 */ /* 0x080fe400020f16ff */
[-C--:B------:R-:W-:Y:S02]  /*4270*/  IADD3 R36, P5, R37, R168.reuse, RZ ;  /* 0x000000a825247210 */ /* 0x080fe40007fbe0ff */
[----:B------:R-:W-:Y:S02]  /*4280*/  IADD3 R214, P4, R215, R168, RZ ;  /* 0x000000a8d7d67210 */ /* 0x000fe40007f9e0ff */
[-C--:B------:R-:W-:Y:S01]  /*4290*/  LEA.HI.X.SX32 R37, R39, R169.reuse, 0x2, P5 ;  /* 0x000000a927257211 */ /* 0x080fe200028f16ff */
[----:B------:R-:W-:Y:S01]  /*42a0*/  IMAD R39, R64, 0x7c, RZ ;  /* 0x0000007c40277824 */ /* 0x000fe200078e02ff */
[----:B------:R-:W-:-:S02]  /*42b0*/  LEA.HI.X.SX32 R215, R0, R169, 0x2, P4 ;  /* 0x000000a900d77211 */ /* 0x000fc400020f16ff */
[-C--:B------:R-:W-:Y:S02]  /*42c0*/  IADD3 R212, P5, R213, R168.reuse, RZ ;  /* 0x000000a8d5d47210 */ /* 0x080fe40007fbe0ff */
[-C--:B------:R-:W-:Y:S02]  /*42d0*/  IADD3 R216, P4, R217, R168.reuse, RZ ;  /* 0x000000a8d9d87210 */ /* 0x080fe40007f9e0ff */
[-C--:B------:R-:W-:Y:S02]  /*42e0*/  LEA.HI.X.SX32 R213, R30, R169.reuse, 0x2, P5 ;  /* 0x000000a91ed57211 */ /* 0x080fe400028f16ff */
[----:B------:R-:W-:Y:S02]  /*42f0*/  LEA.HI.X.SX32 R217, R62, R169, 0x2, P4 ;  /* 0x000000a93ed97211 */ /* 0x000fe400020f16ff */
[-C--:B------:R-:W-:Y:S02]  /*4300*/  IADD3 R30, P5, R31, R168.reuse, RZ ;  /* 0x000000a81f1e7210 */ /* 0x080fe40007fbe0ff */
[----:B------:R-:W-:-:S02]  /*4310*/  IADD3 R220, P4, R221, R168, RZ ;  /* 0x000000a8dddc7210 */ /* 0x000fc40007f9e0ff */
[----:B------:R-:W-:Y:S02]  /*4320*/  IADD3 R0, R58, -0x15, RZ ;  /* 0xffffffeb3a007810 */ /* 0x000fe40007ffe0ff */
[-C--:B------:R-:W-:Y:S02]  /*4330*/  LEA.HI.X.SX32 R31, R7, R169.reuse, 0x2, P5 ;  /* 0x000000a9071f7211 */ /* 0x080fe400028f16ff */
[----:B------:R-:W-:Y:S02]  /*4340*/  LEA.HI.X.SX32 R221, R49, R169, 0x2, P4 ;  /* 0x000000a931dd7211 */ /* 0x000fe400020f16ff */
[----:B------:R-:W-:Y:S02]  /*4350*/  IADD3 R218, P5, R219, R168, RZ ;  /* 0x000000a8dbda7210 */ /* 0x000fe40007fbe0ff */
[----:B------:R-:W-:Y:S02]  /*4360*/  ISETP.GE.U32.AND P4, PT, R0, 0x7fffffcc, PT ;  /* 0x7fffffcc0000780c */ /* 0x000fe40003f86070 */
[----:B------:R-:W-:-:S02]  /*4370*/  IADD3 R0, R58, -0x1d, RZ ;  /* 0xffffffe33a007810 */ /* 0x000fc40007ffe0ff */
[-C--:B------:R-:W-:Y:S02]  /*4380*/  LEA.HI.X.SX32 R219, R38, R169.reuse, 0x2, P5 ;  /* 0x000000a926db7211 */ /* 0x080fe400028f16ff */
[----:B------:R-:W-:Y:S02]  /*4390*/  IADD3 R38, P5, R39, R168, RZ ;  /* 0x000000a827267210 */ /* 0x000fe40007fbe0ff */
[----:B------:R-:W-:Y:S02]  /*43a0*/  ISETP.GE.U32.AND P2, PT, R0, 0x7fffffc4, PT ;  /* 0x7fffffc40000780c */ /* 0x000fe40003f46070 */
[C---:B------:R-:W-:Y:S02]  /*43b0*/  IADD3 R7, R58.reuse, -0x19, RZ ;  /* 0xffffffe73a077810 */ /* 0x040fe40007ffe0ff */
[----:B------:R-:W-:Y:S01]  /*43c0*/  IADD3 R0, R58, -0x2, RZ ;  /* 0xfffffffe3a007810 */ /* 0x000fe20007ffe0ff */
[----:B------:R1:W-:Y:S01]  /*43d0*/  LDGSTS.E [R252+0x25000], [R204.64], !P4 ;  /* 0x25000000ccfc7fae */ /* 0x0003e2000e121844 */
[----:B------:R-:W-:-:S02]  /*43e0*/  LEA.HI.X.SX32 R39, R48, R169, 0x2, P5 ;  /* 0x000000a930277211 */ /* 0x000fc400028f16ff */
[----:B------:R-:W-:Y:S02]  /*43f0*/  ISETP.GE.U32.AND P5, PT, R7, 0x7fffffc8, PT ;  /* 0x7fffffc80700780c */ /* 0x000fe40003fa6070 */
[----:B------:R-:W-:Y:S02]  /*4400*/  ISETP.GE.U32.AND P1, PT, R0, 0x7fffffdf, PT ;  /* 0x7fffffdf0000780c */ /* 0x000fe40003f26070 */
[----:B------:R-:W-:Y:S02]  /*4410*/  IADD3 R0, R177, -0xa, RZ ;  /* 0xfffffff6b1007810 */ /* 0x000fe40007ffe0ff */
[----:B------:R-:W-:Y:S01]  /*4420*/  IADD3 R7, R58, -0x6, RZ ;  /* 0xfffffffa3a077810 */ /* 0x000fe20007ffe0ff */
[----:B------:R-:W-:Y:S01]  /*4430*/  IMAD R58, R10, c[0x0][0x190], RZ ;  /* 0x000064000a3a7a24 */ /* 0x000fe200078e02ff */
[----:B------:R-:W-:Y:S01]  /*4440*/  ISETP.GE.U32.AND P6, PT, R0, 0x7fffffd7, PT ;  /* 0x7fffffd70000780c */ /* 0x000fe20003fc6070 */
[----:B------:R-:W-:Y:S01]  /*4450*/  IMAD R10, R17, c[0x0][0x190], RZ ;  /* 0x00006400110a7a24 */ /* 0x000fe200078e02ff */
[----:B------:R-:W-:Y:S01]  /*4460*/  ISETP.GE.U32.AND P3, PT, R7, 0x7fffffdb, PT ;  /* 0x7fffffdb0700780c */ /* 0x000fe20003f66070 */
[----:B------:R-:W-:Y:S01]  /*4470*/  IMAD R17, R42, c[0x0][0x190], RZ ;  /* 0x000064002a117a24 */ /* 0x000fe200078e02ff */
[C---:B------:R-:W-:Y:S01]  /*4480*/  IADD3 R0, R177.reuse, -0x12, RZ ;  /* 0xffffffeeb1007810 */ /* 0x040fe20007ffe0ff */
[----:B------:R1:W-:Y:S01]  /*4490*/  LDGSTS.E [R252+0x26000], [R210.64], !P5 ;  /* 0x26000000d2fc7fae */ /* 0x0003e2000e921844 */
[----:B------:R-:W-:-:S02]  /*44a0*/  IADD3 R7, R177, -0xe, RZ ;  /* 0xfffffff2b1077810 */ /* 0x000fc40007ffe0ff */
[----:B------:R-:W-:Y:S01]  /*44b0*/  ISETP.GE.U32.AND P4, PT, R0, 0x7fffffcf, PT ;  /* 0x7fffffcf0000780c */ /* 0x000fe20003f86070 */
[----:B------:R1:W-:Y:S01]  /*44c0*/  LDGSTS.E [R252+0x27000], [R216.64], !P2 ;  /* 0x27000000d8fc7fae */ /* 0x0003e2000d121844 */
[----:B------:R-:W-:Y:S02]  /*44d0*/  ISETP.GE.U32.AND P0, PT, R7, 0x7fffffd3, PT ;  /* 0x7fffffd30700780c */ /* 0x000fe40003f06070 */
[C---:B------:R-:W-:Y:S02]  /*44e0*/  IADD3 R0, R177.reuse, -0x1a, RZ ;  /* 0xffffffe6b1007810 */ /* 0x040fe40007ffe0ff */
[----:B------:R-:W-:Y:S02]  /*44f0*/  IADD3 R7, R177, -0x16, RZ ;  /* 0xffffffeab1077810 */ /* 0x000fe40007ffe0ff */
[----:B------:R-:W-:Y:S02]  /*4500*/  LOP3.LUT R48, R252, 0x20, RZ, 0x3c, !PT ;  /* 0x00000020fc307812 */ /* 0x000fe400078e3cff */
[----:B------:R-:W-:-:S02]  /*4510*/  ISETP.GE.U32.AND P2, PT, R0, 0x7fffffc7, PT ;  /* 0x7fffffc70000780c */ /* 0x000fc40003f46070 */
[----:B------:R-:W-:Y:S01]  /*4520*/  ISETP.GE.U32.AND P5, PT, R7, 0x7fffffcb, PT ;  /* 0x7fffffcb0700780c */ /* 0x000fe20003fa6070 */
[----:B------:R1:W-:Y:S01]  /*4530*/  LDGSTS.E [R48+0x20400], [R170.64], !P1 ;  /* 0x20400000aa307fae */ /* 0x0003e2000c921844 */
[C---:B------:R-:W-:Y:S02]  /*4540*/  IADD3 R0, R177.reuse, -0x3, RZ ;  /* 0xfffffffdb1007810 */ /* 0x040fe40007ffe0ff */
[----:B------:R-:W-:Y:S01]  /*4550*/  IADD3 R7, R177, -0x1e, RZ ;  /* 0xffffffe2b1077810 */ /* 0x000fe20007ffe0ff */
[----:B------:R1:W-:Y:S01]  /*4560*/  LDGSTS.E [R48+0x21400], [R178.64], !P3 ;  /* 0x21400000b2307fae */ /* 0x0003e2000d921844 */
[----:B------:R-:W-:Y:S02]  /*4570*/  ISETP.GE.U32.AND P3, PT, R0, 0x7fffffde, PT ;  /* 0x7fffffde0000780c */ /* 0x000fe40003f66070 */
[----:B------:R-:W-:Y:S01]  /*4580*/  ISETP.GE.U32.AND P1, PT, R7, 0x7fffffc3, PT ;  /* 0x7fffffc30700780c */ /* 0x000fe20003f26070 */
[----:B------:R1:W-:Y:S01]  /*4590*/  LDGSTS.E [R48+0x22400], [R186.64], !P6 ;  /* 0x22400000ba307fae */ /* 0x0003e2000f121844 */
[----:B------:R-:W-:-:S02]  /*45a0*/  IADD3 R0, R177, -0xb, RZ ;  /* 0xfffffff5b1007810 */ /* 0x000fc40007ffe0ff */
[C---:B------:R-:W-:Y:S01]  /*45b0*/  IADD3 R7, R177.reuse, -0x7, RZ ;  /* 0xfffffff9b1077810 */ /* 0x040fe20007ffe0ff */
[----:B------:R1:W-:Y:S01]  /*45c0*/  LDGSTS.E [R48+0x23400], [R194.64], !P0 ;  /* 0x23400000c2307fae */ /* 0x0003e2000c121844 */
[----:B------:R-:W-:Y:S02]  /*45d0*/  ISETP.GE.U32.AND P0, PT, R0, 0x7fffffd6, PT ;  /* 0x7fffffd60000780c */ /* 0x000fe40003f06070 */
[----:B------:R-:W-:Y:S01]  /*45e0*/  IADD3 R0, R177, -0x13, RZ ;  /* 0xffffffedb1007810 */ /* 0x000fe20007ffe0ff */
[----:B------:R1:W-:Y:S01]  /*45f0*/  LDGSTS.E [R48+0x24400], [R200.64], !P4 ;  /* 0x24400000c8307fae */ /* 0x0003e2000e121844 */
[----:B------:R-:W-:Y:S02]  /*4600*/  ISETP.GE.U32.AND P6, PT, R7, 0x7fffffda, PT ;  /* 0x7fffffda0700780c */ /* 0x000fe40003fc6070 */
[----:B------:R-:W-:Y:S01]  /*4610*/  IADD3 R7, R177, -0xf, RZ ;  /* 0xfffffff1b1077810 */ /* 0x000fe20007ffe0ff */
[----:B------:R1:W-:Y:S01]  /*4620*/  LDGSTS.E [R48+0x25400], [R206.64], !P5 ;  /* 0x25400000ce307fae */ /* 0x0003e2000e921844 */
[----:B------:R-:W-:-:S02]  /*4630*/  ISETP.GE.U32.AND P5, PT, R0, 0x7fffffce, PT ;  /* 0x7fffffce0000780c */ /* 0x000fc40003fa6070 */
[----:B------:R-:W-:Y:S01]  /*4640*/  IADD3 R0, R177, -0x1b, RZ ;  /* 0xffffffe5b1007810 */ /* 0x000fe20007ffe0ff */
[----:B------:R1:W-:Y:S01]  /*4650*/  LDGSTS.E [R48+0x26400], [R212.64], !P2 ;  /* 0x26400000d4307fae */ /* 0x0003e2000d121844 */
[----:B------:R-:W-:Y:S02]  /*4660*/  ISETP.GE.U32.AND P4, PT, R7, 0x7fffffd2, PT ;  /* 0x7fffffd20700780c */ /* 0x000fe40003f86070 */
[----:B------:R-:W-:Y:S01]  /*4670*/  LOP3.LUT R51, R252, 0x40, RZ, 0x3c, !PT ;  /* 0x00000040fc337812 */ /* 0x000fe200078e3cff */
[----:B------:R1:W-:Y:S01]  /*4680*/  LDGSTS.E [R48+0x27400], [R218.64], !P1 ;  /* 0x27400000da307fae */ /* 0x0003e2000c921844 */
[----:B------:R-:W-:Y:S01]  /*4690*/  ISETP.GE.U32.AND P1, PT, R0, 0x7fffffc6, PT ;  /* 0x7fffffc60000780c */ /* 0x000fe20003f26070 */
[----:B------:R-:W-:Y:S01]  /*46a0*/  IMAD.MOV.U32 R0, RZ, RZ, 0x1f ;  /* 0x0000001fff007424 */ /* 0x000fe200078e00ff */
[----:B------:R-:W-:Y:S01]  /*46b0*/  IADD3 R7, R177, -0x17, RZ ;  /* 0xffffffe9b1077810 */ /* 0x000fe20007ffe0ff */
[----:B------:R2:W-:Y:S01]  /*46c0*/  LDGSTS.E [R51+0x20800], [R172.64], !P3 ;  /* 0x20800000ac337fae */ /* 0x0005e2000d921844 */
[----:B------:R-:W-:Y:S01]  /*46d0*/  LOP3.LUT R50, R56, 0x1f, RZ, 0xc0, !PT ;  /* 0x0000001f38327812 */ /* 0x000fe200078ec0ff */
[----:B------:R-:W-:Y:S01]  /*46e0*/  IMAD R56, R9, c[0x0][0x190], RZ ;  /* 0x0000640009387a24 */ /* 0x000fe200078e02ff */
[----:B------:R-:W-:Y:S01]  /*46f0*/  ISETP.GE.U32.AND P2, PT, R7, 0x7fffffca, PT ;  /* 0x7fffffca0700780c */ /* 0x000fe20003f46070 */
[----:B------:R2:W-:Y:S01]  /*4700*/  LDGSTS.E [R51+0x21800], [R180.64], !P6 ;  /* 0x21800000b4337fae */ /* 0x0005e2000f121844 */
[C---:B------:R-:W-:Y:S01]  /*4710*/  IADD3 R7, R177.reuse, -0x1f, RZ ;  /* 0xffffffe1b1077810 */ /* 0x040fe20007ffe0ff */
[----:B------:R-:W-:Y:S01]  /*4720*/  IMAD R49, R50, c[0x0][0x18c], RZ ;  /* 0x0000630032317a24 */ /* 0x000fe200078e02ff */
[----:B------:R-:W-:Y:S01]  /*4730*/  IADD3 R183, R177, -0x4, RZ ;  /* 0xfffffffcb1b77810 */ /* 0x000fe20007ffe0ff */
[----:B------:R2:W-:Y:S01]  /*4740*/  LDGSTS.E [R51+0x22800], [R188.64], !P0 ;  /* 0x22800000bc337fae */ /* 0x0005e2000c121844 */
[----:B-1----:R-:W-:Y:S01]  /*4750*/  IADD3 R48, R0, c[0x0][0x180], RZ ;  /* 0x0000600000307a10 */ /* 0x002fe20007ffe0ff */
[----:B------:R-:W-:Y:S01]  /*4760*/  IMAD.SHL.U32 R0, R49, 0x4, RZ ;  /* 0x0000000431007824 */ /* 0x000fe200078e00ff */
[----:B------:R-:W-:Y:S01]  /*4770*/  ISETP.GE.U32.AND P3, PT, R7, 0x7fffffc2, PT ;  /* 0x7fffffc20700780c */ /* 0x000fe20003f66070 */
[----:B------:R1:W-:Y:S01]  /*4780*/  LDGSTS.E [R51+0x23800], [R196.64], !P4 ;  /* 0x23800000c4337fae */ /* 0x0003e2000e121844 */
[----:B------:R-:W-:Y:S01]  /*4790*/  ISETP.GT.AND P0, PT, R48, 0x1f, PT ;  /* 0x0000001f3000780c */ /* 0x000fe20003f04270 */
[----:B------:R-:W-:Y:S01]  /*47a0*/  IMAD R9, R16, c[0x0][0x190], RZ ;  /* 0x0000640010097a24 */ /* 0x000fe200078e02ff */
[----:B------:R-:W-:Y:S01]  /*47b0*/  ISETP.GE.AND P4, PT, R50, c[0x0][0x180], PT ;  /* 0x0000600032007a0c */ /* 0x000fe20003f86270 */
[----:B------:R1:W-:Y:S01]  /*47c0*/  LDGSTS.E [R51+0x24800], [R202.64], !P5 ;  /* 0x24800000ca337fae */ /* 0x0003e2000e921844 */
[----:B------:R-:W-:Y:S01]  /*47d0*/  SEL R48, RZ, 0x4, !P0 ;  /* 0x00000004ff307807 */ /* 0x000fe20004000000 */
[----:B------:R-:W-:Y:S01]  /*47e0*/  IMAD R16, R41, c[0x0][0x190], RZ ;  /* 0x0000640029107a24 */ /* 0x000fe200078e02ff */
[----:B------:R-:W-:Y:S01]  /*47f0*/  IADD3 R7, R177, -0x20, RZ ;  /* 0xffffffe0b1077810 */ /* 0x000fe20007ffe0ff */
[----:B------:R1:W-:Y:S01]  /*4800*/  LDGSTS.E [R51+0x25800], [R208.64], !P2 ;  /* 0x25800000d0337fae */ /* 0x0003e2000d121844 */
[----:B------:R-:W-:-:S02]  /*4810*/  SEL R48, R48, RZ, !P4 ;  /* 0x000000ff30307207 */ /* 0x000fc40006000000 */
[----:B------:R-:W-:Y:S01]  /*4820*/  IADD3 R166, P4, R0, c[0x0][0x168], RZ ;  /* 0x00005a0000a67a10 */ /* 0x000fe20007f9e0ff */
[----:B------:R1:W-:Y:S01]  /*4830*/  LDGSTS.E [R51+0x26800], [R214.64], !P1 ;  /* 0x26800000d6337fae */ /* 0x0003e2000c921844 */
[----:B------:R-:W-:Y:S01]  /*4840*/  ISETP.GE.AND P1, PT, R50, R7, PT ;  /* 0x000000073200720c */ /* 0x000fe20003f26270 */
[----:B------:R-:W-:Y:S01]  /*4850*/  IMAD R50, R5, c[0x0][0x190], RZ ;  /* 0x0000640005327a24 */ /* 0x000fe200078e02ff */
[----:B------:R-:W-:Y:S01]  /*4860*/  @P0 LOP3.LUT R4, R4, 0x800, RZ, 0xfc, !PT ;  /* 0x0000080004040812 */ /* 0x000fe200078efcff */
[----:B------:R1:W-:Y:S01]  /*4870*/  LDGSTS.E [R51+0x27800], [R220.64], !P3 ;  /* 0x27800000dc337fae */ /* 0x0003e2000d921844 */
[----:B------:R-:W-:Y:S01]  /*4880*/  ISETP.GE.U32.AND P0, PT, R7, 0x7fffffc1, PT ;  /* 0x7fffffc10700780c */ /* 0x000fe20003f06070 */
[----:B------:R-:W-:Y:S01]  /*4890*/  IMAD R5, R13, c[0x0][0x190], RZ ;  /* 0x000064000d057a24 */ /* 0x000fe200078e02ff */
[----:B------:R-:W-:Y:S01]  /*48a0*/  LEA.HI.X.SX32 R7, R49, c[0x0][0x16c], 0x2, P4 ;  /* 0x00005b0031077a11 */ /* 0x000fe200020f16ff */
[----:B------:R-:W-:Y:S01]  /*48b0*/  IMAD R49, R2, c[0x0][0x190], RZ ;  /* 0x0000640002317a24 */ /* 0x000fe200078e02ff */
[----:B------:R-:W-:Y:S01]  /*48c0*/  ISETP.NE.U32.AND P2, PT, R48, RZ, PT ;  /* 0x000000ff3000720c */ /* 0x000fe20003f45070 */
[----:B------:R-:W-:Y:S01]  /*48d0*/  IMAD R2, R11, c[0x0][0x190], RZ ;  /* 0x000064000b027a24 */ /* 0x000fe200078e02ff */
[-C--:B------:R-:W-:Y:S01]  /*48e0*/  LEA R40, P4, R47, R166.reuse, 0x2 ;  /* 0x000000a62f287211 */ /* 0x080fe200078810ff */
[----:B------:R-:W-:Y:S01]  /*48f0*/  IMAD R11, R18, c[0x0][0x190], RZ ;  /* 0x00006400120b7a24 */ /* 0x000fe200078e02ff */
[-C--:B------:R-:W-:Y:S01]  /*4900*/  LEA R42, P3, R49, R166.reuse, 0x2 ;  /* 0x000000a6312a7211 */ /* 0x080fe200078610ff */
[----:B------:R-:W-:Y:S01]  /*4910*/  IMAD R48, R3, c[0x0][0x190], RZ ;  /* 0x0000640003307a24 */ /* 0x000fe200078e02ff */
[----:B------:R-:W-:Y:S01]  /*4920*/  STL [R1+0x18], R49 ;  /* 0x0000183101007387 */ /* 0x000fe20000100800 */
[----:B------:R-:W-:Y:S01]  /*4930*/  IMAD R18, R43, c[0x0][0x190], RZ ;  /* 0x000064002b127a24 */ /* 0x000fe200078e02ff */
[-C--:B------:R-:W-:Y:S01]  /*4940*/  LEA.HI.X.SX32 R43, R49, R7.reuse, 0x2, P3 ;  /* 0x00000007312b7211 */ /* 0x080fe200018f16ff */
[----:B------:R-:W-:Y:S01]  /*4950*/  IMAD R3, R12, c[0x0][0x190], RZ ;  /* 0x000064000c037a24 */ /* 0x000fe200078e02ff */
[CC--:B------:R-:W-:Y:S01]  /*4960*/  LEA R46, P3, R50.reuse, R166.reuse, 0x2 ;  /* 0x000000a6322e7211 */ /* 0x0c0fe200078610ff */
[----:B------:R1:W-:Y:S01]  /*4970*/  STL [R1+0x14], R48 ;  /* 0x0000143001007387 */ /* 0x0003e20000100800 */
[-C--:B------:R-:W-:Y:S01]  /*4980*/  LEA.HI.X.SX32 R41, R47, R7.reuse, 0x2, P4 ;  /* 0x000000072f297211 */ /* 0x080fe200020f16ff */
[----:B------:R-:W-:Y:S01]  /*4990*/  IMAD R12, R19, c[0x0][0x190], RZ ;  /* 0x00006400130c7a24 */ /* 0x000fe200078e02ff */
[-C--:B--2---:R-:W-:Y:S01]  /*49a0*/  LEA.HI.X.SX32 R47, R50, R7.reuse, 0x2, P3 ;  /* 0x00000007322f7211 */ /* 0x084fe200018f16ff */
[----:B------:R2:W-:Y:S01]  /*49b0*/  STL [R1+0x10], R50 ;  /* 0x0000103201007387 */ /* 0x0005e20000100800 */
[----:B------:R-:W-:Y:S01]  /*49c0*/  IMAD R19, R44, c[0x0][0x190], RZ ;  /* 0x000064002c137a24 */ /* 0x000fe200078e02ff */
[----:B------:R-:W-:Y:S01]  /*49d0*/  LEA R44, P4, R48, R166, 0x2 ;  /* 0x000000a6302c7211 */ /* 0x000fe200078810ff */
[----:B------:R-:W-:Y:S01]  /*49e0*/  IMAD R13, R20, c[0x0][0x190], RZ ;  /* 0x00006400140d7a24 */ /* 0x000fe200078e02ff */
[----:B------:R3:W-:Y:S01]  /*49f0*/  STL [R1+0xc], R52 ;  /* 0x00000c3401007387 */ /* 0x0007e20000100800 */
[----:B------:R-:W-:Y:S01]  /*4a00*/  IMAD R20, R45, c[0x0][0x190], RZ ;  /* 0x000064002d147a24 */ /* 0x000fe200078e02ff */
[----:B------:R-:W-:-:S02]  /*4a10*/  LEA.HI.X.SX32 R45, R48, R7, 0x2, P4 ;  /* 0x00000007302d7211 */ /* 0x000fc400020f16ff */
[----:B------:R4:W-:Y:S01]  /*4a20*/  STL [R1+0x8], R54 ;  /* 0x0000083601007387 */ /* 0x0009e20000100800 */
[-C--:B-1----:R-:W-:Y:S02]  /*4a30*/  LEA R48, P4, R52, R166.reuse, 0x2 ;  /* 0x000000a634307211 */ /* 0x082fe400078810ff */
[-C--:B--2---:R-:W-:Y:S01]  /*4a40*/  LEA R50, P3, R54, R166.reuse, 0x2 ;  /* 0x000000a636327211 */ /* 0x084fe200078610ff */
[----:B------:R1:W-:Y:S01]  /*4a50*/  STL [R1+0x4], R56 ;  /* 0x0000043801007387 */ /* 0x0003e20000100800 */
[-C--:B------:R-:W-:Y:S02]  /*4a60*/  LEA.HI.X.SX32 R49, R52, R7.reuse, 0x2, P4 ;  /* 0x0000000734317211 */ /* 0x080fe400020f16ff */
[----:B------:R-:W-:Y:S01]  /*4a70*/  LEA.HI.X.SX32 R51, R54, R7, 0x2, P3 ;  /* 0x0000000736337211 */ /* 0x000fe200018f16ff */
[----:B------:R2:W-:Y:S01]  /*4a80*/  STL [R1], R58 ;  /* 0x0000003a01007387 */ /* 0x0005e20000100800 */
[-C--:B---3--:R-:W-:Y:S02]  /*4a90*/  LEA R52, P4, R56, R166.reuse, 0x2 ;  /* 0x000000a638347211 */ /* 0x088fe400078810ff */
[----:B----4-:R-:W-:-:S02]  /*4aa0*/  LEA R54, P3, R58, R166, 0x2 ;  /* 0x000000a63a367211 */ /* 0x010fc400078610ff */
[-C--:B------:R-:W-:Y:S02]  /*4ab0*/  LEA.HI.X.SX32 R53, R56, R7.reuse, 0x2, P4 ;  /* 0x0000000738357211 */ /* 0x080fe400020f16ff */
[-C--:B------:R-:W-:Y:S02]  /*4ac0*/  LEA.HI.X.SX32 R55, R58, R7.reuse, 0x2, P3 ;  /* 0x000000073a377211 */ /* 0x080fe400018f16ff */
[CC--:B-1----:R-:W-:Y:S02]  /*4ad0*/  LEA R56, P4, R251.reuse, R166.reuse, 0x2 ;  /* 0x000000a6fb387211 */ /* 0x0c2fe400078810ff */
[C---:B--2---:R-:W-:Y:S02]  /*4ae0*/  LEA R58, P3, R2.reuse, R166, 0x2 ;  /* 0x000000a6023a7211 */ /* 0x044fe400078610ff */
[-C--:B------:R-:W-:Y:S02]  /*4af0*/  LEA.HI.X.SX32 R57, R251, R7.reuse, 0x2, P4 ;  /* 0x00000007fb397211 */ /* 0x080fe400020f16ff */
[----:B------:R-:W-:-:S02]  /*4b00*/  LEA.HI.X.SX32 R59, R2, R7, 0x2, P3 ;  /* 0x00000007023b7211 */ /* 0x000fc400018f16ff */
[-C--:B------:R-:W-:Y:S02]  /*4b10*/  LEA R62, P3, R5, R166.reuse, 0x2 ;  /* 0x000000a6053e7211 */ /* 0x080fe400078610ff */
[-C--:B------:R-:W-:Y:S02]  /*4b20*/  LEA R60, P4, R3, R166.reuse, 0x2 ;  /* 0x000000a6033c7211 */ /* 0x080fe400078810ff */
[-C--:B------:R-:W-:Y:S02]  /*4b30*/  LEA.HI.X.SX32 R63, R5, R7.reuse, 0x2, P3 ;  /* 0x00000007053f7211 */ /* 0x080fe400018f16ff */
[C---:B------:R-:W-:Y:S02]  /*4b40*/  LEA R66, P3, R8.reuse, R166, 0x2 ;  /* 0x000000a608427211 */ /* 0x040fe400078610ff */
[-C--:B------:R-:W-:Y:S02]  /*4b50*/  LEA.HI.X.SX32 R61, R3, R7.reuse, 0x2, P4 ;  /* 0x00000007033d7211 */ /* 0x080fe400020f16ff */
[----:B------:R-:W-:-:S02]  /*4b60*/  LEA.HI.X.SX32 R67, R8, R7, 0x2, P3 ;  /* 0x0000000708437211 */ /* 0x000fc400018f16ff */
[-C--:B------:R-:W-:Y:S02]  /*4b70*/  LEA R70, P3, R10, R166.reuse, 0x2 ;  /* 0x000000a60a467211 */ /* 0x080fe400078610ff */
[-C--:B------:R-:W-:Y:S02]  /*4b80*/  LEA R64, P4, R6, R166.reuse, 0x2 ;  /* 0x000000a606407211 */ /* 0x080fe400078810ff */
[-C--:B------:R-:W-:Y:S02]  /*4b90*/  LEA.HI.X.SX32 R71, R10, R7.reuse, 0x2, P3 ;  /* 0x000000070a477211 */ /* 0x080fe400018f16ff */
[----:B------:R-:W-:Y:S02]  /*4ba0*/  LEA R74, P3, R12, R166, 0x2 ;  /* 0x000000a60c4a7211 */ /* 0x000fe400078610ff */
[-C--:B------:R-:W-:Y:S02]  /*4bb0*/  LEA.HI.X.SX32 R65, R6, R7.reuse, 0x2, P4 ;  /* 0x0000000706417211 */ /* 0x080fe400020f16ff */
[----:B------:R-:W-:-:S02]  /*4bc0*/  LEA.HI.X.SX32 R75, R12, R7, 0x2, P3 ;  /* 0x000000070c4b7211 */ /* 0x000fc400018f16ff */
[CC--:B------:R-:W-:Y:S02]  /*4bd0*/  LEA R78, P3, R14.reuse, R166.reuse, 0x2 ;  /* 0x000000a60e4e7211 */ /* 0x0c0fe400078610ff */
[CC--:B------:R-:W-:Y:S02]  /*4be0*/  LEA R68, P4, R9.reuse, R166.reuse, 0x2 ;  /* 0x000000a609447211 */ /* 0x0c0fe400078810ff */
[-C--:B------:R-:W-:Y:S02]  /*4bf0*/  LEA.HI.X.SX32 R79, R14, R7.reuse, 0x2, P3 ;  /* 0x000000070e4f7211 */ /* 0x080fe400018f16ff */
[C---:B------:R-:W-:Y:S02]  /*4c00*/  LEA R82, P3, R16.reuse, R166, 0x2 ;  /* 0x000000a610527211 */ /* 0x040fe400078610ff */
        /* <DEDUP_REMOVED lines=41> */
[-C--:B------:R-:W-:Y:S02]  /*4ea0*/  LEA R138, P3, R236, R166.reuse, 0x2 ;  /* 0x000000a6ec8a7211 */ /* 0x080fe400078610ff */
[----:B------:R-:W-:Y:S02]  /*4eb0*/  LEA.HI.X.SX32 R97, R23, R7, 0x2, P4 ;  /* 0x0000000717617211 */ /* 0x000fe400020f16ff */
[----:B------:R-:W-:-:S02]  /*4ec0*/  LEA R100, P4, R25, R166, 0x2 ;  /* 0x000000a619647211 */ /* 0x000fc400078810ff */
[-C--:B------:R-:W-:Y:S02]  /*4ed0*/  LEA.HI.X.SX32 R139, R236, R7.reuse, 0x2, P3 ;  /* 0x00000007ec8b7211 */ /* 0x080fe400018f16ff */
[CC--:B------:R-:W-:Y:S02]  /*4ee0*/  LEA R142, P3, R238.reuse, R166.reuse, 0x2 ;  /* 0x000000a6ee8e7211 */ /* 0x0c0fe400078610ff */
[-C--:B------:R-:W-:Y:S02]  /*4ef0*/  LEA.HI.X.SX32 R101, R25, R7.reuse, 0x2, P4 ;  /* 0x0000000719657211 */ /* 0x080fe400020f16ff */
[-C--:B------:R-:W-:Y:S02]  /*4f00*/  LEA R104, P4, R27, R166.reuse, 0x2 ;  /* 0x000000a61b687211 */ /* 0x080fe400078810ff */
[----:B------:R-:W-:Y:S02]  /*4f10*/  LEA.HI.X.SX32 R143, R238, R7, 0x2, P3 ;  /* 0x00000007ee8f7211 */ /* 0x000fe400018f16ff */
[----:B------:R-:W-:-:S02]  /*4f20*/  LEA R146, P3, R240, R166, 0x2 ;  /* 0x000000a6f0927211 */ /* 0x000fc400078610ff */
[-C--:B------:R-:W-:Y:S02]  /*4f30*/  LEA.HI.X.SX32 R105, R27, R7.reuse, 0x2, P4 ;  /* 0x000000071b697211 */ /* 0x080fe400020f16ff */
[-C--:B------:R-:W-:Y:S02]  /*4f40*/  LEA R108, P4, R29, R166.reuse, 0x2 ;  /* 0x000000a61d6c7211 */ /* 0x080fe400078810ff */
        /* <DEDUP_REMOVED lines=25> */
[----:B------:R-:W-:Y:S02]  /*50e0*/  LEA R160, P3, R247, R166, 0x2 ;  /* 0x000000a6f7a07211 */ /* 0x000fe400078610ff */
[----:B------:R-:W-:Y:S02]  /*50f0*/  LOP3.LUT R4, R4, 0xffffefff, RZ, 0xc0, !PT ;  /* 0xffffefff04047812 */ /* 0x000fe400078ec0ff */
[----:B------:R-:W-:-:S02]  /*5100*/  LEA.HI.X.SX32 R133, R233, R7, 0x2, P4 ;  /* 0x00000007e9857211 */ /* 0x000fc400020f16ff */
[-C--:B------:R-:W-:Y:S02]  /*5110*/  LEA R136, P4, R235, R166.reuse, 0x2 ;  /* 0x000000a6eb887211 */ /* 0x080fe400078810ff */
[-C--:B------:R-:W-:Y:S02]  /*5120*/  LEA.HI.X.SX32 R161, R247, R7.reuse, 0x2, P3 ;  /* 0x00000007f7a17211 */ /* 0x080fe400018f16ff */
[-C--:B------:R-:W-:Y:S02]  /*5130*/  LEA R162, P3, R248, R166.reuse, 0x2 ;  /* 0x000000a6f8a27211 */ /* 0x080fe400078610ff */
[----:B------:R-:W-:Y:S02]  /*5140*/  @P0 LOP3.LUT R4, R4, 0x1000, RZ, 0xfc, !PT ;  /* 0x0000100004040812 */ /* 0x000fe400078efcff */
[----:B------:R-:W-:Y:S02]  /*5150*/  LEA.HI.X.SX32 R137, R235, R7, 0x2, P4 ;  /* 0x00000007eb897211 */ /* 0x000fe400020f16ff */
[----:B------:R-:W-:-:S02]  /*5160*/  LEA R140, P4, R237, R166, 0x2 ;  /* 0x000000a6ed8c7211 */ /* 0x000fc400078810ff */
[-C--:B------:R-:W-:Y:S02]  /*5170*/  LEA.HI.X.SX32 R163, R248, R7.reuse, 0x2, P3 ;  /* 0x00000007f8a37211 */ /* 0x080fe400018f16ff */
[-C--:B------:R-:W-:Y:S02]  /*5180*/  LEA R164, P3, R249, R166.reuse, 0x2 ;  /* 0x000000a6f9a47211 */ /* 0x080fe400078610ff */
[----:B------:R-:W-:Y:S02]  /*5190*/  LOP3.LUT R4, R4, 0xffffdfff, RZ, 0xc0, !PT ;  /* 0xffffdfff04047812 */ /* 0x000fe400078ec0ff */
[-C--:B------:R-:W-:Y:S02]  /*51a0*/  LEA.HI.X.SX32 R141, R237, R7.reuse, 0x2, P4 ;  /* 0x00000007ed8d7211 */ /* 0x080fe400020f16ff */
[----:B------:R-:W-:Y:S02]  /*51b0*/  LEA R144, P4, R239, R166, 0x2 ;  /* 0x000000a6ef907211 */ /* 0x000fe400078810ff */
[----:B------:R-:W-:-:S02]  /*51c0*/  LEA.HI.X.SX32 R165, R249, R7, 0x2, P3 ;  /* 0x00000007f9a57211 */ /* 0x000fc400018f16ff */
[----:B------:R-:W-:Y:S02]  /*51d0*/  @P1 LOP3.LUT R4, R4, 0x2000, RZ, 0xfc, !PT ;  /* 0x0000200004041812 */ /* 0x000fe400078efcff */
[----:B------:R-:W-:Y:S02]  /*51e0*/  LEA R166, P3, R250, R166, 0x2 ;  /* 0x000000a6faa67211 */ /* 0x000fe400078610ff */
[----:B------:R-:W-:Y:S02]  /*51f0*/  LOP3.LUT R4, R4, 0xffffbfff, RZ, 0xc0, !PT ;  /* 0xffffbfff04047812 */ /* 0x000fe400078ec0ff */
[-C--:B------:R-:W-:Y:S02]  /*5200*/  LEA.HI.X.SX32 R145, R239, R7.reuse, 0x2, P4 ;  /* 0x00000007ef917211 */ /* 0x080fe400020f16ff */
[----:B------:R-:W-:Y:S02]  /*5210*/  LEA.HI.X.SX32 R167, R250, R7, 0x2, P3 ;  /* 0x00000007faa77211 */ /* 0x000fe400018f16ff */
[----:B------:R-:W-:-:S02]  /*5220*/  IADD3 R7, R177, -0x14, RZ ;  /* 0xffffffecb1077810 */ /* 0x000fc40007ffe0ff */
[----:B------:R-:W-:Y:S02]  /*5230*/  @P2 LOP3.LUT R4, R4, 0x4000, RZ, 0xfc, !PT ;  /* 0x0000400004042812 */ /* 0x000fe400078efcff */
[----:B------:R-:W-:Y:S02]  /*5240*/  ISETP.GE.U32.AND P2, PT, R7, 0x7fffffcd, PT ;  /* 0x7fffffcd0700780c */ /* 0x000fe40003f46070 */
[----:B------:R-:W-:Y:S02]  /*5250*/  IADD3 R7, R177, -0x18, RZ ;  /* 0xffffffe8b1077810 */ /* 0x000fe40007ffe0ff */
[----:B------:R-:W-:Y:S02]  /*5260*/  LOP3.LUT R4, R4, 0xffff7fff, RZ, 0xc0, !PT ;  /* 0xffff7fff04047812 */ /* 0x000fe400078ec0ff */
[----:B------:R-:W-:Y:S02]  /*5270*/  ISETP.GE.U32.AND P1, PT, R7, 0x7fffffc9, PT ;  /* 0x7fffffc90700780c */ /* 0x000fe40003f26070 */
[----:B------:R-:W-:-:S02]  /*5280*/  IADD3 R7, R177, -0x1c, RZ ;  /* 0xffffffe4b1077810 */ /* 0x000fc40007ffe0ff */
[----:B------:R-:W-:Y:S02]  /*5290*/  IADD3 R174, R177, -0x8, RZ ;  /* 0xfffffff8b1ae7810 */ /* 0x000fe40007ffe0ff */
[----:B------:R-:W-:Y:S02]  /*52a0*/  ISETP.GE.U32.AND P0, PT, R7, 0x7fffffc5, PT ;  /* 0x7fffffc50700780c */ /* 0x000fe40003f06070 */
[----:B------:R-:W-:Y:S02]  /*52b0*/  @P2 LOP3.LUT R4, R4, 0x8000, RZ, 0xfc, !PT ;  /* 0x0000800004042812 */ /* 0x000fe400078efcff */
[----:B------:R-:W-:Y:S02]  /*52c0*/  IADD3 R7, R177, -0x24, RZ ;  /* 0xffffffdcb1077810 */ /* 0x000fe40007ffe0ff */
[----:B------:R-:W-:Y:S02]  /*52d0*/  LOP3.LUT R4, R4, 0xfffeffff, RZ, 0xc0, !PT ;  /* 0xfffeffff04047812 */ /* 0x000fe400078ec0ff */
[----:B------:R-:W-:-:S02]  /*52e0*/  ISETP.GE.U32.AND P3, PT, R7, 0x7fffffbd, PT ;  /* 0x7fffffbd0700780c */ /* 0x000fc40003f66070 */
[----:B------:R-:W-:Y:S02]  /*52f0*/  @P1 LOP3.LUT R4, R4, 0x10000, RZ, 0xfc, !PT ;  /* 0x0001000004041812 */ /* 0x000fe400078efcff */
[C---:B------:R-:W-:Y:S02]  /*5300*/  IADD3 R175, R177.reuse, -0xc, RZ ;  /* 0xfffffff4b1af7810 */ /* 0x040fe40007ffe0ff */
[----:B------:R-:W-:Y:S02]  /*5310*/  LOP3.LUT R4, R4, 0xfffdffff, RZ, 0xc0, !PT ;  /* 0xfffdffff04047812 */ /* 0x000fe400078ec0ff */
[----:B------:R-:W-:Y:S02]  /*5320*/  IADD3 R7, R177, -0x25, RZ ;  /* 0xffffffdbb1077810 */ /* 0x000fe40007ffe0ff */
[----:B------:R-:W-:Y:S02]  /*5330*/  @P0 LOP3.LUT R4, R4, 0x20000, RZ, 0xfc, !PT ;  /* 0x0002000004040812 */ /* 0x000fe400078efcff */
[----:B------:R-:W-:-:S02]  /*5340*/  ISETP.GE.U32.AND P1, PT, R175, 0x7fffffd5, PT ;  /* 0x7fffffd5af00780c */ /* 0x000fc40003f26070 */
[----:B------:R-:W-:Y:S02]  /*5350*/  LOP3.LUT R4, R4, 0xfffbffff, RZ, 0xc0, !PT ;  /* 0xfffbffff04047812 */ /* 0x000fe400078ec0ff */
[----:B------:R-:W-:Y:S02]  /*5360*/  ISETP.GE.U32.AND P0, PT, R174, 0x7fffffd9, PT ;  /* 0x7fffffd9ae00780c */ /* 0x000fe40003f06070 */
[----:B------:R-:W-:Y:S02]  /*5370*/  @P3 LOP3.LUT R4, R4, 0x40000, RZ, 0xfc, !PT ;  /* 0x0004000004043812 */ /* 0x000fe400078efcff */
[----:B------:R-:W-:Y:S02]  /*5380*/  ISETP.GE.U32.AND P3, PT, R183, 0x7fffffdd, PT ;  /* 0x7fffffddb700780c */ /* 0x000fe40003f66070 */
[----:B------:R-:W2:Y:S01]  /*5390*/  LDL.LU R183, [R1+0xc0c] ;  /* 0x000c0c0001b77983 */ /* 0x000ea20000300800 */
[----:B------:R-:W-:Y:S02]  /*53a0*/  ISETP.GE.U32.AND P4, PT, R7, 0x7fffffbc, PT ;  /* 0x7fffffbc0700780c */ /* 0x000fe40003f86070 */
[C---:B------:R-:W-:Y:S01]  /*53b0*/  IADD3 R7, R177.reuse, -0x26, RZ ;  /* 0xffffffdab1077810 */ /* 0x040fe20007ffe0ff */
[----:B------:R-:W3:Y:S01]  /*53c0*/  LDL.LU R174, [R1+0xc08] ;  /* 0x000c080001ae7983 */ /* 0x000ee20000300800 */
[----:B------:R-:W-:-:S02]  /*53d0*/  IADD3 R169, R177, -0x21, RZ ;  /* 0xffffffdfb1a97810 */ /* 0x000fc40007ffe0ff */
[----:B------:R-:W-:Y:S01]  /*53e0*/  ISETP.GE.U32.AND P5, PT, R7, 0x7fffffbb, PT ;  /* 0x7fffffbb0700780c */ /* 0x000fe20003fa6070 */
[----:B------:R-:W3:Y:S01]  /*53f0*/  LDL.LU R175, [R1+0xc04] ;  /* 0x000c040001af7983 */ /* 0x000ee20000300800 */
[----:B------:R-:W-:Y:S02]  /*5400*/  IADD3 R7, R177, -0x27, RZ ;  /* 0xffffffd9b1077810 */ /* 0x000fe40007ffe0ff */
[----:B------:R-:W-:Y:S02]  /*5410*/  LOP3.LUT R177, R252, 0x60, RZ, 0x3c, !PT ;  /* 0x00000060fcb17812 */ /* 0x000fe400078e3cff */
[----:B------:R-:W-:Y:S01]  /*5420*/  ISETP.GE.U32.AND P6, PT, R7, 0x7fffffba, PT ;  /* 0x7fffffba0700780c */ /* 0x000fe20003fc6070 */
[----:B------:R-:W-:-:S05]  /*5430*/  IMAD.MOV.U32 R7, RZ, RZ, c[0x0][0x180] ;  /* 0x00006000ff077624 */ /* 0x000fca00078e00ff */
[----:B------:R-:W-:-:S04]  /*5440*/  IADD3 R7, R7, -0x10, RZ ;  /* 0xfffffff007077810 */ /* 0x000fc80007ffe0ff */
[----:B------:R-:W-:Y:S02]  /*5450*/  ISETP.GE.U32.AND P2, PT, R7, 0x7fffffd1, PT ;  /* 0x7fffffd10700780c */ /* 0x000fe40003f46070 */
[----:B------:R-:W1:Y:S04]  /*5460*/  S2R R7, SR_TID.X ;  /* 0x0000000000077919 */ /* 0x000e680000002100 */
[----:B---3--:R3:W-:Y:S04]  /*5470*/  LDGSTS.E [R177+0x20c00], [R174.64], !P3 ;  /* 0x20c00000aeb17fae */ /* 0x0087e8000d921844 */
[----:B--2---:R3:W-:Y:S04]  /*5480*/  LDGSTS.E [R177+0x21c00], [R182.64], !P0 ;  /* 0x21c00000b6b17fae */ /* 0x0047e8000c121844 */
[----:B------:R3:W-:Y:S01]  /*5490*/  LDGSTS.E [R177+0x22c00], [R190.64], !P1 ;  /* 0x22c00000beb17fae */ /* 0x0007e2000c921844 */
[----:B------:R-:W-:-:S03]  /*54a0*/  LOP3.LUT P1, RZ, R4, 0x10000, RZ, 0xc0, !PT ;  /* 0x0001000004ff7812 */ /* 0x000fc6000782c0ff */
[----:B------:R3:W-:Y:S01]  /*54b0*/  LDGSTS.E [R177+0x23c00], [R34.64], !P2 ;  /* 0x23c0000022b17fae */ /* 0x0007e2000d121844 */
[C---:B------:R-:W-:Y:S02]  /*54c0*/  LOP3.LUT P2, RZ, R4.reuse, 0x8000, RZ, 0xc0, !PT ;  /* 0x0000800004ff7812 */ /* 0x040fe4000784c0ff */
[----:B------:R-:W-:-:S11]  /*54d0*/  LOP3.LUT P0, RZ, R4, 0x20000, RZ, 0xc0, !PT ;  /* 0x0002000004ff7812 */ /* 0x000fd6000780c0ff */
[----:B------:R3:W-:Y:S04]  /*54e0*/  LDGSTS.E [R177+0x24c00], [R32.64], !P2 ;  /* 0x24c0000020b17fae */ /* 0x0007e8000d121844 */
[----:B------:R3:W-:Y:S04]  /*54f0*/  LDGSTS.E [R177+0x25c00], [R36.64], !P1 ;  /* 0x25c0000024b17fae */ /* 0x0007e8000c921844 */
[----:B------:R3:W-:Y:S01]  /*5500*/  LDGSTS.E [R177+0x26c00], [R30.64], !P0 ;  /* 0x26c000001eb17fae */ /* 0x0007e2000c121844 */
[C---:B------:R-:W-:Y:S02]  /*5510*/  LOP3.LUT P0, RZ, R4.reuse, 0x1000, RZ, 0xc0, !PT ;  /* 0x0000100004ff7812 */ /* 0x040fe4000780c0ff */
[----:B------:R-:W-:-:S02]  /*5520*/  LOP3.LUT P3, RZ, R4, 0x40000, RZ, 0xc0, !PT ;  /* 0x0004000004ff7812 */ /* 0x000fc4000786c0ff */
[C---:B------:R-:W-:Y:S02]  /*5530*/  LOP3.LUT P2, RZ, R4.reuse, 0x4000, RZ, 0xc0, !PT ;  /* 0x0000400004ff7812 */ /* 0x040fe4000784c0ff */
[----:B------:R-:W-:-:S07]  /*5540*/  LOP3.LUT P1, RZ, R4, 0x2000, RZ, 0xc0, !PT ;  /* 0x0000200004ff7812 */ /* 0x000fce000782c0ff */
[----:B------:R3:W-:Y:S01]  /*5550*/  LDGSTS.E [R177+0x27c00], [R38.64], !P0 ;  /* 0x27c0000026b17fae */ /* 0x0007e2000c121844 */
[----:B------:R-:W-:Y:S02]  /*5560*/  LOP3.LUT P0, RZ, R4, 0x800, RZ, 0xc0, !PT ;  /* 0x0000080004ff7812 */ /* 0x000fe4000780c0ff */
[----:B-1----:R-:W-:Y:S01]  /*5570*/  LOP3.LUT R4, R7, 0xe0, RZ, 0xc0, !PT ;  /* 0x000000e007047812 */ /* 0x002fe200078ec0ff */
[----:B------:R-:W0:Y:S03]  /*5580*/  LDGDEPBAR ;  /* 0x00000000000079af */ /* 0x000e260000000000 */
[----:B------:R-:W-:-:S04]  /*5590*/  SHF.R.U32.HI R4, RZ, 0x1, R4 ;  /* 0x00000001ff047819 */ /* 0x000fc80000011604 */
[----:B---3--:R-:W-:-:S05]  /*55a0*/  LOP3.LUT R177, R252, R4, RZ, 0x3c, !PT ;  /* 0x00000004fcb17212 */ /* 0x008fca00078e3cff */
[----:B------:R1:W-:Y:S04]  /*55b0*/  LDGSTS.E [R177], [R40.64], P2 ;  /* 0x0000000028b17fae */ /* 0x0003e80009121844 */
[----:B------:R1:W-:Y:S04]  /*55c0*/  LDGSTS.E [R177+0x400], [R42.64], P2 ;  /* 0x004000002ab17fae */ /* 0x0003e80009121844 */
        /* <DEDUP_REMOVED lines=61> */
[----:B------:R1:W-:Y:S01]  /*59a0*/  LDGSTS.E [R177+0xfc00], [R166.64], P2 ;  /* 0x0fc00000a6b17fae */ /* 0x0003e20009121844 */
[----:B------:R-:W-:-:S03]  /*59b0*/  ISETP.GE.U32.AND P2, PT, R169, 0x7fffffc0, PT ;  /* 0x7fffffc0a900780c */ /* 0x000fc60003f46070 */
[----:B------:R-:W2:Y:S01]  /*59c0*/  LDL.LU R169, [R1+0xc00] ;  /* 0x000c000001a97983 */ /* 0x000ea20000300800 */
[----:B------:R-:W-:-:S03]  /*59d0*/  IMAD.MOV.U32 R4, RZ, RZ, c[0x0][0x188] ;  /* 0x00006200ff047624 */ /* 0x000fc600078e00ff */
[----:B------:R-:W0:Y:S01]  /*59e0*/  LDGDEPBAR ;  /* 0x00000000000079af */ /* 0x000e220000000000 */
[----:B-1----:R-:W-:-:S03]  /*59f0*/  IMAD.SHL.U32 R177, R4, 0x20, RZ ;  /* 0x0000002004b17824 */ /* 0x002fc600078e00ff */
[----:B------:R-:W-:Y:S01]  /*5a00*/  BAR.SYNC.DEFER_BLOCKING 0x0 ;  /* 0x0000000000007b1d */ /* 0x000fe20000010000 */
[----:B--2---:R-:W-:-:S05]  /*5a10*/  IMAD.WIDE R168, R177, 0x4, R168 ;  /* 0x00000004b1a87825 */ /* 0x004fca00078e02a8 */
[----:B------:R-:W2:Y:S04]  /*5a20*/  LDL.LU R177, [R1+0xbfc] ;  /* 0x000bfc0001b17983 */ /* 0x000ea80000300800 */
[----:B------:R-:W-:Y:S01]  /*5a30*/  @!PT LDS RZ, [RZ] ;  /* 0x00000000fffff984 */ /* 0x000fe20000000800 */
[----:B------:R-:W-:Y:S01]  /*5a40*/  @!PT LDS RZ, [RZ] ;  /* 0x00000000fffff984 */ /* 0x000fe20000000800 */
[----:B------:R-:W-:Y:S01]  /*5a50*/  @!PT LDS RZ, [RZ] ;  /* 0x00000000fffff984 */ /* 0x000fe20000000800 */
[----:B------:R1:W-:Y:S02]  /*5a60*/  LDGSTS.E [R252+0x28000], [R168.64], !P2 ;  /* 0x28000000a8fc7fae */ /* 0x0003e4000d121844 */
[----:B-1----:R-:W-:Y:S02]  /*5a70*/  IMAD.SHL.U32 R168, R4, 0x20, RZ ;  /* 0x0000002004a87824 */ /* 0x002fe400078e00ff */
[----:B------:R-:W-:Y:S01]  /*5a80*/  IMAD.MOV.U32 R169, RZ, RZ, c[0x0][0x180] ;  /* 0x00006000ffa97624 */ /* 0x000fe200078e00ff */
[----:B------:R-:W-:Y:S01]  /*5a90*/  SEL R4, RZ, 0x4, P1 ;  /* 0x00000004ff047807 */ /* 0x000fe20000800000 */
[----:B------:R-:W-:-:S04]  /*5aa0*/  IMAD.WIDE R184, R168, 0x4, R184 ;  /* 0x00000004a8b87825 */ /* 0x000fc800078e02b8 */
        /* <DEDUP_REMOVED lines=18> */
[----:B--2---:R-:W-:-:S05]  /*5bd0*/  IMAD.WIDE R176, R168, 0x4, R176 ;  /* 0x00000004a8b07825 */ /* 0x004fca00078e02b0 */
[----:B------:R1:W-:Y:S02]  /*5be0*/  LDGSTS.E [R252+0x29000], [R176.64], !P4 ;  /* 0x29000000b0fc7fae */ /* 0x0003e4000e121844 */
[----:B-1----:R-:W-:Y:S02]  /*5bf0*/  LOP3.LUT R176, R7, 0xff, RZ, 0xc0, !PT ;  /* 0x000000ff07b07812 */ /* 0x002fe400078ec0ff */
[----:B------:R1:W5:Y:S01]  /*5c00*/  LDL.LU R252, [R1+0xbf8] ;  /* 0x000bf80001fc7983 */ /* 0x0003620000300800 */
[----:B------:R-:W-:-:S04]  /*5c10*/  IADD3 R7, R169, -0x29, RZ ;  /* 0xffffffd7a9077810 */ /* 0x000fc80007ffe0ff */
[----:B------:R-:W-:Y:S01]  /*5c20*/  ISETP.GE.U32.AND P1, PT, R7, 0x7fffffb8, PT ;  /* 0x7fffffb80700780c */ /* 0x000fe20003f26070 */
[----:B------:R-:W-:Y:S01]  /*5c30*/  IMAD.SHL.U32 R177, R176, 0x4, RZ ;  /* 0x00000004b0b17824 */ /* 0x000fe200078e00ff */
[----:B------:R-:W-:-:S11]  /*5c40*/  IADD3 R7, R169, -0x2d, RZ ;  /* 0xffffffd3a9077810 */ /* 0x000fd60007ffe0ff */
[----:B------:R2:W-:Y:S01]  /*5c50*/  LDGSTS.E [R177+0x2a000], [R184.64], !P1 ;  /* 0x2a000000b8b17fae */ /* 0x0005e2000c921844 */
[----:B------:R-:W-:Y:S02]  /*5c60*/  ISETP.GE.U32.AND P1, PT, R7, 0x7fffffb4, PT ;  /* 0x7fffffb40700780c */ /* 0x000fe40003f26070 */
[----:B------:R-:W-:-:S11]  /*5c70*/  IADD3 R7, R169, -0x31, RZ ;  /* 0xffffffcfa9077810 */ /* 0x000fd60007ffe0ff */
[----:B------:R3:W-:Y:S01]  /*5c80*/  LDGSTS.E [R177+0x2b000], [R192.64], !P1 ;  /* 0x2b000000c0b17fae */ /* 0x0007e2000c921844 */
[----:B------:R-:W-:Y:S02]  /*5c90*/  ISETP.GE.U32.AND P1, PT, R7, 0x7fffffb0, PT ;  /* 0x7fffffb00700780c */ /* 0x000fe40003f26070 */
[----:B------:R-:W-:Y:S01]  /*5ca0*/  IADD3 R7, R169, -0x35, RZ ;  /* 0xffffffcba9077810 */ /* 0x000fe20007ffe0ff */
[----:B--2---:R-:W2:Y:S10]  /*5cb0*/  S2R R185, SR_TID.X ;  /* 0x0000000000b97919 */ /* 0x004eb40000002100 */
[----:B------:R1:W-:Y:S01]  /*5cc0*/  LDGSTS.E [R177+0x2c000], [R198.64], !P1 ;  /* 0x2c000000c6b17fae */ /* 0x0003e2000c921844 */
[----:B------:R-:W-:-:S02]  /*5cd0*/  ISETP.GE.U32.AND P1, PT, R7, 0x7fffffac, PT ;  /* 0x7fffffac0700780c */ /* 0x000fc40003f26070 */
[----:B------:R-:W-:-:S11]  /*5ce0*/  IADD3 R7, R169, -0x39, RZ ;  /* 0xffffffc7a9077810 */ /* 0x000fd60007ffe0ff */
[----:B------:R4:W-:Y:S01]  /*5cf0*/  LDGSTS.E [R177+0x2d000], [R204.64], !P1 ;  /* 0x2d000000ccb17fae */ /* 0x0009e2000c921844 */
[----:B------:R-:W-:Y:S01]  /*5d00*/  ISETP.GE.U32.AND P1, PT, R7, 0x7fffffa8, PT ;  /* 0x7fffffa80700780c */ /* 0x000fe20003f26070 */
[----:B------:R-:W-:Y:S01]  /*5d10*/  IMAD.MOV.U32 R184, RZ, RZ, c[0x0][0x180] ;  /* 0x00006000ffb87624 */ /* 0x000fe200078e00ff */
[----:B------:R-:W-:Y:S02]  /*5d20*/  IADD3 R7, R169, -0x3d, RZ ;  /* 0xffffffc3a9077810 */ /* 0x000fe40007ffe0ff */
[----:B--2---:R-:W-:Y:S02]  /*5d30*/  LOP3.LUT R185, R185, 0xff, RZ, 0xc0, !PT ;  /* 0x000000ffb9b97812 */ /* 0x004fe400078ec0ff */
[----:B------:R-:W-:-:S07]  /*5d40*/  IADD3 R184, R184, -0x22, RZ ;  /* 0xffffffdeb8b87810 */ /* 0x000fce0007ffe0ff */
[----:B------:R1:W-:Y:S01]  /*5d50*/  LDGSTS.E [R177+0x2e000], [R210.64], !P1 ;  /* 0x2e000000d2b17fae */ /* 0x0003e2000c921844 */
[----:B------:R-:W-:Y:S02]  /*5d60*/  ISETP.GE.U32.AND P1, PT, R7, 0x7fffffa4, PT ;  /* 0x7fffffa40700780c */ /* 0x000fe40003f26070 */
[----:B------:R-:W-:Y:S01]  /*5d70*/  ISETP.GE.U32.AND P2, PT, R184, 0x7fffffbf, PT ;  /* 0x7fffffbfb800780c */ /* 0x000fe20003f46070 */
[----:B------:R-:W-:Y:S01]  /*5d80*/  IMAD.SHL.U32 R185, R185, 0x4, RZ ;  /* 0x00000004b9b97824 */ /* 0x000fe200078e00ff */
[----:B------:R-:W-:-:S04]  /*5d90*/  IADD3 R7, R169, -0x28, RZ ;  /* 0xffffffd8a9077810 */ /* 0x000fc80007ffe0ff */
[----:B---3--:R-:W-:-:S05]  /*5da0*/  LOP3.LUT R193, R185, 0x20, RZ, 0x3c, !PT ;  /* 0x00000020b9c17812 */ /* 0x008fca00078e3cff */
[----:B------:R1:W-:Y:S01]  /*5db0*/  LDGSTS.E [R177+0x2f000], [R216.64], !P1 ;  /* 0x2f000000d8b17fae */ /* 0x0003e2000c921844 */
[----:B------:R-:W-:Y:S02]  /*5dc0*/  ISETP.GE.U32.AND P1, PT, R7, 0x7fffffb9, PT ;  /* 0x7fffffb90700780c */ /* 0x000fe40003f26070 */
[----:B------:R-:W-:Y:S01]  /*5dd0*/  IADD3 R7, R169, -0x2a, RZ ;  /* 0xffffffd6a9077810 */ /* 0x000fe20007ffe0ff */
[----:B------:R1:W-:Y:S03]  /*5de0*/  LDGSTS.E [R193+0x28400], [R170.64], !P2 ;  /* 0x28400000aac17fae */ /* 0x0003e6000d121844 */
[----:B------:R-:W-:Y:S01]  /*5df0*/  ISETP.GE.U32.AND P2, PT, R7, 0x7fffffb7, PT ;  /* 0x7fffffb70700780c */ /* 0x000fe20003f46070 */
[----:B------:R1:W-:Y:S01]  /*5e00*/  LDGSTS.E [R193+0x29400], [R178.64], !P5 ;  /* 0x29400000b2c17fae */ /* 0x0003e2000e921844 */
[----:B------:R-:W-:-:S04]  /*5e10*/  IADD3 R7, R169, -0x2b, RZ ;  /* 0xffffffd5a9077810 */ /* 0x000fc80007ffe0ff */
[----:B------:R-:W-:Y:S02]  /*5e20*/  ISETP.GE.U32.AND P4, PT, R7, 0x7fffffb6, PT ;  /* 0x7fffffb60700780c */ /* 0x000fe40003f86070 */
[----:B------:R-:W-:-:S05]  /*5e30*/  IADD3 R7, R169, -0x2e, RZ ;  /* 0xffffffd2a9077810 */ /* 0x000fca0007ffe0ff */
[----:B------:R1:W-:Y:S01]  /*5e40*/  LDGSTS.E [R193+0x2a400], [R186.64], !P2 ;  /* 0x2a400000bac17fae */ /* 0x0003e2000d121844 */
[----:B------:R-:W-:Y:S02]  /*5e50*/  ISETP.GE.U32.AND P2, PT, R7, 0x7fffffb3, PT ;  /* 0x7fffffb30700780c */ /* 0x000fe40003f46070 */
[----:B------:R-:W-:-:S11]  /*5e60*/  IADD3 R7, R169, -0x32, RZ ;  /* 0xffffffcea9077810 */ /* 0x000fd60007ffe0ff */
[----:B------:R1:W-:Y:S01]  /*5e70*/  LDGSTS.E [R193+0x2b400], [R194.64], !P2 ;  /* 0x2b400000c2c17fae */ /* 0x0003e2000d121844 */
[----:B------:R-:W-:Y:S02]  /*5e80*/  ISETP.GE.U32.AND P2, PT, R7, 0x7fffffaf, PT ;  /* 0x7fffffaf0700780c */ /* 0x000fe40003f46070 */
[----:B------:R-:W-:Y:S01]  /*5e90*/  IADD3 R7, R169, -0x36, RZ ;  /* 0xffffffcaa9077810 */ /* 0x000fe20007ffe0ff */
[----:B------:R-:W2:Y:S10]  /*5ea0*/  S2R R185, SR_TID.X ;  /* 0x0000000000b97919 */ /* 0x000eb40000002100 */
        /* <DEDUP_REMOVED lines=14> */
[----:B------:R-:W-:-:S05]  /*5f90*/  LOP3.LUT R185, R185, 0x40, RZ, 0x3c, !PT ;  /* 0x00000040b9b97812 */ /* 0x000fca00078e3cff */
[----:B------:R1:W-:Y:S01]  /*5fa0*/  LDGSTS.E [R193+0x2f400], [R218.64], !P2 ;  /* 0x2f400000dac17fae */ /* 0x0003e2000d121844 */
[----:B------:R-:W-:Y:S02]  /*5fb0*/  ISETP.GE.U32.AND P2, PT, R7, 0x7fffffb5, PT ;  /* 0x7fffffb50700780c */ /* 0x000fe40003f46070 */
[----:B------:R-:W-:Y:S01]  /*5fc0*/  IADD3 R7, R169, -0x2f, RZ ;  /* 0xffffffd1a9077810 */ /* 0x000fe20007ffe0ff */
[----:B------:R1:W-:Y:S03]  /*5fd0*/  LDGSTS.E [R185+0x28800], [R172.64], !P5 ;  /* 0x28800000acb97fae */ /* 0x0003e6000e921844 */
[----:B------:R-:W-:Y:S01]  /*5fe0*/  ISETP.GE.U32.AND P5, PT, R7, 0x7fffffb2, PT ;  /* 0x7fffffb20700780c */ /* 0x000fe20003fa6070 */
[----:B------:R1:W-:Y:S01]  /*5ff0*/  LDGSTS.E [R185+0x29800], [R180.64], !P6 ;  /* 0x29800000b4b97fae */ /* 0x0003e2000f121844 */
[----:B------:R-:W-:-:S03]  /*6000*/  IADD3 R7, R169, -0x30, RZ ;  /* 0xffffffd0a9077810 */ /* 0x000fc60007ffe0ff */
[----:B------:R1:W-:Y:S01]  /*6010*/  LDGSTS.E [R185+0x2a800], [R188.64], !P4 ;  /* 0x2a800000bcb97fae */ /* 0x0003e2000e121844 */
[----:B------:R-:W-:Y:S02]  /*6020*/  ISETP.GE.U32.AND P6, PT, R7, 0x7fffffb1, PT ;  /* 0x7fffffb10700780c */ /* 0x000fe40003fc6070 */
[----:B------:R-:W-:-:S04]  /*6030*/  IADD3 R7, R169, -0x33, RZ ;  /* 0xffffffcda9077810 */ /* 0x000fc80007ffe0ff */
[----:B------:R-:W-:Y:S01]  /*6040*/  ISETP.GE.U32.AND P4, PT, R7, 0x7fffffae, PT ;  /* 0x7fffffae0700780c */ /* 0x000fe20003f86070 */
[----:B------:R1:W-:Y:S01]  /*6050*/  LDGSTS.E [R185+0x2b800], [R196.64], !P5 ;  /* 0x2b800000c4b97fae */ /* 0x0003e2000e921844 */
[----:B------:R-:W-:-:S04]  /*6060*/  IADD3 R7, R169, -0x34, RZ ;  /* 0xffffffcca9077810 */ /* 0x000fc80007ffe0ff */
[----:B------:R-:W-:Y:S02]  /*6070*/  ISETP.GE.U32.AND P5, PT, R7, 0x7fffffad, PT ;  /* 0x7fffffad0700780c */ /* 0x000fe40003fa6070 */
[----:B------:R-:W-:-:S05]  /*6080*/  IADD3 R7, R169, -0x37, RZ ;  /* 0xffffffc9a9077810 */ /* 0x000fca0007ffe0ff */
[----:B------:R1:W-:Y:S01]  /*6090*/  LDGSTS.E [R185+0x2c800], [R202.64], !P4 ;  /* 0x2c800000cab97fae */ /* 0x0003e2000e121844 */
[----:B------:R-:W-:Y:S01]  /*60a0*/  ISETP.GE.U32.AND P4, PT, R7, 0x7fffffaa, PT ;  /* 0x7fffffaa0700780c */ /* 0x000fe20003f86070 */
[----:B------:R-:W-:Y:S01]  /*60b0*/  IMAD.WIDE R208, R168, 0x4, R208 ;  /* 0x00000004a8d07825 */ /* 0x000fe200078e02d0 */
[----:B------:R-:W-:-:S11]  /*60c0*/  IADD3 R7, R169, -0x3b, RZ ;  /* 0xffffffc5a9077810 */ /* 0x000fd60007ffe0ff */
[----:B------:R1:W-:Y:S01]  /*60d0*/  LDGSTS.E [R185+0x2d800], [R208.64], !P4 ;  /* 0x2d800000d0b97fae */ /* 0x0003e2000e121844 */
[----:B------:R-:W-:Y:S01]  /*60e0*/  ISETP.GE.U32.AND P4, PT, R7, 0x7fffffa6, PT ;  /* 0x7fffffa60700780c */ /* 0x000fe20003f86070 */
[----:B------:R-:W-:Y:S01]  /*60f0*/  IMAD.WIDE R214, R168, 0x4, R214 ;  /* 0x00000004a8d67825 */ /* 0x000fe200078e02d6 */
[----:B------:R-:W-:-:S03]  /*6100*/  IADD3 R7, R169, -0x3f, RZ ;  /* 0xffffffc1a9077810 */ /* 0x000fc60007ffe0ff */
[----:B------:R-:W-:-:S04]  /*6110*/  IMAD.WIDE R220, R168, 0x4, R220 ;  /* 0x00000004a8dc7825 */ /* 0x000fc800078e02dc */
[----:B------:R-:W-:-:S04]  /*6120*/  IMAD.WIDE R174, R168, 0x4, R174 ;  /* 0x00000004a8ae7825 */ /* 0x000fc800078e02ae */
[----:B------:R1:W-:Y:S01]  /*6130*/  LDGSTS.E [R185+0x2e800], [R214.64], !P4 ;  /* 0x2e800000d6b97fae */ /* 0x0003e2000e121844 */
[----:B------:R-:W-:Y:S01]  /*6140*/  ISETP.GE.U32.AND P4, PT, R7, 0x7fffffa2, PT ;  /* 0x7fffffa20700780c */ /* 0x000fe20003f86070 */
[----:B------:R-:W-:-:S04]  /*6150*/  IMAD.WIDE R182, R168, 0x4, R182 ;  /* 0x00000004a8b67825 */ /* 0x000fc800078e02b6 */
[----:B------:R-:W-:-:S04]  /*6160*/  IMAD.WIDE R190, R168, 0x4, R190 ;  /* 0x00000004a8be7825 */ /* 0x000fc800078e02be */
[----:B------:R-:W-:-:S04]  /*6170*/  IMAD.WIDE R34, R168, 0x4, R34 ;  /* 0x00000004a8227825 */ /* 0x000fc800078e0222 */
[----:B------:R-:W-:-:S04]  /*6180*/  IMAD.WIDE R32, R168, 0x4, R32 ;  /* 0x00000004a8207825 */ /* 0x000fc800078e0220 */
[----:B------:R-:W-:-:S04]  /*6190*/  IMAD.WIDE R36, R168, 0x4, R36 ;  /* 0x00000004a8247825 */ /* 0x000fc800078e0224 */
[----:B------:R-:W-:-:S04]  /*61a0*/  IMAD.WIDE R30, R168, 0x4, R30 ;  /* 0x00000004a81e7825 */ /* 0x000fc800078e021e */
[----:B------:R-:W-:-:S04]  /*61b0*/  IMAD.WIDE R38, R168, 0x4, R38 ;  /* 0x00000004a8267825 */ /* 0x000fc800078e0226 */
[----:B------:R-:W-:Y:S01]  /*61c0*/  IMAD.SHL.U32 R176, R176, 0x4, RZ ;  /* 0x00000004b0b07824 */ /* 0x000fe200078e00ff */
[----:B------:R-:W2:Y:S01]  /*61d0*/  S2R R168, SR_TID.X ;  /* 0x0000000000a87919 */ /* 0x000ea20000002100 */
[----:B----4-:R-:W-:Y:S01]  /*61e0*/  IMAD.MOV.U32 R205, RZ, RZ, 0x1f ;  /* 0x0000001fffcd7424 */ /* 0x010fe200078e00ff */
[----:B------:R-:W-:Y:S02]  /*61f0*/  IADD3 R7, R169, -0x38, RZ ;  /* 0xffffffc8a9077810 */ /* 0x000fe40007ffe0ff */
[----:B------:R-:W-:Y:S01]  /*6200*/  LOP3.LUT R176, R176, 0x60, RZ, 0x3c, !PT ;  /* 0x00000060b0b07812 */ /* 0x000fe200078e3cff */
[----:B------:R1:W-:Y:S01]  /*6210*/  LDGSTS.E [R185+0x2f800], [R220.64], !P4 ;  /* 0x2f800000dcb97fae */ /* 0x0003e2000e121844 */
[----:B------:R-:W-:Y:S02]  /*6220*/  ISETP.GE.U32.AND P4, PT, R7, 0x7fffffa9, PT ;  /* 0x7fffffa90700780c */ /* 0x000fe40003f86070 */
[----:B------:R-:W-:Y:S01]  /*6230*/  IADD3 R205, R205, c[0x0][0x180], RZ ;  /* 0x00006000cdcd7a10 */ /* 0x000fe20007ffe0ff */
[----:B------:R1:W-:Y:S01]  /*6240*/  LDGSTS.E [R176+0x28c00], [R174.64], !P3 ;  /* 0x28c00000aeb07fae */ /* 0x0003e2000d921844 */
[----:B------:R-:W-:-:S03]  /*6250*/  IADD3 R7, R169, -0x3c, RZ ;  /* 0xffffffc4a9077810 */ /* 0x000fc60007ffe0ff */
[----:B------:R1:W-:Y:S01]  /*6260*/  LDGSTS.E [R176+0x29c00], [R182.64], !P1 ;  /* 0x29c00000b6b07fae */ /* 0x0003e2000c921844 */
[----:B------:R-:W-:Y:S02]  /*6270*/  ISETP.GT.AND P1, PT, R205, 0x3f, PT ;  /* 0x0000003fcd00780c */ /* 0x000fe40003f24270 */
[----:B------:R-:W-:Y:S01]  /*6280*/  ISETP.GE.U32.AND P3, PT, R7, 0x7fffffa5, PT ;  /* 0x7fffffa50700780c */ /* 0x000fe20003f66070 */
[----:B------:R1:W-:Y:S01]  /*6290*/  LDGSTS.E [R176+0x2ac00], [R190.64], !P2 ;  /* 0x2ac00000beb07fae */ /* 0x0003e2000d121844 */
[----:B------:R-:W-:Y:S02]  /*62a0*/  IADD3 R7, R169, -0x40, RZ ;  /* 0xffffffc0a9077810 */ /* 0x000fe40007ffe0ff */
[----:B------:R-:W-:Y:S01]  /*62b0*/  SEL R4, R4, RZ, P1 ;  /* 0x000000ff04047207 */ /* 0x000fe20000800000 */
[----:B------:R1:W-:Y:S01]  /*62c0*/  LDGSTS.E [R176+0x2bc00], [R34.64], !P6 ;  /* 0x2bc0000022b07fae */ /* 0x0003e2000f121844 */
[----:B------:R-:W-:Y:S01]  /*62d0*/  ISETP.GE.U32.AND P1, PT, R7, 0x7fffffa1, PT ;  /* 0x7fffffa10700780c */ /* 0x000fe20003f26070 */
[----:B------:R-:W-:Y:S01]  /*62e0*/  IMAD.MOV.U32 R169, RZ, RZ, c[0x0][0x18c] ;  /* 0x00006300ffa97624 */ /* 0x000fe200078e00ff */
[----:B------:R-:W-:Y:S01]  /*62f0*/  ISETP.NE.U32.AND P2, PT, R4, RZ, PT ;  /* 0x000000ff0400720c */ /* 0x000fe20003f45070 */
[----:B------:R1:W-:Y:S01]  /*6300*/  LDGSTS.E [R176+0x2cc00], [R32.64], !P5 ;  /* 0x2cc0000020b07fae */ /* 0x0003e2000e921844 */
[----:B--2---:R-:W-:Y:S01]  /*6310*/  LOP3.LUT R168, R168, 0xe0, RZ, 0xc0, !PT ;  /* 0x000000e0a8a87812 */ /* 0x004fe200078ec0ff */
[----:B------:R-:W-:-:S02]  /*6320*/  IMAD.SHL.U32 R169, R169, 0x20, RZ ;  /* 0x00000020a9a97824 */ /* 0x000fc400078e00ff */
[----:B------:R1:W-:Y:S01]  /*6330*/  LDGSTS.E [R176+0x2dc00], [R36.64], !P4 ;  /* 0x2dc0000024b07fae */ /* 0x0003e2000e121844 */
[----:B------:R-:W-:Y:S01]  /*6340*/  SHF.R.U32.HI R168, RZ, 0x1, R168 ;  /* 0x00000001ffa87819 */ /* 0x000fe200000116a8 */
[----:B------:R-:W-:Y:S02]  /*6350*/  IMAD.WIDE R40, R169, 0x4, R40 ;  /* 0x00000004a9287825 */ /* 0x000fe400078e0228 */
[----:B------:R1:W-:Y:S01]  /*6360*/  LDGSTS.E [R176+0x2ec00], [R30.64], !P3 ;  /* 0x2ec000001eb07fae */ /* 0x0003e2000d921844 */
[----:B------:R-:W-:Y:S01]  /*6370*/  LOP3.LUT R168, R177, R168, RZ, 0x3c, !PT ;  /* 0x000000a8b1a87212 */ /* 0x000fe200078e3cff */
[C---:B------:R-:W-:Y:S02]  /*6380*/  IMAD.WIDE R42, R169.reuse, 0x4, R42 ;  /* 0x00000004a92a7825 */ /* 0x040fe400078e022a */
[----:B------:R1:W-:Y:S02]  /*6390*/  LDGSTS.E [R176+0x2fc00], [R38.64], !P1 ;  /* 0x2fc0000026b07fae */ /* 0x0003e4000c921844 */
[----:B------:R-:W-:-:S02]  /*63a0*/  IMAD.WIDE R44, R169, 0x4, R44 ;  /* 0x00000004a92c7825 */ /* 0x000fc400078e022c */
[----:B------:R-:W0:Y:S02]  /*63b0*/  LDGDEPBAR ;  /* 0x00000000000079af */ /* 0x000e240000000000 */
[C---:B------:R-:W-:Y:S02]  /*63c0*/  IMAD.WIDE R46, R169.reuse, 0x4, R46 ;  /* 0x00000004a92e7825 */ /* 0x040fe400078e022e */
[----:B------:R1:W-:Y:S02]  /*63d0*/  LDGSTS.E [R168+0x10000], [R40.64], P2 ;  /* 0x1000000028a87fae */ /* 0x0003e40009121844 */
[C---:B------:R-:W-:Y:S02]  /*63e0*/  IMAD.WIDE R48, R169.reuse, 0x4, R48 ;  /* 0x00000004a9307825 */ /* 0x040fe400078e0230 */
[----:B------:R1:W-:Y:S02]  /*63f0*/  LDGSTS.E [R168+0x10400], [R42.64], P2 ;  /* 0x104000002aa87fae */ /* 0x0003e40009121844 */
[----:B------:R-:W-:-:S02]  /*6400*/  IMAD.WIDE R50, R169, 0x4, R50 ;  /* 0x00000004a9327825 */ /* 0x000fc400078e0232 */
[----:B------:R1:W-:Y:S02]  /*6410*/  LDGSTS.E [R168+0x10800], [R44.64], P2 ;  /* 0x108000002ca87fae */ /* 0x0003e40009121844 */
        /* <DEDUP_REMOVED lines=91> */
[----:B------:R-:W2:Y:S02]  /*69d0*/  S2R R204, SR_TID.X ;  /* 0x0000000000cc7919 */ /* 0x000ea40000002100 */
        /* <DEDUP_REMOVED lines=22> */
[----:B------:R-:W-:Y:S02]  /*6b40*/  IMAD.WIDE R166, R169, 0x4, R166 ;  /* 0x00000004a9a67825 */ /* 0x000fe400078e02a6 */
[----:B------:R1:W-:Y:S04]  /*6b50*/  LDGSTS.E [R168+0x1ec00], [R158.64], P2 ;  /* 0x1ec000009ea87fae */ /* 0x0003e80009121844 */
[----:B------:R1:W-:Y:S04]  /*6b60*/  LDGSTS.E [R168+0x1f000], [R160.64], P2 ;  /* 0x1f000000a0a87fae */ /* 0x0003e80009121844 */
[----:B------:R1:W-:Y:S04]  /*6b70*/  LDGSTS.E [R168+0x1f400], [R162.64], P2 ;  /* 0x1f400000a2a87fae */ /* 0x0003e80009121844 */
[----:B------:R1:W-:Y:S04]  /*6b80*/  LDGSTS.E [R168+0x1f800], [R164.64], P2 ;  /* 0x1f800000a4a87fae */ /* 0x0003e80009121844 */
[----:B------:R1:W-:Y:S04]  /*6b90*/  LDGSTS.E [R168+0x1fc00], [R166.64], P2 ;  /* 0x1fc00000a6a87fae */ /* 0x0003e80009121844 */
[----:B------:R-:W0:Y:S01]  /*6ba0*/  LDGDEPBAR ;  /* 0x00000000000079af */ /* 0x000e220000000000 */
[----:B------:R-:W-:Y:S05]  /*6bb0*/  @P0 BRA `(.L_x_0) ;  /* 0x00001a9000000947 */ /* 0x000fea0003800000 */
[C---:B--2---:R-:W-:Y:S01]  /*6bc0*/  IMAD.SHL.U32 R2, R204.reuse, 0x20, RZ ;  /* 0x00000020cc027824 */ /* 0x044fe200078e00ff */
[----:B-1----:R-:W-:Y:S01]  /*6bd0*/  CS2R R192, SRZ ;  /* 0x0000000000c07805 */ /* 0x002fe2000001ff00 */
[----:B------:R-:W-:Y:S01]  /*6be0*/  IMAD.SHL.U32 R0, R204, 0x2, RZ ;  /* 0x00000002cc007824 */ /* 0x000fe200078e00ff */
[----:B------:R-:W-:Y:S01]  /*6bf0*/  CS2R R194, SRZ ;  /* 0x0000000000c27805 */ /* 0x000fe2000001ff00 */
[----:B------:R-:W-:Y:S01]  /*6c00*/  CS2R R188, SRZ ;  /* 0x0000000000bc7805 */ /* 0x000fe2000001ff00 */
[----:B------:R1:W-:Y:S01]  /*6c10*/  STL [R1+0xbdc], R2 ;  /* 0x000bdc0201007387 */ /* 0x0003e20000100800 */
[----:B------:R-:W-:Y:S01]  /*6c20*/  CS2R R190, SRZ ;  /* 0x0000000000be7805 */ /* 0x000fe2000001ff00 */
[----:B------:R-:W-:Y:S01]  /*6c30*/  CS2R R184, SRZ ;  /* 0x0000000000b87805 */ /* 0x000fe2000001ff00 */
[----:B------:R-:W-:Y:S01]  /*6c40*/  CS2R R186, SRZ ;  /* 0x0000000000ba7805 */ /* 0x000fe2000001ff00 */
[----:B------:R1:W-:Y:S01]  /*6c50*/  STL [R1+0x350], RZ ;  /* 0x000350ff01007387 */ /* 0x0003e20000100800 */
[----:B------:R-:W-:Y:S01]  /*6c60*/  CS2R R196, SRZ ;  /* 0x0000000000c47805 */ /* 0x000fe2000001ff00 */
        /* <DEDUP_REMOVED lines=112> */
[----:B------:R-:W-:-:S02]  /*7370*/  CS2R R50, SRZ ;  /* 0x0000000000327805 */ /* 0x000fc4000001ff00 */
[----:B------:R1:W-:Y:S04]  /*7380*/  STL [R1+0x900], RZ ;  /* 0x000900ff01007387 */ /* 0x0003e80000100800 */
        /* <DEDUP_REMOVED lines=298> */
[----:B------:R1:W-:Y:S01]  /*8630*/  STL [R1+0x1ec], RZ ;  /* 0x0001ecff01007387 */ /* 0x0003e20000100800 */
[----:B------:R-:W-:Y:S05]  /*8640*/  BRA `(.L_x_1) ;  /* 0x0001663000007947 */ /* 0x000fea0003800000 */
.L_x_0:
[----:B-12---:R-:W2:Y:S01]  /*8650*/  LDL.LU R92, [R1+0x20] ;  /* 0x00002000015c7983 */ /* 0x006ea20000300800 */
[----:B------:R-:W-:Y:S01]  /*8660*/  IMAD.MOV.U32 R55, RZ, RZ, c[0x0][0x188] ;  /* 0x00006200ff377624 */ /* 0x000fe200078e00ff */
[----:B------:R-:W-:Y:S01]  /*8670*/  LOP3.LUT R31, R204, 0x1f, RZ, 0xc0, !PT ;  /* 0x0000001fcc1f7812 */ /* 0x000fe200078ec0ff */
[----:B------:R-:W-:Y:S01]  /*8680*/  IMAD.SHL.U32 R34, R169, 0x8, RZ ;  /* 0x00000008a9227824 */ /* 0x000fe200078e00ff */
[----:B-----5:R-:W-:Y:S01]  /*8690*/  STL [R1+0xc00], R252 ;  /* 0x000c00fc01007387 */ /* 0x020fe20000100800 */
[----:B------:R-:W-:-:S02]  /*86a0*/  SHF.R.S32.HI R32, RZ, 0x1f, R169 ;  /* 0x0000001fff207819 */ /* 0x000fc400000114a9 */
[----:B------:R-:W-:Y:S01]  /*86b0*/  SHF.R.S32.HI R4, RZ, 0x1f, R55 ;  /* 0x0000001fff047819 */ /* 0x000fe20000011437 */
[----:B------:R-:W-:Y:S01]  /*86c0*/  STL [R1+0xbfc], R7 ;  /* 0x000bfc0701007387 */ /* 0x000fe20000100800 */
[----:B------:R-:W-:Y:S02]  /*86d0*/  SHF.R.S32.HI R35, RZ, 0x1f, R250 ;  /* 0x0000001fff237819 */ /* 0x000fe400000114fa */
[----:B------:R-:W-:Y:S01]  /*86e0*/  SHF.L.U64.HI R33, R169, 0x3, R32 ;  /* 0x00000003a9217819 */ /* 0x000fe20000010220 */
[----:B------:R1:W-:Y:S01]  /*86f0*/  STL [R1+0xbf8], R0 ;  /* 0x000bf80001007387 */ /* 0x0003e20000100800 */
[CC--:B------:R-:W-:Y:S02]  /*8700*/  LEA R48, P0, R250.reuse, R34.reuse, 0x2 ;  /* 0x00000022fa307211 */ /* 0x0c0fe400078010ff */
[----:B------:R-:W-:Y:S02]  /*8710*/  SHF.R.S32.HI R36, RZ, 0x1f, R249 ;  /* 0x0000001fff247819 */ /* 0x000fe400000114f9 */
[----:B------:R-:W-:Y:S01]  /*8720*/  LEA R50, P1, R249, R34, 0x2 ;  /* 0x00000022f9327211 */ /* 0x000fe200078210ff */
[----:B------:R-:W-:Y:S01]  /*8730*/  STL [R1+0xc08], R48 ;  /* 0x000c083001007387 */ /* 0x000fe20000100800 */
[----:B------:R-:W-:-:S02]  /*8740*/  LEA.HI.X R250, R250, R33, R35, 0x2, P0 ;  /* 0x00000021fafa7211 */ /* 0x000fc400000f1423 */
[----:B------:R-:W-:Y:S01]  /*8750*/  LEA.HI.X R249, R249, R33, R36, 0x2, P1 ;  /* 0x00000021f9f97211 */ /* 0x000fe200008f1424 */
[----:B------:R-:W-:Y:S01]  /*8760*/  STL [R1+0xc0c], R50 ;  /* 0x000c0c3201007387 */ /* 0x000fe20000100800 */
[----:B-1----:R-:W-:Y:S02]  /*8770*/  SHF.L.U64.HI R0, R55, 0x2, R4 ;  /* 0x0000000237007819 */ /* 0x002fe40000010204 */
[----:B------:R-:W-:Y:S02]  /*8780*/  SHF.R.S32.HI R37, RZ, 0x1f, R248 ;  /* 0x0000001fff257819 */ /* 0x000fe400000114f8 */
[-C--:B------:R-:W-:Y:S02]  /*8790*/  LEA R49, P0, R248, R34.reuse, 0x2 ;  /* 0x00000022f8317211 */ /* 0x080fe400078010ff */
[----:B------:R-:W-:Y:S02]  /*87a0*/  SHF.R.S32.HI R38, RZ, 0x1f, R247 ;  /* 0x0000001fff267819 */ /* 0x000fe400000114f7 */
[----:B------:R-:W-:-:S02]  /*87b0*/  LEA R51, P1, R247, R34, 0x2 ;  /* 0x00000022f7337211 */ /* 0x000fc400078210ff */
[----:B------:R-:W-:Y:S02]  /*87c0*/  SHF.R.S32.HI R35, RZ, 0x1f, R246 ;  /* 0x0000001fff237819 */ /* 0x000fe400000114f6 */
[----:B------:R-:W-:Y:S02]  /*87d0*/  SHF.R.S32.HI R36, RZ, 0x1f, R245 ;  /* 0x0000001fff247819 */ /* 0x000fe400000114f5 */
[----:B------:R-:W-:Y:S02]  /*87e0*/  LEA R94, P3, R245, R34, 0x2 ;  /* 0x00000022f55e7211 */ /* 0x000fe400078610ff */
[-C--:B------:R-:W-:Y:S02]  /*87f0*/  LEA.HI.X R248, R248, R33.reuse, R37, 0x2, P0 ;  /* 0x00000021f8f87211 */ /* 0x080fe400000f1425 */
[-C--:B------:R-:W-:Y:S02]  /*8800*/  LEA.HI.X R247, R247, R33.reuse, R38, 0x2, P1 ;  /* 0x00000021f7f77211 */ /* 0x080fe400008f1426 */
[----:B------:R-:W-:-:S02]  /*8810*/  LEA.HI.X R245, R245, R33, R36, 0x2, P3 ;  /* 0x00000021f5f57211 */ /* 0x000fc400018f1424 */
[----:B------:R-:W-:Y:S02]  /*8820*/  SHF.R.S32.HI R37, RZ, 0x1f, R244 ;  /* 0x0000001fff257819 */ /* 0x000fe400000114f4 */
[-C--:B------:R-:W-:Y:S02]  /*8830*/  LEA R93, P0, R244, R34.reuse, 0x2 ;  /* 0x00000022f45d7211 */ /* 0x080fe400078010ff */
[----:B------:R-:W-:Y:S02]  /*8840*/  SHF.R.S32.HI R38, RZ, 0x1f, R243 ;  /* 0x0000001fff267819 */ /* 0x000fe400000114f3 */
[-C--:B------:R-:W-:Y:S02]  /*8850*/  LEA R95, P1, R243, R34.reuse, 0x2 ;  /* 0x00000022f35f7211 */ /* 0x080fe400078210ff */
[----:B------:R-:W-:Y:S02]  /*8860*/  SHF.R.S32.HI R36, RZ, 0x1f, R241 ;  /* 0x0000001fff247819 */ /* 0x000fe400000114f1 */
[----:B------:R-:W-:-:S02]  /*8870*/  LEA R130, P3, R241, R34, 0x2 ;  /* 0x00000022f1827211 */ /* 0x000fc400078610ff */
[-C--:B------:R-:W-:Y:S02]  /*8880*/  LEA.HI.X R244, R244, R33.reuse, R37, 0x2, P0 ;  /* 0x00000021f4f47211 */ /* 0x080fe400000f1425 */
[-C--:B------:R-:W-:Y:S02]  /*8890*/  LEA.HI.X R243, R243, R33.reuse, R38, 0x2, P1 ;  /* 0x00000021f3f37211 */ /* 0x080fe400008f1426 */
[----:B------:R-:W-:Y:S02]  /*88a0*/  LEA.HI.X R241, R241, R33, R36, 0x2, P3 ;  /* 0x00000021f1f17211 */ /* 0x000fe400018f1424 */
[----:B------:R-:W-:Y:S02]  /*88b0*/  SHF.R.S32.HI R37, RZ, 0x1f, R240 ;  /* 0x0000001fff257819 */ /* 0x000fe400000114f0 */
[----:B------:R-:W-:Y:S02]  /*88c0*/  LEA R129, P0, R240, R34, 0x2 ;  /* 0x00000022f0817211 */ /* 0x000fe400078010ff */
[----:B------:R-:W-:-:S02]  /*88d0*/  SHF.R.S32.HI R38, RZ, 0x1f, R239 ;  /* 0x0000001fff267819 */ /* 0x000fc400000114ef */
[-C--:B------:R-:W-:Y:S02]  /*88e0*/  LEA R131, P1, R239, R34.reuse, 0x2 ;  /* 0x00000022ef837211 */ /* 0x080fe400078210ff */
[----:B------:R-:W-:Y:S02]  /*88f0*/  SHF.R.S32.HI R36, RZ, 0x1f, R237 ;  /* 0x0000001fff247819 */ /* 0x000fe400000114ed */
[----:B------:R-:W-:Y:S02]  /*8900*/  LEA R166, P3, R237, R34, 0x2 ;  /* 0x00000022eda67211 */ /* 0x000fe400078610ff */
[-C--:B------:R-:W-:Y:S02]  /*8910*/  LEA.HI.X R240, R240, R33.reuse, R37, 0x2, P0 ;  /* 0x00000021f0f07211 */ /* 0x080fe400000f1425 */
[-C--:B------:R-:W-:Y:S02]  /*8920*/  LEA.HI.X R239, R239, R33.reuse, R38, 0x2, P1 ;  /* 0x00000021efef7211 */ /* 0x080fe400008f1426 */
[----:B------:R-:W-:-:S02]  /*8930*/  LEA.HI.X R237, R237, R33, R36, 0x2, P3 ;  /* 0x00000021eded7211 */ /* 0x000fc400018f1424 */
[-C--:B------:R-:W-:Y:S02]  /*8940*/  LEA R165, P0, R236, R34.reuse, 0x2 ;  /* 0x00000022eca57211 */ /* 0x080fe400078010ff */
[----:B------:R-:W-:Y:S02]  /*8950*/  SHF.R.S32.HI R206, RZ, 0x1f, R235 ;  /* 0x0000001fffce7819 */ /* 0x000fe400000114eb */
[-C--:B------:R-:W-:Y:S02]  /*8960*/  LEA R167, P1, R235, R34.reuse, 0x2 ;  /* 0x00000022eba77211 */ /* 0x080fe400078210ff */
[----:B------:R-:W-:Y:S02]  /*8970*/  SHF.R.S32.HI R207, RZ, 0x1f, R234 ;  /* 0x0000001fffcf7819 */ /* 0x000fe400000114ea */
[----:B------:R-:W-:Y:S02]  /*8980*/  SHF.R.S32.HI R36, RZ, 0x1f, R233 ;  /* 0x0000001fff247819 */ /* 0x000fe400000114e9 */
[----:B------:R-:W-:-:S02]  /*8990*/  LEA R202, P3, R233, R34, 0x2 ;  /* 0x00000022e9ca7211 */ /* 0x000fc400078610ff */
[-C--:B------:R-:W-:Y:S02]  /*89a0*/  LEA.HI.X R206, R235, R33.reuse, R206, 0x2, P1 ;  /* 0x00000021ebce7211 */ /* 0x080fe400008f14ce */
[----:B------:R-:W-:Y:S02]  /*89b0*/  LEA.HI.X R0, R233, R33, R36, 0x2, P3 ;  /* 0x00000021e9007211 */ /* 0x000fe400018f1424 */
[----:B------:R-:W-:Y:S02]  /*89c0*/  SHF.R.S32.HI R37, RZ, 0x1f, R232 ;  /* 0x0000001fff257819 */ /* 0x000fe400000114e8 */
[----:B------:R-:W-:Y:S02]  /*89d0*/  LEA R203, P1, R231, R34, 0x2 ;  /* 0x00000022e7cb7211 */ /* 0x000fe400078210ff */
[----:B------:R-:W-:Y:S02]  /*89e0*/  SHF.R.S32.HI R38, RZ, 0x1f, R231 ;  /* 0x0000001fff267819 */ /* 0x000fe400000114e7 */
[----:B------:R-:W-:-:S02]  /*89f0*/  SHF.R.S32.HI R36, RZ, 0x1f, R229 ;  /* 0x0000001fff247819 */ /* 0x000fc400000114e5 */
[----:B------:R-:W-:Y:S02]  /*8a00*/  LEA.HI.X R7, R231, R33, R38, 0x2, P1 ;  /* 0x00000021e7077211 */ /* 0x000fe400008f1426 */
[----:B------:R-:W-:Y:S02]  /*8a10*/  SHF.R.S32.HI R38, RZ, 0x1f, R227 ;  /* 0x0000001fff267819 */ /* 0x000fe400000114e3 */
[----:B--2---:R-:W-:-:S04]  /*8a20*/  SHF.R.S32.HI R30, RZ, 0x1f, R92 ;  /* 0x0000001fff1e7819 */ /* 0x004fc8000001145c */
[----:B------:R-:W-:Y:S01]  /*8a30*/  SHF.L.U64.HI R30, R92, 0x2, R30 ;  /* 0x000000025c1e7819 */ /* 0x000fe2000001021e */
[----:B------:R-:W-:Y:S01]  /*8a40*/  IMAD R92, R31, c[0x0][0x18c], RZ ;  /* 0x000063001f5c7a24 */ /* 0x000fe200078e02ff */
[----:B------:R-:W-:-:S04]  /*8a50*/  SHF.R.S32.HI R31, RZ, 0x1f, R205 ;  /* 0x0000001fff1f7819 */ /* 0x000fc800000114cd */
[----:B------:R-:W-:Y:S02]  /*8a60*/  SHF.R.S32.HI R4, RZ, 0x1f, R92 ;  /* 0x0000001fff047819 */ /* 0x000fe4000001145c */
[----:B------:R-:W-:Y:S02]  /*8a70*/  LEA.HI R31, R31, R205, RZ, 0x5 ;  /* 0x000000cd1f1f7211 */ /* 0x000fe400078f28ff */
[----:B------:R-:W-:Y:S02]  /*8a80*/  SHF.L.U64.HI R4, R92, 0x2, R4 ;  /* 0x000000025c047819 */ /* 0x000fe40000010204 */
[----:B------:R-:W-:-:S03]  /*8a90*/  LEA R92, P2, R246, R34, 0x2 ;  /* 0x00000022f65c7211 */ /* 0x000fc600078410ff */
[----:B------:R1:W-:Y:S01]  /*8aa0*/  STL [R1+0xc04], R4 ;  /* 0x000c040401007387 */ /* 0x0003e20000100800 */
[----:B------:R-:W-:Y:S02]  /*8ab0*/  LEA.HI.X R246, R246, R33, R35, 0x2, P2 ;  /* 0x00000021f6f67211 */ /* 0x000fe400010f1423 */
[----:B------:R-:W-:Y:S01]  /*8ac0*/  SHF.R.S32.HI R35, RZ, 0x1f, R242 ;  /* 0x0000001fff237819 */ /* 0x000fe200000114f2 */
[----:B------:R-:W-:Y:S01]  /*8ad0*/  STL [R1+0xc10], R31 ;  /* 0x000c101f01007387 */ /* 0x000fe20000100800 */
[----:B------:R-:W-:-:S03]  /*8ae0*/  LEA R128, P2, R242, R34, 0x2 ;  /* 0x00000022f2807211 */ /* 0x000fc600078410ff */
[----:B------:R-:W-:Y:S01]  /*8af0*/  STL [R1+0xc14], R250 ;  /* 0x000c14fa01007387 */ /* 0x000fe20000100800 */
[-C--:B------:R-:W-:Y:S02]  /*8b00*/  LEA.HI.X R242, R242, R33.reuse, R35, 0x2, P2 ;  /* 0x00000021f2f27211 */ /* 0x080fe400010f1423 */
[----:B------:R-:W-:Y:S01]  /*8b10*/  SHF.R.S32.HI R35, RZ, 0x1f, R238 ;  /* 0x0000001fff237819 */ /* 0x000fe200000114ee */
[----:B------:R-:W-:Y:S01]  /*8b20*/  STL [R1+0xc18], R249 ;  /* 0x000c18f901007387 */ /* 0x000fe20000100800 */
[CC--:B------:R-:W-:Y:S02]  /*8b30*/  LEA R164, P2, R238.reuse, R34.reuse, 0x2 ;  /* 0x00000022eea47211 */ /* 0x0c0fe400078410ff */
[-C--:B-1----:R-:W-:Y:S01]  /*8b40*/  LEA R4, P3, R229, R34.reuse, 0x2 ;  /* 0x00000022e5047211 */ /* 0x082fe200078610ff */
[----:B------:R-:W-:Y:S01]  /*8b50*/  STL [R1+0xc1c], R49 ;  /* 0x000c1c3101007387 */ /* 0x000fe20000100800 */
[----:B------:R-:W-:Y:S02]  /*8b60*/  LEA.HI.X R238, R238, R33, R35, 0x2, P2 ;  /* 0x00000021eeee7211 */ /* 0x000fe400010f1423 */
[----:B------:R-:W-:Y:S01]  /*8b70*/  SHF.R.S32.HI R35, RZ, 0x1f, R236 ;  /* 0x0000001fff237819 */ /* 0x000fe200000114ec */
[----:B------:R-:W-:Y:S01]  /*8b80*/  STL [R1+0xc20], R51 ;  /* 0x000c203301007387 */ /* 0x000fe20000100800 */
[----:B------:R-:W-:-:S02]  /*8b90*/  LEA R200, P2, R234, R34, 0x2 ;  /* 0x00000022eac87211 */ /* 0x000fc400078410ff */
[-C--:B------:R-:W-:Y:S01]  /*8ba0*/  LEA.HI.X R236, R236, R33.reuse, R35, 0x2, P0 ;  /* 0x00000021ecec7211 */ /* 0x080fe200000f1423 */
[----:B------:R-:W-:Y:S01]  /*8bb0*/  STL [R1+0xc24], R92 ;  /* 0x000c245c01007387 */ /* 0x000fe20000100800 */
[-C--:B------:R-:W-:Y:S02]  /*8bc0*/  LEA.HI.X R207, R234, R33.reuse, R207, 0x2, P2 ;  /* 0x00000021eacf7211 */ /* 0x080fe400010f14cf */
[-C--:B------:R-:W-:Y:S01]  /*8bd0*/  LEA R201, P0, R232, R34.reuse, 0x2 ;  /* 0x00000022e8c97211 */ /* 0x080fe200078010ff */
[----:B------:R-:W-:Y:S01]  /*8be0*/  STL [R1+0xc28], R94 ;  /* 0x000c285e01007387 */ /* 0x000fe20000100800 */
[----:B------:R-:W-:Y:S02]  /*8bf0*/  LEA R204, P2, R230, R34, 0x2 ;  /* 0x00000022e6cc7211 */ /* 0x000fe400078410ff */
[----:B------:R-:W-:Y:S01]  /*8c00*/  SHF.R.S32.HI R35, RZ, 0x1f, R230 ;  /* 0x0000001fff237819 */ /* 0x000fe200000114e6 */
[----:B------:R-:W-:Y:S04]  /*8c10*/  STL [R1+0xc2c], R248 ;  /* 0x000c2cf801007387 */ /* 0x000fe80000100800 */
        /* <DEDUP_REMOVED lines=26> */
[----:B------:R1:W-:Y:S04]  /*8dc0*/  STL [R1+0x2c], R0 ;  /* 0x00002c0001007387 */ /* 0x0003e80000100800 */
[----:B------:R-:W-:Y:S04]  /*8dd0*/  STL [R1+0xc98], R201 ;  /* 0x000c98c901007387 */ /* 0x000fe80000100800 */
[----:B------:R-:W-:Y:S01]  /*8de0*/  STL [R1+0xc9c], R203 ;  /* 0x000c9ccb01007387 */ /* 0x000fe20000100800 */
[----:B-1----:R-:W-:-:S03]  /*8df0*/  LEA.HI.X R0, R232, R33, R37, 0x2, P0 ;  /* 0x00000021e8007211 */ /* 0x002fc600000f1425 */
[----:B------:R-:W-:Y:S01]  /*8e00*/  STL [R1+0xca0], R204 ;  /* 0x000ca0cc01007387 */ /* 0x000fe20000100800 */
[----:B------:R-:W-:Y:S02]  /*8e10*/  LEA R205, P0, R228, R34, 0x2 ;  /* 0x00000022e4cd7211 */ /* 0x000fe400078010ff */
[----:B------:R-:W-:Y:S01]  /*8e20*/  SHF.R.S32.HI R37, RZ, 0x1f, R228 ;  /* 0x0000001fff257819 */ /* 0x000fe200000114e4 */
[----:B------:R1:W-:Y:S04]  /*8e30*/  STL [R1+0x20], R4 ;  /* 0x0000200401007387 */ /* 0x0003e80000100800 */
[----:B------:R2:W-:Y:S04]  /*8e40*/  STL [R1+0x30], R0 ;  /* 0x0000300001007387 */ /* 0x0005e80000100800 */
[----:B------:R3:W-:Y:S01]  /*8e50*/  STL [R1+0x3c], R7 ;  /* 0x00003c0701007387 */ /* 0x0007e20000100800 */
[----:B-1----:R-:W-:-:S02]  /*8e60*/  LEA.HI.X R4, R230, R33, R35, 0x2, P2 ;  /* 0x00000021e6047211 */ /* 0x002fc400010f1423 */
[----:B------:R-:W-:Y:S02]  /*8e70*/  SHF.R.S32.HI R35, RZ, 0x1f, R226 ;  /* 0x0000001fff237819 */ /* 0x000fe400000114e2 */
[----:B--2---:R-:W-:Y:S01]  /*8e80*/  LEA.HI.X R0, R229, R33, R36, 0x2, P3 ;  /* 0x00000021e5007211 */ /* 0x004fe200018f1424 */
[----:B------:R1:W-:Y:S01]  /*8e90*/  STL [R1+0x40], R4 ;  /* 0x0000400401007387 */ /* 0x0003e20000100800 */
[----:B------:R-:W-:Y:S02]  /*8ea0*/  SHF.R.S32.HI R36, RZ, 0x1f, R225 ;  /* 0x0000001fff247819 */ /* 0x000fe400000114e1 */
[-C--:B---3--:R-:W-:Y:S01]  /*8eb0*/  LEA R7, P2, R226, R34.reuse, 0x2 ;  /* 0x00000022e2077211 */ /* 0x088fe200078410ff */
[----:B------:R2:W-:Y:S04]  /*8ec0*/  STL [R1+0x4c], R0 ;  /* 0x00004c0001007387 */ /* 0x0005e80000100800 */
[----:B------:R-:W-:Y:S01]  /*8ed0*/  STL [R1+0xca4], R205 ;  /* 0x000ca4cd01007387 */ /* 0x000fe20000100800 */
[----:B-1----:R-:W-:-:S02]  /*8ee0*/  LEA R4, P3, R225, R34, 0x2 ;  /* 0x00000022e1047211 */ /* 0x002fc400078610ff */
[----:B--2---:R-:W-:-:S05]  /*8ef0*/  LEA R0, P1, R227, R34, 0x2 ;  /* 0x00000022e3007211 */ /* 0x004fca00078210ff */
[----:B------:R1:W-:Y:S04]  /*8f00*/  STL [R1+0x28], R0 ;  /* 0x0000280001007387 */ /* 0x0003e80000100800 */
[----:B------:R2:W-:Y:S04]  /*8f10*/  STL [R1+0x34], R7 ;  /* 0x0000340701007387 */ /* 0x0005e80000100800 */
[----:B------:R3:W-:Y:S01]  /*8f20*/  STL [R1+0x44], R4 ;  /* 0x0000440401007387 */ /* 0x0007e20000100800 */
[----:B-1----:R-:W-:Y:S02]  /*8f30*/  LEA.HI.X R0, R228, R33, R37, 0x2, P0 ;  /* 0x00000021e4007211 */ /* 0x002fe400000f1425 */
[----:B------:R-:W-:-:S02]  /*8f40*/  SHF.R.S32.HI R37, RZ, 0x1f, R224 ;  /* 0x0000001fff257819 */ /* 0x000fc400000114e0 */
[-C--:B--2---:R-:W-:Y:S01]  /*8f50*/  LEA.HI.X R7, R227, R33.reuse, R38, 0x2, P1 ;  /* 0x00000021e3077211 */ /* 0x084fe200008f1426 */
[----:B------:R1:W-:Y:S01]  /*8f60*/  STL [R1+0x50], R0 ;  /* 0x0000500001007387 */ /* 0x0003e20000100800 */
[----:B------:R-:W-:Y:S02]  /*8f70*/  SHF.R.S32.HI R38, RZ, 0x1f, R223 ;  /* 0x0000001fff267819 */ /* 0x000fe400000114df */
[----:B---3--:R-:W-:Y:S01]  /*8f80*/  LEA.HI.X R4, R226, R33, R35, 0x2, P2 ;  /* 0x00000021e2047211 */ /* 0x008fe200010f1423 */
[----:B------:R2:W-:Y:S01]  /*8f90*/  STL [R1+0x58], R7 ;  /* 0x0000580701007387 */ /* 0x0005e20000100800 */
[----:B------:R-:W-:-:S03]  /*8fa0*/  SHF.R.S32.HI R35, RZ, 0x1f, R222 ;  /* 0x0000001fff237819 */ /* 0x000fc600000114de */
[----:B------:R3:W-:Y:S01]  /*8fb0*/  STL [R1+0x5c], R4 ;  /* 0x00005c0401007387 */ /* 0x0007e20000100800 */
[----:B-1----:R-:W-:Y:S02]  /*8fc0*/  LEA.HI.X R0, R225, R33, R36, 0x2, P3 ;  /* 0x00000021e1007211 */ /* 0x002fe400018f1424 */
[----:B------:R-:W-:Y:S02]  /*8fd0*/  SHF.R.S32.HI R36, RZ, 0x1f, R29 ;  /* 0x0000001fff247819 */ /* 0x000fe4000001141d */
[-C--:B--2---:R-:W-:Y:S01]  /*8fe0*/  LEA R7, P2, R222, R34.reuse, 0x2 ;  /* 0x00000022de077211 */ /* 0x084fe200078410ff */
[----:B------:R1:W-:Y:S01]  /*8ff0*/  STL [R1+0x68], R0 ;  /* 0x0000680001007387 */ /* 0x0003e20000100800 */
[----:B---3--:R-:W-:-:S05]  /*9000*/  LEA R4, P0, R224, R34, 0x2 ;  /* 0x00000022e0047211 */ /* 0x008fca00078010ff */
[----:B------:R2:W-:Y:S01]  /*9010*/  STL [R1+0x38], R4 ;  /* 0x0000380401007387 */ /* 0x0005e20000100800 */
[----:B-1----:R-:W-:-:S05]  /*9020*/  LEA R0, P1, R223, R34, 0x2 ;  /* 0x00000022df007211 */ /* 0x002fca00078210ff */
[----:B------:R1:W-:Y:S01]  /*9030*/  STL [R1+0x48], R0 ;  /* 0x0000480001007387 */ /* 0x0003e20000100800 */
[----:B--2---:R-:W-:-:S03]  /*9040*/  LEA R4, P3, R29, R34, 0x2 ;  /* 0x000000221d047211 */ /* 0x004fc600078610ff */
[----:B------:R2:W-:Y:S04]  /*9050*/  STL [R1+0x54], R7 ;  /* 0x0000540701007387 */ /* 0x0005e80000100800 */
[----:B------:R3:W-:Y:S01]  /*9060*/  STL [R1+0x60], R4 ;  /* 0x0000600401007387 */ /* 0x0007e20000100800 */
[-C--:B-1----:R-:W-:Y:S02]  /*9070*/  LEA.HI.X R0, R224, R33.reuse, R37, 0x2, P0 ;  /* 0x00000021e0007211 */ /* 0x082fe400000f1425 */
[----:B------:R-:W-:Y:S02]  /*9080*/  SHF.R.S32.HI R37, RZ, 0x1f, R28 ;  /* 0x0000001fff257819 */ /* 0x000fe4000001141c */
[----:B--2---:R-:W-:Y:S01]  /*9090*/  LEA.HI.X R7, R223, R33, R38, 0x2, P1 ;  /* 0x00000021df077211 */ /* 0x004fe200008f1426 */
[----:B------:R1:W-:Y:S01]  /*90a0*/  STL [R1+0x6c], R0 ;  /* 0x00006c0001007387 */ /* 0x0003e20000100800 */
[----:B------:R-:W-:-:S02]  /*90b0*/  SHF.R.S32.HI R38, RZ, 0x1f, R27 ;  /* 0x0000001fff267819 */ /* 0x000fc4000001141b */
[----:B---3--:R-:W-:Y:S01]  /*90c0*/  LEA.HI.X R4, R222, R33, R35, 0x2, P2 ;  /* 0x00000021de047211 */ /* 0x008fe200010f1423 */
[----:B------:R2:W-:Y:S01]  /*90d0*/  STL [R1+0x74], R7 ;  /* 0x0000740701007387 */ /* 0x0005e20000100800 */
[----:B------:R-:W-:-:S03]  /*90e0*/  SHF.R.S32.HI R35, RZ, 0x1f, R26 ;  /* 0x0000001fff237819 */ /* 0x000fc6000001141a */
[----:B------:R3:W-:Y:S01]  /*90f0*/  STL [R1+0x78], R4 ;  /* 0x0000780401007387 */ /* 0x0007e20000100800 */
[-C--:B-1----:R-:W-:Y:S02]  /*9100*/  LEA.HI.X R0, R29, R33.reuse, R36, 0x2, P3 ;  /* 0x000000211d007211 */ /* 0x082fe400018f1424 */
[CC--:B------:R-:W-:Y:S02]  /*9110*/  LEA R29, P0, R28.reuse, R34.reuse, 0x2 ;  /* 0x000000221c1d7211 */ /* 0x0c0fe400078010ff */
[-C--:B--2---:R-:W-:Y:S01]  /*9120*/  LEA R7, P1, R27, R34.reuse, 0x2 ;  /* 0x000000221b077211 */ /* 0x084fe200078210ff */
[----:B------:R1:W-:Y:S01]  /*9130*/  STL [R1+0x80], R0 ;  /* 0x0000800001007387 */ /* 0x0003e20000100800 */
[----:B------:R-:W-:Y:S02]  /*9140*/  LEA.HI.X R28, R28, R33, R37, 0x2, P0 ;  /* 0x000000211c1c7211 */ /* 0x000fe400000f1425 */
[----:B---3--:R-:W-:Y:S01]  /*9150*/  LEA R4, P2, R26, R34, 0x2 ;  /* 0x000000221a047211 */ /* 0x008fe200078410ff */
[----:B------:R-:W-:Y:S01]  /*9160*/  STL [R1+0xca8], R29 ;  /* 0x000ca81d01007387 */ /* 0x000fe20000100800 */
[----:B------:R-:W-:-:S02]  /*9170*/  SHF.R.S32.HI R36, RZ, 0x1f, R25 ;  /* 0x0000001fff247819 */ /* 0x000fc40000011419 */
[----:B------:R-:W-:Y:S01]  /*9180*/  SHF.R.S32.HI R37, RZ, 0x1f, R24 ;  /* 0x0000001fff257819 */ /* 0x000fe20000011418 */
[----:B------:R2:W-:Y:S01]  /*9190*/  STL [R1+0x64], R7 ;  /* 0x0000640701007387 */ /* 0x0005e20000100800 */
[----:B-1----:R-:W-:-:S03]  /*91a0*/  LEA R0, P3, R25, R34, 0x2 ;  /* 0x0000002219007211 */ /* 0x002fc600078610ff */
[----:B------:R1:W-:Y:S04]  /*91b0*/  STL [R1+0x70], R4 ;  /* 0x0000700401007387 */ /* 0x0003e80000100800 */
[----:B------:R-:W-:Y:S01]  /*91c0*/  STL [R1+0xcac], R28 ;  /* 0x000cac1c01007387 */ /* 0x000fe20000100800 */
[----:B--2---:R-:W-:-:S03]  /*91d0*/  LEA.HI.X R7, R27, R33, R38, 0x2, P1 ;  /* 0x000000211b077211 */ /* 0x004fc600008f1426 */
[----:B------:R2:W-:Y:S01]  /*91e0*/  STL [R1+0x7c], R0 ;  /* 0x00007c0001007387 */ /* 0x0005e20000100800 */
[----:B------:R-:W-:Y:S02]  /*91f0*/  SHF.R.S32.HI R38, RZ, 0x1f, R23 ;  /* 0x0000001fff267819 */ /* 0x000fe40000011417 */
[-C--:B-1----:R-:W-:Y:S01]  /*9200*/  LEA.HI.X R4, R26, R33.reuse, R35, 0x2, P2 ;  /* 0x000000211a047211 */ /* 0x082fe200010f1423 */
[----:B------:R1:W-:Y:S01]  /*9210*/  STL [R1+0x84], R7 ;  /* 0x0000840701007387 */ /* 0x0003e20000100800 */
[-C--:B------:R-:W-:Y:S02]  /*9220*/  LEA R26, P1, R23, R34.reuse, 0x2 ;  /* 0x00000022171a7211 */ /* 0x080fe400078210ff */
[----:B------:R-:W-:Y:S01]  /*9230*/  LEA R27, P2, R22, R34, 0x2 ;  /* 0x00000022161b7211 */ /* 0x000fe200078410ff */
[----:B------:R3:W-:Y:S01]  /*9240*/  STL [R1+0x88], R4 ;  /* 0x0000880401007387 */ /* 0x0007e20000100800 */
[----:B------:R-:W-:Y:S02]  /*9250*/  SHF.R.S32.HI R35, RZ, 0x1f, R22 ;  /* 0x0000001fff237819 */ /* 0x000fe40000011416 */
[----:B--2---:R-:W-:-:S02]  /*9260*/  LEA.HI.X R0, R25, R33, R36, 0x2, P3 ;  /* 0x0000002119007211 */ /* 0x004fc400018f1424 */
[CC--:B------:R-:W-:Y:S02]  /*9270*/  LEA R25, P0, R24.reuse, R34.reuse, 0x2 ;  /* 0x0000002218197211 */ /* 0x0c0fe400078010ff */
[----:B------:R-:W-:Y:S01]  /*9280*/  SHF.R.S32.HI R36, RZ, 0x1f, R21 ;  /* 0x0000001fff247819 */ /* 0x000fe20000011415 */
[----:B------:R2:W-:Y:S01]  /*9290*/  STL [R1+0x90], R0 ;  /* 0x0000900001007387 */ /* 0x0005e20000100800 */
[-C--:B------:R-:W-:Y:S02]  /*92a0*/  LEA.HI.X R24, R24, R33.reuse, R37, 0x2, P0 ;  /* 0x0000002118187211 */ /* 0x080fe400000f1425 */
[-C--:B-1----:R-:W-:Y:S01]  /*92b0*/  LEA.HI.X R7, R23, R33.reuse, R38, 0x2, P1 ;  /* 0x0000002117077211 */ /* 0x082fe200008f1426 */
[----:B------:R-:W-:Y:S01]  /*92c0*/  STL [R1+0xcb0], R25 ;  /* 0x000cb01901007387 */ /* 0x000fe20000100800 */
[----:B---3--:R-:W-:Y:S02]  /*92d0*/  LEA.HI.X R4, R22, R33, R35, 0x2, P2 ;  /* 0x0000002116047211 */ /* 0x008fe400010f1423 */
[----:B------:R-:W-:Y:S01]  /*92e0*/  SHF.R.S32.HI R37, RZ, 0x1f, R20 ;  /* 0x0000001fff257819 */ /* 0x000fe20000011414 */
[----:B------:R-:W-:Y:S01]  /*92f0*/  STL [R1+0xcb4], R26 ;  /* 0x000cb41a01007387 */ /* 0x000fe20000100800 */
[----:B------:R-:W-:-:S02]  /*9300*/  LEA R22, P1, R19, R34, 0x2 ;  /* 0x0000002213167211 */ /* 0x000fc400078210ff */
[-C--:B--2---:R-:W-:Y:S01]  /*9310*/  LEA R0, P3, R21, R34.reuse, 0x2 ;  /* 0x0000002215007211 */ /* 0x084fe200078610ff */
[----:B------:R-:W-:Y:S01]  /*9320*/  STL [R1+0xcb8], R27 ;  /* 0x000cb81b01007387 */ /* 0x000fe20000100800 */
[----:B------:R-:W-:Y:S02]  /*9330*/  LEA R23, P2, R18, R34, 0x2 ;  /* 0x0000002212177211 */ /* 0x000fe400078410ff */
[----:B------:R-:W-:Y:S01]  /*9340*/  SHF.R.S32.HI R38, RZ, 0x1f, R19 ;  /* 0x0000001fff267819 */ /* 0x000fe20000011413 */
[----:B------:R-:W-:Y:S01]  /*9350*/  STL [R1+0xcbc], R24 ;  /* 0x000cbc1801007387 */ /* 0x000fe20000100800 */
[----:B------:R-:W-:-:S03]  /*9360*/  SHF.R.S32.HI R35, RZ, 0x1f, R18 ;  /* 0x0000001fff237819 */ /* 0x000fc60000011412 */
[----:B------:R1:W-:Y:S04]  /*9370*/  STL [R1+0x8c], R0 ;  /* 0x00008c0001007387 */ /* 0x0003e80000100800 */
[----:B------:R2:W-:Y:S04]  /*9380*/  STL [R1+0x94], R7 ;  /* 0x0000940701007387 */ /* 0x0005e80000100800 */
[----:B------:R3:W-:Y:S01]  /*9390*/  STL [R1+0x98], R4 ;  /* 0x0000980401007387 */ /* 0x0007e20000100800 */
[----:B-1----:R-:W-:Y:S02]  /*93a0*/  LEA.HI.X R0, R21, R33, R36, 0x2, P3 ;  /* 0x0000002115007211 */ /* 0x002fe400018f1424 */
[----:B------:R-:W-:-:S02]  /*93b0*/  LEA R21, P0, R20, R34, 0x2 ;  /* 0x0000002214157211 */ /* 0x000fc400078010ff */
[----:B------:R-:W-:Y:S01]  /*93c0*/  SHF.R.S32.HI R36, RZ, 0x1f, R17 ;  /* 0x0000001fff247819 */ /* 0x000fe20000011411 */
[----:B------:R1:W-:Y:S01]  /*93d0*/  STL [R1+0xa0], R0 ;  /* 0x0000a00001007387 */ /* 0x0003e20000100800 */
[-C--:B------:R-:W-:Y:S02]  /*93e0*/  LEA.HI.X R20, R20, R33.reuse, R37, 0x2, P0 ;  /* 0x0000002114147211 */ /* 0x080fe400000f1425 */
[-C--:B--2---:R-:W-:Y:S01]  /*93f0*/  LEA.HI.X R7, R19, R33.reuse, R38, 0x2, P1 ;  /* 0x0000002113077211 */ /* 0x084fe200008f1426 */
[----:B------:R-:W-:Y:S01]  /*9400*/  STL [R1+0xcc0], R21 ;  /* 0x000cc01501007387 */ /* 0x000fe20000100800 */
[----:B---3--:R-:W-:Y:S02]  /*9410*/  LEA.HI.X R4, R18, R33, R35, 0x2, P2 ;  /* 0x0000002112047211 */ /* 0x008fe400010f1423 */
[----:B------:R-:W-:Y:S01]  /*9420*/  SHF.R.S32.HI R37, RZ, 0x1f, R16 ;  /* 0x0000001fff257819 */ /* 0x000fe20000011410 */
[----:B------:R-:W-:Y:S01]  /*9430*/  STL [R1+0xcc4], R22 ;  /* 0x000cc41601007387 */ /* 0x000fe20000100800 */
[----:B------:R-:W-:-:S02]  /*9440*/  LEA R18, P1, R15, R34, 0x2 ;  /* 0x000000220f127211 */ /* 0x000fc400078210ff */
[-C--:B-1----:R-:W-:Y:S01]  /*9450*/  LEA R0, P3, R17, R34.reuse, 0x2 ;  /* 0x0000002211007211 */ /* 0x082fe200078610ff */
[----:B------:R-:W-:Y:S01]  /*9460*/  STL [R1+0xcc8], R23 ;  /* 0x000cc81701007387 */ /* 0x000fe20000100800 */
[----:B------:R-:W-:Y:S02]  /*9470*/  SHF.R.S32.HI R38, RZ, 0x1f, R15 ;  /* 0x0000001fff267819 */ /* 0x000fe4000001140f */
[----:B------:R-:W-:Y:S01]  /*9480*/  LEA R19, P2, R14, R34, 0x2 ;  /* 0x000000220e137211 */ /* 0x000fe200078410ff */
        /* <DEDUP_REMOVED lines=12> */
[----:B---3--:R-:W-:-:S03]  /*9550*/  LEA.HI.X R4, R14, R33, R35, 0x2, P2 ;  /* 0x000000210e047211 */ /* 0x008fc600010f1423 */
[----:B------:R-:W-:Y:S01]  /*9560*/  STL [R1+0xcd4], R18 ;  /* 0x000cd41201007387 */ /* 0x000fe20000100800 */
[----:B-1----:R-:W-:-:S03]  /*9570*/  LEA R0, P3, R13, R34, 0x2 ;  /* 0x000000220d007211 */ /* 0x002fc600078610ff */
[----:B------:R-:W-:Y:S04]  /*9580*/  STL [R1+0xcd8], R19 ;  /* 0x000cd81301007387 */ /* 0x000fe80000100800 */
[----:B------:R-:W-:Y:S04]  /*9590*/  STL [R1+0xcdc], R16 ;  /* 0x000cdc1001007387 */ /* 0x000fe80000100800 */
[----:B------:R1:W-:Y:S01]  /*95a0*/  STL [R1+0xac], R0 ;  /* 0x0000ac0001007387 */ /* 0x0003e20000100800 */
[----:B------:R-:W-:-:S03]  /*95b0*/  SHF.R.S32.HI R38, RZ, 0x1f, R11 ;  /* 0x0000001fff267819 */ /* 0x000fc6000001140b */
[----:B------:R2:W-:Y:S01]  /*95c0*/  STL [R1+0xb4], R7 ;  /* 0x0000b40701007387 */ /* 0x0005e20000100800 */
[----:B------:R-:W-:-:S03]  /*95d0*/  LEA R14, P1, R11, R34, 0x2 ;  /* 0x000000220b0e7211 */ /* 0x000fc600078210ff */
[----:B------:R-:W3:Y:S01]  /*95e0*/  LDL.LU R63, [R1] ;  /* 0x00000000013f7983 */ /* 0x000ee20000300800 */
[----:B-1----:R-:W-:-:S03]  /*95f0*/  LEA.HI.X R0, R13, R33, R36, 0x2, P3 ;  /* 0x000000210d007211 */ /* 0x002fc600018f1424 */
[----:B------:R1:W-:Y:S01]  /*9600*/  STL [R1+0xb8], R4 ;  /* 0x0000b80401007387 */ /* 0x0003e20000100800 */
[-C--:B------:R-:W-:Y:S02]  /*9610*/  LEA R13, P0, R12, R34.reuse, 0x2 ;  /* 0x000000220c0d7211 */ /* 0x080fe400078010ff */
[----:B------:R-:W-:Y:S01]  /*9620*/  LEA R15, P2, R10, R34, 0x2 ;  /* 0x000000220a0f7211 */ /* 0x000fe200078410ff */
[----:B------:R-:W4:Y:S01]  /*9630*/  LDL.LU R54, [R1+0x4] ;  /* 0x0000040001367983 */ /* 0x000f220000300800 */
[----:B------:R-:W-:-:S03]  /*9640*/  SHF.R.S32.HI R35, RZ, 0x1f, R10 ;  /* 0x0000001fff237819 */ /* 0x000fc6000001140a */
[----:B------:R1:W-:Y:S01]  /*9650*/  STL [R1+0xf0], R0 ;  /* 0x0000f00001007387 */ /* 0x0003e20000100800 */
[----:B------:R-:W-:Y:S02]  /*9660*/  SHF.R.S32.HI R36, RZ, 0x1f, R9 ;  /* 0x0000001fff247819 */ /* 0x000fe40000011409 */
[-C--:B--2---:R-:W-:Y:S01]  /*9670*/  LEA.HI.X R7, R11, R33.reuse, R38, 0x2, P1 ;  /* 0x000000210b077211 */ /* 0x084fe200008f1426 */
[----:B------:R-:W-:Y:S01]  /*9680*/  STL [R1+0xce0], R13 ;  /* 0x000ce00d01007387 */ /* 0x000fe20000100800 */
[-C--:B-1----:R-:W-:Y:S02]  /*9690*/  LEA.HI.X R4, R10, R33.reuse, R35, 0x2, P2 ;  /* 0x000000210a047211 */ /* 0x082fe400010f1423 */
[C---:B------:R-:W-:Y:S01]  /*96a0*/  LEA R0, P3, R9.reuse, R34, 0x2 ;  /* 0x0000002209007211 */ /* 0x040fe200078610ff */
[----:B------:R-:W-:Y:S04]  /*96b0*/  STL [R1+0xce4], R14 ;  /* 0x000ce40e01007387 */ /* 0x000fe80000100800 */
[----:B------:R-:W-:Y:S04]  /*96c0*/  STL [R1+0xce8], R15 ;  /* 0x000ce80f01007387 */ /* 0x000fe80000100800 */
[----:B------:R1:W-:Y:S04]  /*96d0*/  STL [R1+0xbc], R0 ;  /* 0x0000bc0001007387 */ /* 0x0003e80000100800 */
[----:B------:R-:W-:Y:S04]  /*96e0*/  STL [R1+0xf4], R7 ;  /* 0x0000f40701007387 */ /* 0x000fe80000100800 */
[----:B------:R-:W2:Y:S01]  /*96f0*/  LDL.LU R56, [R1+0x8] ;  /* 0x0000080001387983 */ /* 0x000ea20000300800 */
[----:B-1----:R-:W-:-:S03]  /*9700*/  LEA.HI.X R0, R9, R33, R36, 0x2, P3 ;  /* 0x0000002109007211 */ /* 0x002fc600018f1424 */
[----:B------:R-:W-:Y:S04]  /*9710*/  STL [R1+0xf8], R4 ;  /* 0x0000f80401007387 */ /* 0x000fe80000100800 */
[----:B------:R-:W2:Y:S04]  /*9720*/  LDL.LU R59, [R1+0xc] ;  /* 0x00000c00013b7983 */ /* 0x000ea80000300800 */
[----:B------:R1:W-:Y:S04]  /*9730*/  STL [R1+0x150], R0 ;  /* 0x0001500001007387 */ /* 0x0003e80000100800 */
[----:B------:R-:W2:Y:S04]  /*9740*/  LDL.LU R57, [R1+0x10] ;  /* 0x0000100001397983 */ /* 0x000ea80000300800 */
[----:B------:R-:W2:Y:S04]  /*9750*/  LDL.LU R58, [R1+0x14] ;  /* 0x00001400013a7983 */ /* 0x000ea80000300800 */
[----:B------:R-:W2:Y:S04]  /*9760*/  LDL.LU R52, [R1+0x18] ;  /* 0x0000180001347983 */ /* 0x000ea80000300800 */
[----:B------:R-:W2:Y:S01]  /*9770*/  LDL.LU R53, [R1+0x1c] ;  /* 0x00001c0001357983 */ /* 0x000ea20000300800 */
[----:B------:R-:W-:-:S02]  /*9780*/  SHF.R.S32.HI R37, RZ, 0x1f, R12 ;  /* 0x0000001fff257819 */ /* 0x000fc4000001140c */
[----:B------:R-:W-:Y:S02]  /*9790*/  SHF.R.S32.HI R35, RZ, 0x1f, R6 ;  /* 0x0000001fff237819 */ /* 0x000fe40000011406 */
[-C--:B------:R-:W-:Y:S02]  /*97a0*/  LEA R10, P1, R6, R34.reuse, 0x2 ;  /* 0x00000022060a7211 */ /* 0x080fe400078210ff */
[----:B------:R-:W-:Y:S02]  /*97b0*/  SHF.R.S32.HI R38, RZ, 0x1f, R5 ;  /* 0x0000001fff267819 */ /* 0x000fe40000011405 */
[-C--:B------:R-:W-:Y:S02]  /*97c0*/  LEA R11, P2, R5, R34.reuse, 0x2 ;  /* 0x00000022050b7211 */ /* 0x080fe400078410ff */
[----:B-1----:R-:W-:Y:S02]  /*97d0*/  LEA R0, P3, R3, R34, 0x2 ;  /* 0x0000002203007211 */ /* 0x002fe400078610ff */
[----:B------:R-:W-:-:S02]  /*97e0*/  LEA.HI.X R12, R12, R33, R37, 0x2, P0 ;  /* 0x000000210c0c7211 */ /* 0x000fc400000f1425 */
[----:B------:R-:W-:Y:S02]  /*97f0*/  SHF.R.S32.HI R36, RZ, 0x1f, R3 ;  /* 0x0000001fff247819 */ /* 0x000fe40000011403 */
[-C--:B------:R-:W-:Y:S02]  /*9800*/  LEA.HI.X R6, R6, R33.reuse, R35, 0x2, P1 ;  /* 0x0000002106067211 */ /* 0x080fe400008f1423 */
[----:B------:R-:W-:Y:S02]  /*9810*/  SHF.R.S32.HI R37, RZ, 0x1f, R8 ;  /* 0x0000001fff257819 */ /* 0x000fe40000011408 */
[C---:B------:R-:W-:Y:S02]  /*9820*/  LEA R9, P0, R8.reuse, R34, 0x2 ;  /* 0x0000002208097211 */ /* 0x040fe400078010ff */
[-C--:B------:R-:W-:Y:S01]  /*9830*/  LEA.HI.X R4, R5, R33.reuse, R38, 0x2, P2 ;  /* 0x0000002105047211 */ /* 0x080fe200010f1426 */
[----:B------:R1:W-:Y:S01]  /*9840*/  STL [R1+0xfc], R0 ;  /* 0x0000fc0001007387 */ /* 0x0003e20000100800 */
[----:B------:R-:W-:-:S02]  /*9850*/  LEA.HI.X R8, R8, R33, R37, 0x2, P0 ;  /* 0x0000002108087211 */ /* 0x000fc400000f1425 */
[----:B------:R-:W-:Y:S01]  /*9860*/  SHF.R.S32.HI R5, RZ, 0x1f, R2 ;  /* 0x0000001fff057819 */ /* 0x000fe20000011402 */
[----:B------:R1:W-:Y:S01]  /*9870*/  STL [R1+0x158], R6 ;  /* 0x0001580601007387 */ /* 0x0003e20000100800 */
[----:B------:R-:W-:-:S03]  /*9880*/  SHF.R.S32.HI R40, RZ, 0x1f, R251 ;  /* 0x0000001fff287819 */ /* 0x000fc600000114fb */
[----:B------:R-:W-:Y:S01]  /*9890*/  STL [R1+0x15c], R4 ;  /* 0x00015c0401007387 */ /* 0x000fe20000100800 */
[-C--:B-1----:R-:W-:Y:S02]  /*98a0*/  LEA.HI.X R0, R3, R33.reuse, R36, 0x2, P3 ;  /* 0x0000002103007211 */ /* 0x082fe400018f1424 */
[CC--:B------:R-:W-:Y:S02]  /*98b0*/  LEA R3, P0, R2.reuse, R34.reuse, 0x2 ;  /* 0x0000002202037211 */ /* 0x0c0fe400078010ff */
[-C--:B------:R-:W-:Y:S01]  /*98c0*/  LEA R6, P1, R251, R34.reuse, 0x2 ;  /* 0x00000022fb067211 */ /* 0x080fe200078210ff */
[----:B------:R1:W-:Y:S02]  /*98d0*/  STL [R1+0x164], R0 ;  /* 0x0001640001007387 */ /* 0x0003e40000100800 */
[----:B-1----:R-:W-:Y:S02]  /*98e0*/  LEA.HI.X R0, R2, R33, R5, 0x2, P0 ;  /* 0x0000002102007211 */ /* 0x002fe400000f1405 */
[----:B---3--:R-:W-:-:S02]  /*98f0*/  LEA R4, P2, R63, R34, 0x2 ;  /* 0x000000223f047211 */ /* 0x008fc400078410ff */
[----:B------:R-:W-:-:S03]  /*9900*/  SHF.R.S32.HI R38, RZ, 0x1f, R63 ;  /* 0x0000001fff267819 */ /* 0x000fc6000001143f */
[----:B------:R1:W-:Y:S01]  /*9910*/  STL [R1+0x154], R4 ;  /* 0x0001540401007387 */ /* 0x0003e20000100800 */
[----:B----4-:R-:W-:Y:S02]  /*9920*/  LEA R7, P3, R54, R34, 0x2 ;  /* 0x0000002236077211 */ /* 0x010fe400078610ff */
[----:B------:R-:W-:Y:S02]  /*9930*/  SHF.R.S32.HI R36, RZ, 0x1f, R54 ;  /* 0x0000001fff247819 */ /* 0x000fe40000011436 */
[-C--:B------:R-:W-:Y:S01]  /*9940*/  LEA.HI.X R2, R63, R33.reuse, R38, 0x2, P2 ;  /* 0x000000213f027211 */ /* 0x080fe200010f1426 */
[----:B------:R-:W-:Y:S01]  /*9950*/  STL [R1+0x160], R7 ;  /* 0x0001600701007387 */ /* 0x000fe20000100800 */
[----:B-1----:R-:W-:-:S03]  /*9960*/  LEA.HI.X R4, R251, R33, R40, 0x2, P1 ;  /* 0x00000021fb047211 */ /* 0x002fc600008f1428 */
[----:B------:R1:W-:Y:S04]  /*9970*/  STL [R1+0x168], R0 ;  /* 0x0001680001007387 */ /* 0x0003e80000100800 */
[----:B------:R-:W-:Y:S01]  /*9980*/  STL [R1+0x16c], R4 ;  /* 0x00016c0401007387 */ /* 0x000fe20000100800 */
[----:B-1----:R-:W-:-:S03]  /*9990*/  LEA.HI.X R0, R54, R33, R36, 0x2, P3 ;  /* 0x0000002136007211 */ /* 0x002fc600018f1424 */
[----:B------:R-:W3:Y:S04]  /*99a0*/  LDL.LU R54, [R1+0x24] ;  /* 0x0000240001367983 */ /* 0x000ee80000300800 */
[----:B------:R-:W-:Y:S04]  /*99b0*/  STL [R1+0x170], R2 ;  /* 0x0001700201007387 */ /* 0x000fe80000100800 */
[----:B------:R2:W-:Y:S02]  /*99c0*/  STL [R1+0x178], R0 ;  /* 0x0001780001007387 */ /* 0x0005e40000100800 */
[----:B--2---:R-:W-:-:S02]  /*99d0*/  LEA R0, P1, R59, R34, 0x2 ;  /* 0x000000223b007211 */ /* 0x004fc400078210ff */
[----:B------:R-:W-:Y:S02]  /*99e0*/  SHF.R.S32.HI R38, RZ, 0x1f, R59 ;  /* 0x0000001fff267819 */ /* 0x000fe4000001143b */
[----:B------:R-:W-:Y:S01]  /*99f0*/  LEA R4, P2, R57, R34, 0x2 ;  /* 0x0000002239047211 */ /* 0x000fe200078410ff */
[----:B------:R-:W-:Y:S04]  /*9a00*/  STL [R1], R0 ;  /* 0x0000000001007387 */ /* 0x000fe80000100800 */
[----:B------:R1:W-:Y:S01]  /*9a10*/  STL [R1+0x4], R4 ;  /* 0x0000040401007387 */ /* 0x0003e20000100800 */
[----:B------:R-:W-:Y:S02]  /*9a20*/  SHF.R.S32.HI R40, RZ, 0x1f, R56 ;  /* 0x0000001fff287819 */ /* 0x000fe40000011438 */
[----:B-1----:R-:W-:-:S02]  /*9a30*/  LEA.HI.X R4, R59, R33, R38, 0x2, P1 ;  /* 0x000000213b047211 */ /* 0x002fc400008f1426 */
[----:B------:R-:W1:Y:S01]  /*9a40*/  S2R R59, SR_TID.X ;  /* 0x00000000003b7919 */ /* 0x000e620000002100 */
[-C--:B------:R-:W-:Y:S02]  /*9a50*/  LEA R251, P0, R56, R34.reuse, 0x2 ;  /* 0x0000002238fb7211 */ /* 0x080fe400078010ff */
[----:B------:R-:W-:Y:S02]  /*9a60*/  LEA R5, P3, R58, R34, 0x2 ;  /* 0x000000223a057211 */ /* 0x000fe400078610ff */
[-C--:B------:R-:W-:Y:S02]  /*9a70*/  LEA.HI.X R0, R56, R33.reuse, R40, 0x2, P0 ;  /* 0x0000002138007211 */ /* 0x080fe400000f1428 */
[----:B------:R-:W-:Y:S01]  /*9a80*/  SHF.R.S32.HI R36, RZ, 0x1f, R57 ;  /* 0x0000001fff247819 */ /* 0x000fe20000011439 */
[----:B------:R-:W-:Y:S04]  /*9a90*/  STL [R1+0x174], R5 ;  /* 0x0001740501007387 */ /* 0x000fe80000100800 */
[----:B------:R2:W-:Y:S04]  /*9aa0*/  STL [R1+0x17c], R0 ;  /* 0x00017c0001007387 */ /* 0x0005e80000100800 */
[----:B------:R-:W-:Y:S01]  /*9ab0*/  STL [R1+0x180], R4 ;  /* 0x0001800401007387 */ /* 0x000fe20000100800 */
[----:B--2---:R-:W-:-:S05]  /*9ac0*/  LEA.HI.X R0, R57, R33, R36, 0x2, P2 ;  /* 0x0000002139007211 */ /* 0x004fca00010f1424 */
[----:B------:R2:W-:Y:S01]  /*9ad0*/  STL [R1+0x184], R0 ;  /* 0x0001840001007387 */ /* 0x0005e20000100800 */
[----:B------:R-:W-:Y:S02]  /*9ae0*/  SHF.R.S32.HI R2, RZ, 0x1f, R58 ;  /* 0x0000001fff027819 */ /* 0x000fe4000001143a */
[C---:B-1----:R-:W-:Y:S01]  /*9af0*/  LOP3.LUT R35, R59.reuse, 0x7, RZ, 0xc0, !PT ;  /* 0x000000073b237812 */ /* 0x042fe200078ec0ff */
[----:B--2---:R-:W-:Y:S01]  /*9b00*/  IMAD.SHL.U32 R0, R59, 0x20, RZ ;  /* 0x000000203b007824 */ /* 0x004fe200078e00ff */
[----:B------:R-:W-:-:S04]  /*9b10*/  SHF.R.U32.HI R5, RZ, 0x1, R59 ;  /* 0x00000001ff057819 */ /* 0x000fc8000001163b */
[----:B------:R-:W-:Y:S01]  /*9b20*/  LOP3.LUT R36, R0, 0xc00, RZ, 0xc0, !PT ;  /* 0x00000c0000247812 */ /* 0x000fe200078ec0ff */
[----:B------:R1:W-:Y:S01]  /*9b30*/  STL [R1+0xbdc], R0 ;  /* 0x000bdc0001007387 */ /* 0x0003e20000100800 */
[----:B------:R-:W-:Y:S02]  /*9b40*/  LEA.HI.X R4, R58, R33, R2, 0x2, P3 ;  /* 0x000000213a047211 */ /* 0x000fe400018f1402 */
[----:B------:R-:W-:Y:S01]  /*9b50*/  LOP3.LUT R2, R59, 0x3, RZ, 0xc0, !PT ;  /* 0x000000033b027812 */ /* 0x000fe200078ec0ff */
[----:B------:R-:W-:Y:S01]  /*9b60*/  IMAD R36, R35, 0x80, R36 ;  /* 0x0000008023247824 */ /* 0x000fe200078e0224 */
[----:B------:R-:W-:Y:S01]  /*9b70*/  LOP3.LUT R5, R5, 0x40, RZ, 0xc0, !PT ;  /* 0x0000004005057812 */ /* 0x000fe200078ec0ff */
[----:B------:R-:W-:Y:S02]  /*9b80*/  IMAD.SHL.U32 R35, R35, 0x10, RZ ;  /* 0x0000001023237824 */ /* 0x000fe400078e00ff */
[----:B-1----:R-:W-:Y:S01]  /*9b90*/  IMAD.SHL.U32 R0, R59, 0x2, RZ ;  /* 0x000000023b007824 */ /* 0x002fe200078e00ff */
[-C--:B------:R-:W-:Y:S01]  /*9ba0*/  LEA R13, P0, R52, R34.reuse, 0x2 ;  /* 0x00000022340d7211 */ /* 0x080fe200078010ff */
[----:B------:R-:W-:Y:S01]  /*9bb0*/  IMAD R2, R2, 0x420, RZ ;  /* 0x0000042002027824 */ /* 0x000fe200078e02ff */
[----:B------:R-:W-:-:S02]  /*9bc0*/  LEA R7, P1, R53, R34, 0x2 ;  /* 0x0000002235077211 */ /* 0x000fc400078210ff */
[----:B------:R-:W-:Y:S02]  /*9bd0*/  LOP3.LUT R5, R5, 0x1c, R59, 0xf8, !PT ;  /* 0x0000001c05057812 */ /* 0x000fe400078ef83b */
[----:B------:R-:W-:Y:S01]  /*9be0*/  LOP3.LUT R35, R35, 0x30, R0, 0x78, !PT ;  /* 0x0000003023237812 */ /* 0x000fe200078e7800 */
[----:B------:R1:W-:Y:S01]  /*9bf0*/  STL [R1+0xbe0], R0 ;  /* 0x000be00001007387 */ /* 0x0003e20000100800 */
[----:B------:R-:W-:Y:S02]  /*9c00*/  SHF.R.S32.HI R40, RZ, 0x1f, R52 ;  /* 0x0000001fff287819 */ /* 0x000fe40000011434 */
[----:B------:R-:W-:Y:S01]  /*9c10*/  SHF.R.S32.HI R38, RZ, 0x1f, R53 ;  /* 0x0000001fff267819 */ /* 0x000fe20000011435 */
[----:B------:R-:W-:Y:S01]  /*9c20*/  STL [R1+0x8], R13 ;  /* 0x0000080d01007387 */ /* 0x000fe20000100800 */
[----:B------:R-:W-:Y:S02]  /*9c30*/  LOP3.LUT R2, R2, R5, RZ, 0x3c, !PT ;  /* 0x0000000502027212 */ /* 0x000fe400078e3cff */
[----:B------:R-:W-:Y:S01]  /*9c40*/  LEA.HI.X R252, R52, R33, R40, 0x2, P0 ;  /* 0x0000002134fc7211 */ /* 0x000fe200000f1428 */
[----:B------:R2:W-:Y:S01]  /*9c50*/  STL [R1+0xc], R7 ;  /* 0x00000c0701007387 */ /* 0x0005e20000100800 */
[----:B-1----:R-:W-:Y:S01]  /*9c60*/  IMAD.IADD R0, R36, 0x1, R35 ;  /* 0x0000000124007824 */ /* 0x002fe200078e0223 */
[----:B------:R-:W-:-:S02]  /*9c70*/  SHF.L.U64.HI R5, R169, 0x2, R32 ;  /* 0x00000002a9057819 */ /* 0x000fc40000010220 */
[----:B------:R3:W-:Y:S01]  /*9c80*/  STL [R1+0xb40], R2 ;  /* 0x000b400201007387 */ /* 0x0007e20000100800 */
[----:B------:R-:W-:Y:S01]  /*9c90*/  IMAD.MOV.U32 R32, RZ, RZ, -0x1 ;  /* 0xffffffffff207424 */ /* 0x000fe200078e00ff */
[----:B--2---:R-:W-:Y:S01]  /*9ca0*/  LEA.HI.X R7, R53, R33, R38, 0x2, P1 ;  /* 0x0000002135077211 */ /* 0x004fe200008f1426 */
[----:B------:R-:W-:Y:S01]  /*9cb0*/  IMAD.MOV.U32 R33, RZ, RZ, 0x1 ;  /* 0x00000001ff217424 */ /* 0x000fe200078e00ff */
[----:B------:R-:W-:Y:S04]  /*9cc0*/  STL [R1+0xb3c], R0 ;  /* 0x000b3c0001007387 */ /* 0x000fe80000100800 */
[----:B------:R-:W-:Y:S04]  /*9cd0*/  STL [R1+0x938], RZ ;  /* 0x000938ff01007387 */ /* 0x000fe80000100800 */
[----:B------:R-:W-:Y:S04]  /*9ce0*/  STL [R1+0x21c], R33 ;  /* 0x00021c2101007387 */ /* 0x000fe80000100800 */
[----:B------:R-:W-:Y:S04]  /*9cf0*/  STL [R1+0x350], RZ ;  /* 0x000350ff01007387 */ /* 0x000fe80000100800 */
[----:B------:R-:W-:Y:S04]  /*9d00*/  STL [R1+0x218], R32 ;  /* 0x0002182001007387 */ /* 0x000fe80000100800 */
[----:B------:R-:W-:Y:S04]  /*9d10*/  STL [R1+0x354], RZ ;  /* 0x000354ff01007387 */ /* 0x000fe80000100800 */
        /* <DEDUP_REMOVED lines=271> */
[----:B------:R-:W-:Y:S01]  /*ae10*/  STL [R1+0x5e4], RZ ;  /* 0x0005e4ff01007387 */ /* 0x000fe20000100800 */
[----:B------:R-:W-:-:S03]  /*ae20*/  IMAD.SHL.U32 R14, R55, 0x20, RZ ;  /* 0x00000020370e7824 */ /* 0x000fc600078e00ff */
[----:B------:R-:W-:Y:S04]  /*ae30*/  STL [R1+0x5e8], RZ ;  /* 0x0005e8ff01007387 */ /* 0x000fe80000100800 */
[----:B------:R-:W-:Y:S04]  /*ae40*/  STL [R1+0x5ec], RZ ;  /* 0x0005ecff01007387 */ /* 0x000fe80000100800 */
[----:B------:R-:W-:Y:S04]  /*ae50*/  STL [R1+0x560], RZ ;  /* 0x000560ff01007387 */ /* 0x000fe80000100800 */
[----:B------:R-:W-:Y:S04]  /*ae60*/  STL [R1+0x564], RZ ;  /* 0x000564ff01007387 */ /* 0x000fe80000100800 */
[----:B------:R-:W-:Y:S01]  /*ae70*/  STL [R1+0x568], RZ ;  /* 0x000568ff01007387 */ /* 0x000fe20000100800 */
[----:B---3--:R-:W-:-:S03]  /*ae80*/  LEA R2, P0, R14, R54, 0x3 ;  /* 0x000000360e027211 */ /* 0x008fc600078018ff */
[----:B------:R-:W-:Y:S01]  /*ae90*/  STL [R1+0x56c], RZ ;  /* 0x00056cff01007387 */ /* 0x000fe20000100800 */
[----:B------:R-:W-:-:S03]  /*aea0*/  SHF.R.S32.HI R15, RZ, 0x1f, R14 ;  /* 0x0000001fff0f7819 */ /* 0x000fc6000001140e */
[----:B------:R-:W-:Y:S04]  /*aeb0*/  STL [R1+0x290], RZ ;  /* 0x000290ff01007387 */ /* 0x000fe80000100800 */
[----:B------:R-:W-:Y:S04]  /*aec0*/  STL [R1+0x294], RZ ;  /* 0x000294ff01007387 */ /* 0x000fe80000100800 */
[----:B------:R-:W-:Y:S01]  /*aed0*/  STL [R1+0x298], RZ ;  /* 0x000298ff01007387 */ /* 0x000fe20000100800 */
[----:B------:R-:W-:-:S03]  /*aee0*/  LEA.HI.X R30, R14, R30, R15, 0x3, P0 ;  /* 0x0000001e0e1e7211 */ /* 0x000fc600000f1c0f */
[----:B------:R-:W-:Y:S01]  /*aef0*/  STL [R1+0x29c], RZ ;  /* 0x00029cff01007387 */ /* 0x000fe20000100800 */
[----:B------:R-:W-:-:S03]  /*af00*/  SHF.L.U64.HI R14, R14, 0x2, R15 ;  /* 0x000000020e0e7819 */ /* 0x000fc6000001020f */
[----:B------:R-:W-:Y:S04]  /*af10*/  STL [R1+0x4c0], RZ ;  /* 0x0004c0ff01007387 */ /* 0x000fe80000100800 */
[----:B------:R-:W-:Y:S01]  /*af20*/  STL [R1+0x4c4], RZ ;  /* 0x0004c4ff01007387 */ /* 0x000fe20000100800 */
[----:B------:R-:W-:-:S03]  /*af30*/  IMAD R16, R55, 0x1f, RZ ;  /* 0x0000001f37107824 */ /* 0x000fc600078e02ff */
[----:B------:R-:W-:Y:S01]  /*af40*/  STL [R1+0x4c8], RZ ;  /* 0x0004c8ff01007387 */ /* 0x000fe20000100800 */
[----:B------:R-:W-:-:S03]  /*af50*/  IADD3 R2, P0, R2, c[0x0][0x160], RZ ;  /* 0x0000580002027a10 */ /* 0x000fc60007f1e0ff */
[----:B------:R-:W-:Y:S01]  /*af60*/  STL [R1+0x4cc], RZ ;  /* 0x0004ccff01007387 */ /* 0x000fe20000100800 */
[----:B------:R-:W-:-:S03]  /*af70*/  IMAD.MOV.U32 R54, RZ, RZ, c[0x0][0x188] ;  /* 0x00006200ff367624 */ /* 0x000fc600078e00ff */
[----:B------:R-:W-:Y:S01]  /*af80*/  STL [R1+0x480], RZ ;  /* 0x000480ff01007387 */ /* 0x000fe20000100800 */
[----:B------:R-:W-:-:S03]  /*af90*/  IMAD R17, R55, 0x1d, RZ ;  /* 0x0000001d37117824 */ /* 0x000fc600078e02ff */
[----:B------:R-:W-:Y:S04]  /*afa0*/  STL [R1+0x484], RZ ;  /* 0x000484ff01007387 */ /* 0x000fe80000100800 */
[----:B------:R-:W-:Y:S01]  /*afb0*/  STL [R1+0x488], RZ ;  /* 0x000488ff01007387 */ /* 0x000fe20000100800 */
[----:B------:R-:W-:-:S03]  /*afc0*/  IMAD R54, R54, 0x1e, RZ ;  /* 0x0000001e36367824 */ /* 0x000fc600078e02ff */
[----:B------:R-:W-:Y:S01]  /*afd0*/  STL [R1+0x48c], RZ ;  /* 0x00048cff01007387 */ /* 0x000fe20000100800 */
[----:B------:R-:W-:Y:S01]  /*afe0*/  SHF.R.S32.HI R13, RZ, 0x1f, R16 ;  /* 0x0000001fff0d7819 */ /* 0x000fe20000011410 */
[C---:B------:R-:W-:Y:S02]  /*aff0*/  IMAD R23, R55.reuse, 0x1c, RZ ;  /* 0x0000001c37177824 */ /* 0x040fe400078e02ff */
[----:B------:R-:W2:Y:S01]  /*b000*/  LDL.LU R15, [R1+0xce8] ;  /* 0x000ce800010f7983 */ /* 0x000ea20000300800 */
[----:B------:R-:W-:-:S03]  /*b010*/  IMAD R21, R55, 0x1b, RZ ;  /* 0x0000001b37157824 */ /* 0x000fc600078e02ff */
[----:B------:R-:W3:Y:S01]  /*b020*/  LDL.LU R14, [R1+0xce4] ;  /* 0x000ce400010e7983 */ /* 0x000ee20000300800 */
[----:B------:R-:W-:-:S03]  /*b030*/  SHF.R.S32.HI R18, RZ, 0x1f, R17 ;  /* 0x0000001fff127819 */ /* 0x000fc60000011411 */
[----:B------:R1:W-:Y:S01]  /*b040*/  STL [R1+0x214], R2 ;  /* 0x0002140201007387 */ /* 0x0003e20000100800 */
[C---:B------:R-:W-:Y:S01]  /*b050*/  IMAD R27, R55.reuse, 0x1a, RZ ;  /* 0x0000001a371b7824 */ /* 0x040fe200078e02ff */
[----:B------:R-:W-:Y:S01]  /*b060*/  SHF.L.U64.HI R16, R16, 0x2, R13 ;  /* 0x0000000210107819 */ /* 0x000fe2000001020d */
[C---:B------:R-:W-:Y:S01]  /*b070*/  IMAD R25, R55.reuse, 0x19, RZ ;  /* 0x0000001937197824 */ /* 0x040fe200078e02ff */
[----:B------:R-:W-:Y:S02]  /*b080*/  SHF.R.S32.HI R19, RZ, 0x1f, R54 ;  /* 0x0000001fff137819 */ /* 0x000fe40000011436 */
[----:B------:R-:W-:Y:S01]  /*b090*/  SHF.R.S32.HI R20, RZ, 0x1f, R23 ;  /* 0x0000001fff147819 */ /* 0x000fe20000011417 */
[----:B-1----:R-:W-:Y:S01]  /*b0a0*/  IMAD.MOV.U32 R2, RZ, RZ, c[0x0][0x188] ;  /* 0x00006200ff027624 */ /* 0x002fe200078e00ff */
[----:B------:R-:W-:Y:S01]  /*b0b0*/  SHF.R.S32.HI R22, RZ, 0x1f, R21 ;  /* 0x0000001fff167819 */ /* 0x000fe20000011415 */
[----:B------:R-:W-:Y:S01]  /*b0c0*/  IMAD R29, R55, 0x18, RZ ;  /* 0x00000018371d7824 */ /* 0x000fe200078e02ff */
[----:B------:R-:W-:Y:S01]  /*b0d0*/  SHF.L.U64.HI R17, R17, 0x2, R18 ;  /* 0x0000000211117819 */ /* 0x000fe20000010212 */
[----:B------:R-:W-:Y:S01]  /*b0e0*/  IMAD R2, R2, 0x1e, RZ ;  /* 0x0000001e02027824 */ /* 0x000fe200078e02ff */
[----:B------:R-:W-:Y:S01]  /*b0f0*/  SHF.R.S32.HI R24, RZ, 0x1f, R27 ;  /* 0x0000001fff187819 */ /* 0x000fe2000001141b */
[----:B------:R-:W-:Y:S01]  /*b100*/  IMAD.MOV.U32 R54, RZ, RZ, c[0x0][0x188] ;  /* 0x00006200ff367624 */ /* 0x000fe200078e00ff */
[----:B------:R-:W4:Y:S01]  /*b110*/  LDL.LU R13, [R1+0xce0] ;  /* 0x000ce000010d7983 */ /* 0x000f220000300800 */
[----:B------:R-:W-:Y:S01]  /*b120*/  SHF.L.U64.HI R23, R23, 0x2, R20 ;  /* 0x0000000217177819 */ /* 0x000fe20000010214 */
[----:B------:R-:W-:Y:S01]  /*b130*/  IMAD R203, R55, 0x16, RZ ;  /* 0x0000001637cb7824 */ /* 0x000fe200078e02ff */
[----:B------:R-:W-:Y:S01]  /*b140*/  SHF.L.U64.HI R2, R2, 0x2, R19 ;  /* 0x0000000202027819 */ /* 0x000fe20000010213 */
[----:B------:R-:W2:Y:S01]  /*b150*/  LDL.LU R16, [R1+0xcdc] ;  /* 0x000cdc0001107983 */ /* 0x000ea20000300800 */
[----:B------:R-:W-:-:S02]  /*b160*/  SHF.R.S32.HI R26, RZ, 0x1f, R25 ;  /* 0x0000001fff1a7819 */ /* 0x000fc40000011419 */
[----:B------:R-:W-:Y:S01]  /*b170*/  SHF.L.U64.HI R21, R21, 0x2, R22 ;  /* 0x0000000215157819 */ /* 0x000fe20000010216 */
[----:B------:R-:W2:Y:S01]  /*b180*/  LDL.LU R19, [R1+0xcd8] ;  /* 0x000cd80001137983 */ /* 0x000ea20000300800 */
[----:B------:R-:W-:Y:S01]  /*b190*/  IMAD R54, R54, 0x17, RZ ;  /* 0x0000001736367824 */ /* 0x000fe200078e02ff */
[----:B------:R-:W-:Y:S01]  /*b1a0*/  SHF.R.S32.HI R28, RZ, 0x1f, R29 ;  /* 0x0000001fff1c7819 */ /* 0x000fe2000001141d */
[----:B------:R-:W-:Y:S01]  /*b1b0*/  IMAD R207, R55, 0x15, RZ ;  /* 0x0000001537cf7824 */ /* 0x000fe200078e02ff */
[----:B------:R-:W2:Y:S01]  /*b1c0*/  LDL.LU R18, [R1+0xcd4] ;  /* 0x000cd40001127983 */ /* 0x000ea20000300800 */
[----:B------:R-:W-:Y:S01]  /*b1d0*/  SHF.L.U64.HI R27, R27, 0x2, R24 ;  /* 0x000000021b1b7819 */ /* 0x000fe20000010218 */
[----:B------:R-:W-:Y:S02]  /*b1e0*/  IMAD.MOV.U32 R2, RZ, RZ, c[0x0][0x188] ;  /* 0x00006200ff027624 */ /* 0x000fe400078e00ff */
[----:B------:R-:W2:Y:S01]  /*b1f0*/  LDL.LU R17, [R1+0xcd0] ;  /* 0x000cd00001117983 */ /* 0x000ea20000300800 */
[----:B------:R-:W-:Y:S01]  /*b200*/  IMAD R236, R55, 0x14, RZ ;  /* 0x0000001437ec7824 */ /* 0x000fe200078e02ff */
[----:B------:R-:W-:-:S02]  /*b210*/  SHF.L.U64.HI R25, R25, 0x2, R26 ;  /* 0x0000000219197819 */ /* 0x000fc4000001021a */
[----:B------:R-:W2:Y:S01]  /*b220*/  LDL.LU R20, [R1+0xccc] ;  /* 0x000ccc0001147983 */ /* 0x000ea20000300800 */
[----:B------:R-:W-:Y:S01]  /*b230*/  SHF.R.S32.HI R204, RZ, 0x1f, R203 ;  /* 0x0000001fffcc7819 */ /* 0x000fe200000114cb */
[----:B------:R-:W-:Y:S02]  /*b240*/  IMAD R200, R55, 0x13, RZ ;  /* 0x0000001337c87824 */ /* 0x000fe400078e02ff */
[----:B------:R-:W2:Y:S01]  /*b250*/  LDL.LU R23, [R1+0xcc8] ;  /* 0x000cc80001177983 */ /* 0x000ea20000300800 */
[----:B------:R-:W-:Y:S01]  /*b260*/  SHF.L.U64.HI R29, R29, 0x2, R28 ;  /* 0x000000021d1d7819 */ /* 0x000fe2000001021c */
[----:B------:R-:W-:Y:S02]  /*b270*/  IMAD R2, R2, 0x17, RZ ;  /* 0x0000001702027824 */ /* 0x000fe400078e02ff */
[----:B------:R-:W2:Y:S01]  /*b280*/  LDL.LU R22, [R1+0xcc4] ;  /* 0x000cc40001167983 */ /* 0x000ea20000300800 */
[----:B------:R-:W-:Y:S01]  /*b290*/  SHF.R.S32.HI R205, RZ, 0x1f, R54 ;  /* 0x0000001fffcd7819 */ /* 0x000fe20000011436 */
[----:B------:R-:W-:Y:S01]  /*b2a0*/  IMAD R165, R55, 0x12, RZ ;  /* 0x0000001237a57824 */ /* 0x000fe200078e02ff */
[----:B------:R-:W-:Y:S01]  /*b2b0*/  SHF.R.S32.HI R201, RZ, 0x1f, R207 ;  /* 0x0000001fffc97819 */ /* 0x000fe200000114cf */
[----:B------:R-:W2:Y:S01]  /*b2c0*/  LDL.LU R21, [R1+0xcc0] ;  /* 0x000cc00001157983 */ /* 0x000ea20000300800 */
[----:B------:R-:W-:-:S03]  /*b2d0*/  SHF.R.S32.HI R206, RZ, 0x1f, R236 ;  /* 0x0000001fffce7819 */ /* 0x000fc600000114ec */
[----:B------:R-:W2:Y:S01]  /*b2e0*/  LDL.LU R24, [R1+0xcbc] ;  /* 0x000cbc0001187983 */ /* 0x000ea20000300800 */
[----:B------:R-:W-:Y:S01]  /*b2f0*/  SHF.L.U64.HI R203, R203, 0x2, R204 ;  /* 0x00000002cbcb7819 */ /* 0x000fe200000102cc */
[----:B------:R-:W-:Y:S02]  /*b300*/  IMAD R238, R55, 0x11, RZ ;  /* 0x0000001137ee7824 */ /* 0x000fe400078e02ff */
[----:B------:R-:W2:Y:S01]  /*b310*/  LDL.LU R27, [R1+0xcb8] ;  /* 0x000cb800011b7983 */ /* 0x000ea20000300800 */
[----:B------:R-:W-:Y:S01]  /*b320*/  IMAD.MOV.U32 R54, RZ, RZ, c[0x0][0x188] ;  /* 0x00006200ff367624 */ /* 0x000fe200078e00ff */
[----:B------:R-:W-:Y:S02]  /*b330*/  SHF.R.S32.HI R202, RZ, 0x1f, R200 ;  /* 0x0000001fffca7819 */ /* 0x000fe400000114c8 */
[----:B------:R-:W2:Y:S01]  /*b340*/  LDL.LU R26, [R1+0xcb4] ;  /* 0x000cb400011a7983 */ /* 0x000ea20000300800 */
[----:B------:R-:W-:-:S03]  /*b350*/  SHF.L.U64.HI R207, R207, 0x2, R201 ;  /* 0x00000002cfcf7819 */ /* 0x000fc600000102c9 */
[----:B------:R-:W2:Y:S01]  /*b360*/  LDL.LU R25, [R1+0xcb0] ;  /* 0x000cb00001197983 */ /* 0x000ea20000300800 */
[----:B------:R-:W-:Y:S01]  /*b370*/  SHF.L.U64.HI R2, R2, 0x2, R205 ;  /* 0x0000000202027819 */ /* 0x000fe200000102cd */
[----:B------:R-:W-:Y:S02]  /*b380*/  IMAD R166, R55, 0xf, RZ ;  /* 0x0000000f37a67824 */ /* 0x000fe400078e02ff */
[----:B------:R-:W2:Y:S01]  /*b390*/  LDL.LU R28, [R1+0xcac] ;  /* 0x000cac00011c7983 */ /* 0x000ea20000300800 */
[----:B------:R-:W-:Y:S02]  /*b3a0*/  SHF.R.S32.HI R167, RZ, 0x1f, R165 ;  /* 0x0000001fffa77819 */ /* 0x000fe400000114a5 */
[----:B------:R-:W-:Y:S01]  /*b3b0*/  SHF.L.U64.HI R236, R236, 0x2, R206 ;  /* 0x00000002ecec7819 */ /* 0x000fe200000102ce */
[----:B------:R-:W2:Y:S01]  /*b3c0*/  LDL.LU R29, [R1+0xca8] ;  /* 0x000ca800011d7983 */ /* 0x000ea20000300800 */
[----:B------:R-:W-:Y:S01]  /*b3d0*/  IMAD.SHL.U32 R54, R54, 0x10, RZ ;  /* 0x0000001036367824 */ /* 0x000fe200078e00ff */
[----:B------:R-:W-:-:S02]  /*b3e0*/  SHF.R.S32.HI R237, RZ, 0x1f, R238 ;  /* 0x0000001fffed7819 */ /* 0x000fc400000114ee */
[----:B------:R-:W2:Y:S01]  /*b3f0*/  LDL.LU R205, [R1+0xca4] ;  /* 0x000ca40001cd7983 */ /* 0x000ea20000300800 */
[----:B------:R-:W-:Y:S01]  /*b400*/  IMAD R131, R55, 0xe, RZ ;  /* 0x0000000e37837824 */ /* 0x000fe200078e02ff */
[----:B------:R-:W-:Y:S02]  /*b410*/  SHF.L.U64.HI R200, R200, 0x2, R202 ;  /* 0x00000002c8c87819 */ /* 0x000fe400000102ca */
[----:B------:R-:W2:Y:S01]  /*b420*/  LDL.LU R204, [R1+0xca0] ;  /* 0x000ca00001cc7983 */ /* 0x000ea20000300800 */
[----:B------:R-:W-:Y:S01]  /*b430*/  IMAD.MOV.U32 R2, RZ, RZ, c[0x0][0x188] ;  /* 0x00006200ff027624 */ /* 0x000fe200078e00ff */
[----:B------:R-:W-:Y:S02]  /*b440*/  SHF.L.U64.HI R165, R165, 0x2, R167 ;  /* 0x00000002a5a57819 */ /* 0x000fe400000102a7 */
[----:B------:R-:W2:Y:S01]  /*b450*/  LDL.LU R203, [R1+0xc9c] ;  /* 0x000c9c0001cb7983 */ /* 0x000ea20000300800 */
[----:B------:R-:W-:Y:S01]  /*b460*/  IMAD R241, R55, 0xd, RZ ;  /* 0x0000000d37f17824 */ /* 0x000fe200078e02ff */
[----:B------:R-:W-:-:S02]  /*b470*/  SHF.R.S32.HI R240, RZ, 0x1f, R166 ;  /* 0x0000001ffff07819 */ /* 0x000fc400000114a6 */
[----:B------:R-:W2:Y:S01]  /*b480*/  LDL.LU R201, [R1+0xc98] ;  /* 0x000c980001c97983 */ /* 0x000ea20000300800 */
[C---:B------:R-:W-:Y:S01]  /*b490*/  IMAD R243, R55.reuse, 0xc, RZ ;  /* 0x0000000c37f37824 */ /* 0x040fe200078e02ff */
[----:B------:R-:W-:Y:S02]  /*b4a0*/  SHF.L.U64.HI R238, R238, 0x2, R237 ;  /* 0x00000002eeee7819 */ /* 0x000fe400000102ed */
[----:B------:R-:W2:Y:S01]  /*b4b0*/  LDL.LU R207, [R1+0xc94] ;  /* 0x000c940001cf7983 */ /* 0x000ea20000300800 */
[----:B------:R-:W-:Y:S01]  /*b4c0*/  SHF.R.S32.HI R239, RZ, 0x1f, R54 ;  /* 0x0000001fffef7819 */ /* 0x000fe20000011436 */
[----:B------:R-:W-:Y:S02]  /*b4d0*/  IMAD.SHL.U32 R2, R2, 0x10, RZ ;  /* 0x0000001002027824 */ /* 0x000fe400078e00ff */
[----:B------:R-:W2:Y:S01]  /*b4e0*/  LDL.LU R206, [R1+0xc90] ;  /* 0x000c900001ce7983 */ /* 0x000ea20000300800 */
[----:B------:R-:W-:Y:S01]  /*b4f0*/  SHF.R.S32.HI R164, RZ, 0x1f, R131 ;  /* 0x0000001fffa47819 */ /* 0x000fe20000011483 */
[----:B------:R-:W-:-:S02]  /*b500*/  IMAD R130, R55, 0xb, RZ ;  /* 0x0000000b37827824 */ /* 0x000fc400078e02ff */
        /* <DEDUP_REMOVED lines=12> */
[----:B------:R-:W-:Y:S02]  /*b5d0*/  IMAD.SHL.U32 R246, R55, 0x8, RZ ;  /* 0x0000000837f67824 */ /* 0x000fe400078e00ff */
[----:B------:R-:W2:Y:S01]  /*b5e0*/  LDL.LU R237, [R1+0xc78] ;  /* 0x000c780001ed7983 */ /* 0x000ea20000300800 */
[----:B------:R-:W-:Y:S02]  /*b5f0*/  SHF.R.S32.HI R244, RZ, 0x1f, R130 ;  /* 0x0000001ffff47819 */ /* 0x000fe40000011482 */
[----:B------:R-:W-:Y:S01]  /*b600*/  SHF.L.U64.HI R241, R241, 0x2, R129 ;  /* 0x00000002f1f17819 */ /* 0x000fe20000010281 */
[----:B------:R-:W2:Y:S01]  /*b610*/  LDL.LU R238, [R1+0xc74] ;  /* 0x000c740001ee7983 */ /* 0x000ea20000300800 */
[----:B------:R-:W-:Y:S01]  /*b620*/  IMAD R54, R54, 0x9, RZ ;  /* 0x0000000936367824 */ /* 0x000fe200078e02ff */
        /* <DEDUP_REMOVED lines=11> */
[----:B------:R-:W-:Y:S01]  /*b6e0*/  IMAD R49, R55, 0x5, RZ ;  /* 0x0000000537317824 */ /* 0x000fe200078e02ff */
[----:B------:R-:W-:Y:S02]  /*b6f0*/  SHF.L.U64.HI R95, R95, 0x2, R128 ;  /* 0x000000025f5f7819 */ /* 0x000fe40000010280 */
[----:B------:R-:W2:Y:S01]  /*b700*/  LDL.LU R131, [R1+0xc60] ;  /* 0x000c600001837983 */ /* 0x000ea20000300800 */
[----:B------:R-:W-:Y:S01]  /*b710*/  SHF.R.S32.HI R93, RZ, 0x1f, R54 ;  /* 0x0000001fff5d7819 */ /* 0x000fe20000011436 */
[----:B------:R-:W-:Y:S02]  /*b720*/  IMAD R2, R2, 0x9, RZ ;  /* 0x0000000902027824 */ /* 0x000fe400078e02ff */
[----:B------:R-:W2:Y:S01]  /*b730*/  LDL.LU R129, [R1+0xc5c] ;  /* 0x000c5c0001817983 */ /* 0x000ea20000300800 */
[----:B------:R-:W-:Y:S01]  /*b740*/  SHF.R.S32.HI R247, RZ, 0x1f, R248 ;  /* 0x0000001ffff77819 */ /* 0x000fe200000114f8 */
[----:B------:R-:W-:-:S02]  /*b750*/  IMAD.SHL.U32 R250, R55, 0x4, RZ ;  /* 0x0000000437fa7824 */ /* 0x000fc400078e00ff */
[----:B------:R-:W2:Y:S01]  /*b760*/  LDL.LU R241, [R1+0xc58] ;  /* 0x000c580001f17983 */ /* 0x000ea20000300800 */
[----:B------:R-:W-:-:S03]  /*b770*/  SHF.R.S32.HI R94, RZ, 0x1f, R92 ;  /* 0x0000001fff5e7819 */ /* 0x000fc6000001145c */
[----:B------:R-:W2:Y:S01]  /*b780*/  LDL.LU R242, [R1+0xc54] ;  /* 0x000c540001f27983 */ /* 0x000ea20000300800 */
[----:B------:R-:W-:Y:S01]  /*b790*/  SHF.L.U64.HI R246, R246, 0x2, R245 ;  /* 0x00000002f6f67819 */ /* 0x000fe200000102f5 */
[----:B------:R-:W-:Y:S02]  /*b7a0*/  IMAD R50, R55, 0x3, RZ ;  /* 0x0000000337327824 */ /* 0x000fe400078e02ff */
[----:B------:R-:W2:Y:S01]  /*b7b0*/  LDL.LU R243, [R1+0xc50] ;  /* 0x000c500001f37983 */ /* 0x000ea20000300800 */
[----:B------:R-:W-:-:S03]  /*b7c0*/  SHF.R.S32.HI R51, RZ, 0x1f, R49 ;  /* 0x0000001fff337819 */ /* 0x000fc60000011431 */
[----:B------:R-:W2:Y:S01]  /*b7d0*/  LDL.LU R244, [R1+0xc4c] ;  /* 0x000c4c0001f47983 */ /* 0x000ea20000300800 */
[----:B------:R-:W-:-:S03]  /*b7e0*/  SHF.L.U64.HI R248, R248, 0x2, R247 ;  /* 0x00000002f8f87819 */ /* 0x000fc600000102f7 */
[----:B------:R-:W2:Y:S01]  /*b7f0*/  LDL.LU R130, [R1+0xc48] ;  /* 0x000c480001827983 */ /* 0x000ea20000300800 */
[----:B------:R-:W-:-:S03]  /*b800*/  SHF.L.U64.HI R2, R2, 0x2, R93 ;  /* 0x0000000202027819 */ /* 0x000fc6000001025d */
[----:B------:R-:W2:Y:S01]  /*b810*/  LDL.LU R128, [R1+0xc44] ;  /* 0x000c440001807983 */ /* 0x000ea20000300800 */
[----:B------:R-:W-:Y:S02]  /*b820*/  SHF.R.S32.HI R249, RZ, 0x1f, R250 ;  /* 0x0000001ffff97819 */ /* 0x000fe400000114fa */
[----:B------:R-:W-:Y:S01]  /*b830*/  SHF.L.U64.HI R92, R92, 0x2, R94 ;  /* 0x000000025c5c7819 */ /* 0x000fe2000001025e */
[----:B------:R-:W2:Y:S01]  /*b840*/  LDL.LU R95, [R1+0xc40] ;  /* 0x000c4000015f7983 */ /* 0x000ea20000300800 */
[----:B------:R-:W-:Y:S01]  /*b850*/  IMAD.SHL.U32 R55, R55, 0x2, RZ ;  /* 0x0000000237377824 */ /* 0x000fe200078e00ff */
[----:B------:R-:W-:Y:S02]  /*b860*/  SHF.R.S32.HI R31, RZ, 0x1f, R50 ;  /* 0x0000001fff1f7819 */ /* 0x000fe40000011432 */
[----:B------:R-:W2:Y:S01]  /*b870*/  LDL.LU R93, [R1+0xc3c] ;  /* 0x000c3c00015d7983 */ /* 0x000ea20000300800 */
[----:B------:R-:W-:Y:S01]  /*b880*/  SHF.L.U64.HI R49, R49, 0x2, R51 ;  /* 0x0000000231317819 */ /* 0x000fe20000010233 */
[----:B------:R-:W-:-:S02]  /*b890*/  IMAD.MOV.U32 R2, RZ, RZ, c[0x0][0x188] ;  /* 0x00006200ff027624 */ /* 0x000fc400078e00ff */
[----:B------:R-:W2:Y:S01]  /*b8a0*/  LDL.LU R245, [R1+0xc38] ;  /* 0x000c380001f57983 */ /* 0x000ea20000300800 */
[----:B------:R-:W-:-:S03]  /*b8b0*/  SHF.L.U64.HI R250, R250, 0x2, R249 ;  /* 0x00000002fafa7819 */ /* 0x000fc600000102f9 */
[----:B------:R-:W2:Y:S01]  /*b8c0*/  LDL.LU R246, [R1+0xc34] ;  /* 0x000c340001f67983 */ /* 0x000ea20000300800 */
[----:B------:R-:W-:-:S03]  /*b8d0*/  SHF.L.U64.HI R50, R50, 0x2, R31 ;  /* 0x0000000232327819 */ /* 0x000fc6000001021f */
[----:B------:R-:W2:Y:S01]  /*b8e0*/  LDL.LU R247, [R1+0xc30] ;  /* 0x000c300001f77983 */ /* 0x000ea20000300800 */
[----:B------:R-:W-:-:S03]  /*b8f0*/  SHF.R.S32.HI R48, RZ, 0x1f, R55 ;  /* 0x0000001fff307819 */ /* 0x000fc60000011437 */
[----:B------:R-:W2:Y:S01]  /*b900*/  LDL.LU R248, [R1+0xc2c] ;  /* 0x000c2c0001f87983 */ /* 0x000ea20000300800 */
[----:B------:R-:W-:-:S03]  /*b910*/  IMAD.SHL.U32 R2, R2, 0x2, RZ ;  /* 0x0000000202027824 */ /* 0x000fc600078e00ff */
[----:B------:R-:W2:Y:S04]  /*b920*/  LDL.LU R94, [R1+0xc28] ;  /* 0x000c2800015e7983 */ /* 0x000ea80000300800 */
[----:B------:R-:W2:Y:S04]  /*b930*/  LDL.LU R92, [R1+0xc24] ;  /* 0x000c2400015c7983 */ /* 0x000ea80000300800 */
[----:B------:R-:W2:Y:S04]  /*b940*/  LDL.LU R51, [R1+0xc20] ;  /* 0x000c200001337983 */ /* 0x000ea80000300800 */
[----:B------:R-:W2:Y:S01]  /*b950*/  LDL.LU R49, [R1+0xc1c] ;  /* 0x000c1c0001317983 */ /* 0x000ea20000300800 */
[----:B------:R-:W-:-:S03]  /*b960*/  SHF.L.U64.HI R2, R2, 0x2, R48 ;  /* 0x0000000202027819 */ /* 0x000fc60000010230 */
[----:B------:R-:W2:Y:S04]  /*b970*/  LDL.LU R249, [R1+0xc18] ;  /* 0x000c180001f97983 */ /* 0x000ea80000300800 */
[----:B------:R-:W2:Y:S04]  /*b980*/  LDL.LU R250, [R1+0xc14] ;  /* 0x000c140001fa7983 */ /* 0x000ea80000300800 */
[----:B------:R-:W2:Y:S04]  /*b990*/  LDL.LU R31, [R1+0xc10] ;  /* 0x000c1000011f7983 */ /* 0x000ea80000300800 */
[----:B------:R-:W2:Y:S04]  /*b9a0*/  LDL.LU R50, [R1+0xc0c] ;  /* 0x000c0c0001327983 */ /* 0x000ea80000300800 */
[----:B------:R-:W2:Y:S02]  /*b9b0*/  LDL.LU R48, [R1+0xc08] ;  /* 0x000c080001307983 */ /* 0x000ea40000300800 */
[----:B--2---:R-:W-:-:S02]  /*b9c0*/  IADD3 R2, P1, R48, c[0x0][0x168], RZ ;  /* 0x00005a0030027a10 */ /* 0x004fc40007f3e0ff */
[----:B------:R-:W-:-:S03]  /*b9d0*/  IADD3 R48, P6, R50, c[0x0][0x168], RZ ;  /* 0x00005a0032307a10 */ /* 0x000fc60007fde0ff */
[----:B------:R1:W-:Y:S04]  /*b9e0*/  STL [R1+0x940], R2 ;  /* 0x0009400201007387 */ /* 0x0003e80000100800 */
[----:B------:R2:W-:Y:S01]  /*b9f0*/  STL [R1+0x948], R48 ;  /* 0x0009483001007387 */ /* 0x0005e20000100800 */
[----:B-1----:R-:W-:Y:S02]  /*ba00*/  IADD3 R2, P2, R49, c[0x0][0x168], RZ ;  /* 0x00005a0031027a10 */ /* 0x002fe40007f5e0ff */
[----:B--2---:R-:W-:-:S03]  /*ba10*/  IADD3 R48, P4, R51, c[0x0][0x168], RZ ;  /* 0x00005a0033307a10 */ /* 0x004fc60007f9e0ff */
[----:B------:R1:W-:Y:S01]  /*ba20*/  STL [R1+0x950], R2 ;  /* 0x0009500201007387 */ /* 0x0003e20000100800 */
[----:B------:R-:W-:-:S03]  /*ba30*/  IADD3.X R49, R250, c[0x0][0x16c], RZ, P1, !PT ;  /* 0x00005b00fa317a10 */ /* 0x000fc60000ffe4ff */
[----:B------:R2:W-:Y:S01]  /*ba40*/  STL [R1+0x958], R48 ;  /* 0x0009583001007387 */ /* 0x0005e20000100800 */
[----:B-1----:R-:W-:Y:S02]  /*ba50*/  IADD3 R2, P5, R92, c[0x0][0x168], RZ ;  /* 0x00005a005c027a10 */ /* 0x002fe40007fbe0ff */
[----:B--2---:R-:W-:-:S03]  /*ba60*/  IADD3 R48, P3, R94, c[0x0][0x168], RZ ;  /* 0x00005a005e307a10 */ /* 0x004fc60007f7e0ff */
[----:B------:R1:W-:Y:S04]  /*ba70*/  STL [R1+0x960], R2 ;  /* 0x0009600201007387 */ /* 0x0003e80000100800 */
[----:B------:R2:W-:Y:S04]  /*ba80*/  STL [R1+0x93c], R49 ;  /* 0x00093c3101007387 */ /* 0x0005e80000100800 */
[----:B------:R3:W-:Y:S01]  /*ba90*/  STL [R1+0x968], R48 ;  /* 0x0009683001007387 */ /* 0x0007e20000100800 */
[----:B-1----:R-:W-:Y:S02]  /*baa0*/  IADD3.X R2, R249, c[0x0][0x16c], RZ, P6, !PT ;  /* 0x00005b00f9027a10 */ /* 0x002fe400037fe4ff */
[----:B--2---:R-:W-:-:S03]  /*bab0*/  IADD3 R49, P1, R93, c[0x0][0x168], RZ ;  /* 0x00005a005d317a10 */ /* 0x004fc60007f3e0ff */
[----:B------:R1:W-:Y:S01]  /*bac0*/  STL [R1+0x944], R2 ;  /* 0x0009440201007387 */ /* 0x0003e20000100800 */
[----:B---3--:R-:W-:-:S03]  /*bad0*/  IADD3.X R48, R248, c[0x0][0x16c], RZ, P2, !PT ;  /* 0x00005b00f8307a10 */ /* 0x008fc600017fe4ff */
[----:B------:R2:W-:Y:S04]  /*bae0*/  STL [R1+0x970], R49 ;  /* 0x0009703101007387 */ /* 0x0005e80000100800 */
[----:B------:R3:W-:Y:S01]  /*baf0*/  STL [R1+0x94c], R48 ;  /* 0x00094c3001007387 */ /* 0x0007e20000100800 */
[----:B-1----:R-:W-:Y:S02]  /*bb00*/  IADD3 R2, P2, R95, c[0x0][0x168], RZ ;  /* 0x00005a005f027a10 */ /* 0x002fe40007f5e0ff */
[----:B--2---:R-:W-:-:S03]  /*bb10*/  IADD3.X R49, R247, c[0x0][0x16c], RZ, P4, !PT ;  /* 0x00005b00f7317a10 */ /* 0x004fc600027fe4ff */
[----:B------:R1:W-:Y:S01]  /*bb20*/  STL [R1+0x978], R2 ;  /* 0x0009780201007387 */ /* 0x0003e20000100800 */
[----:B---3--:R-:W-:-:S03]  /*bb30*/  IADD3 R48, P4, R128, c[0x0][0x168], RZ ;  /* 0x00005a0080307a10 */ /* 0x008fc60007f9e0ff */
        /* <DEDUP_REMOVED lines=19> */
[----:B------:R-:W3:Y:S01]  /*bc70*/  LDL.LU R92, [R1+0x20] ;  /* 0x00002000015c7983 */ /* 0x000ee20000300800 */
[----:B-1----:R-:W-:-:S03]  /*bc80*/  IADD3 R2, P4, R166, c[0x0][0x168], RZ ;  /* 0x00005a00a6027a10 */ /* 0x002fc60007f9e0ff */
[----:B------:R1:W-:Y:S01]  /*bc90*/  STL [R1+0x97c], R48 ;  /* 0x00097c3001007387 */ /* 0x0003e20000100800 */
[----:B--2---:R-:W-:-:S03]  /*bca0*/  IADD3.X R49, R241, c[0x0][0x16c], RZ, P5, !PT ;  /* 0x00005b00f1317a10 */ /* 0x004fc60002ffe4ff */
[----:B------:R-:W2:Y:S04]  /*bcb0*/  LDL.LU R51, [R1+0x2c] ;  /* 0x00002c0001337983 */ /* 0x000ea80000300800 */
[----:B------:R4:W-:Y:S01]  /*bcc0*/  STL [R1+0x9a8], R2 ;  /* 0x0009a80201007387 */ /* 0x0009e20000100800 */
[----:B-1----:R-:W-:-:S03]  /*bcd0*/  IADD3.X R48, R240, c[0x0][0x16c], RZ, P3, !PT ;  /* 0x00005b00f0307a10 */ /* 0x002fc60001ffe4ff */
[----:B------:R1:W-:Y:S01]  /*bce0*/  STL [R1+0x984], R49 ;  /* 0x0009843101007387 */ /* 0x0003e20000100800 */
[----:B----4-:R-:W-:-:S03]  /*bcf0*/  IADD3 R2, P5, R165, c[0x0][0x168], RZ ;  /* 0x00005a00a5027a10 */ /* 0x010fc60007fbe0ff */
[----:B-1----:R-:W4:Y:S04]  /*bd00*/  LDL.LU R49, [R1+0x30] ;  /* 0x0000300001317983 */ /* 0x002f280000300800 */
[----:B------:R1:W-:Y:S04]  /*bd10*/  STL [R1+0x9b0], R2 ;  /* 0x0009b00201007387 */ /* 0x0003e80000100800 */
[----:B------:R1:W-:Y:S04]  /*bd20*/  STL [R1+0x98c], R48 ;  /* 0x00098c3001007387 */ /* 0x0003e80000100800 */
[----:B------:R-:W4:Y:S01]  /*bd30*/  LDL.LU R50, [R1+0x28] ;  /* 0x0000280001327983 */ /* 0x000f220000300800 */
[----:B-1----:R-:W-:-:S02]  /*bd40*/  IADD3 R2, P3, R167, c[0x0][0x168], RZ ;  /* 0x00005a00a7027a10 */ /* 0x002fc40007f7e0ff */
[----:B------:R-:W-:-:S03]  /*bd50*/  IADD3.X R48, R239, c[0x0][0x16c], RZ, P1, !PT ;  /* 0x00005b00ef307a10 */ /* 0x000fc60000ffe4ff */
[----:B------:R1:W-:Y:S01]  /*bd60*/  STL [R1+0x9b8], R2 ;  /* 0x0009b80201007387 */ /* 0x0003e20000100800 */
[----:B------:R-:W-:-:S03]  /*bd70*/  IADD3.X R93, R238, c[0x0][0x16c], RZ, P2, !PT ;  /* 0x00005b00ee5d7a10 */ /* 0x000fc600017fe4ff */
[----:B------:R-:W4:Y:S04]  /*bd80*/  LDL.LU R128, [R1+0x3c] ;  /* 0x00003c0001807983 */ /* 0x000f280000300800 */
[----:B------:R1:W-:Y:S02]  /*bd90*/  STL [R1+0x994], R48 ;  /* 0x0009943001007387 */ /* 0x0003e40000100800 */
[----:B-1----:R-:W-:Y:S02]  /*bda0*/  IADD3 R2, P1, R200, c[0x0][0x168], RZ ;  /* 0x00005a00c8027a10 */ /* 0x002fe40007f3e0ff */
[----:B------:R-:W4:Y:S04]  /*bdb0*/  LDL.LU R247, [R1+0x34] ;  /* 0x0000340001f77983 */ /* 0x000f280000300800 */
[----:B------:R1:W-:Y:S01]  /*bdc0*/  STL [R1+0x9c0], R2 ;  /* 0x0009c00201007387 */ /* 0x0003e20000100800 */
[----:B------:R-:W-:-:S03]  /*bdd0*/  IADD3 R48, P2, R202, c[0x0][0x168], RZ ;  /* 0x00005a00ca307a10 */ /* 0x000fc60007f5e0ff */
[----:B------:R-:W-:Y:S04]  /*bde0*/  STL [R1+0x99c], R93 ;  /* 0x00099c5d01007387 */ /* 0x000fe80000100800 */
[----:B------:R-:W4:Y:S01]  /*bdf0*/  LDL.LU R129, [R1+0x40] ;  /* 0x0000400001817983 */ /* 0x000f220000300800 */
[----:B-1----:R-:W-:-:S03]  /*be00*/  IADD3.X R2, R237, c[0x0][0x16c], RZ, P4, !PT ;  /* 0x00005b00ed027a10 */ /* 0x002fc600027fe4ff */
[----:B------:R1:W-:Y:S04]  /*be10*/  STL [R1+0x9c8], R48 ;  /* 0x0009c83001007387 */ /* 0x0003e80000100800 */
[----:B------:R-:W4:Y:S04]  /*be20*/  LDL.LU R95, [R1+0x44] ;  /* 0x00004400015f7983 */ /* 0x000f280000300800 */
[----:B------:R1:W-:Y:S04]  /*be30*/  STL [R1+0x9a4], R2 ;  /* 0x0009a40201007387 */ /* 0x0003e80000100800 */
[----:B-1----:R-:W4:Y:S04]  /*be40*/  LDL.LU R48, [R1+0x4c] ;  /* 0x00004c0001307983 */ /* 0x002f280000300800 */
[----:B------:R-:W4:Y:S04]  /*be50*/  LDL.LU R248, [R1+0x38] ;  /* 0x0000380001f87983 */ /* 0x000f280000300800 */
[----:B------:R-:W4:Y:S01]  /*be60*/  LDL.LU R2, [R1+0x50] ;  /* 0x0000500001027983 */ /* 0x000f220000300800 */
[----:B------:R-:W-:-:S02]  /*be70*/  IADD3 R93, P4, R201, c[0x0][0x168], RZ ;  /* 0x00005a00c95d7a10 */ /* 0x000fc40007f9e0ff */
[----:B------:R-:W-:-:S03]  /*be80*/  IADD3.X R130, R236, c[0x0][0x16c], RZ, P5, !PT ;  /* 0x00005b00ec827a10 */ /* 0x000fc60002ffe4ff */
[----:B------:R1:W-:Y:S01]  /*be90*/  STL [R1+0x9d0], R93 ;  /* 0x0009d05d01007387 */ /* 0x0003e20000100800 */
[----:B------:R-:W-:-:S03]  /*bea0*/  IADD3.X R94, R206, c[0x0][0x16c], RZ, P3, !PT ;  /* 0x00005b00ce5e7a10 */ /* 0x000fc60001ffe4ff */
[----:B------:R-:W-:Y:S04]  /*beb0*/  STL [R1+0x9ac], R130 ;  /* 0x0009ac8201007387 */ /* 0x000fe80000100800 */
[----:B------:R-:W4:Y:S01]  /*bec0*/  LDL.LU R245, [R1+0x48] ;  /* 0x0000480001f57983 */ /* 0x000f220000300800 */
[----:B-1----:R-:W-:-:S05]  /*bed0*/  IADD3 R93, P5, R203, c[0x0][0x168], RZ ;  /* 0x00005a00cb5d7a10 */ /* 0x002fca0007fbe0ff */
[----:B------:R1:W-:Y:S01]  /*bee0*/  STL [R1+0x9d8], R93 ;  /* 0x0009d85d01007387 */ /* 0x0003e20000100800 */
[----:B------:R-:W-:-:S03]  /*bef0*/  IADD3 R131, P3, R204, c[0x0][0x168], RZ ;  /* 0x00005a00cc837a10 */ /* 0x000fc60007f7e0ff */
[----:B-1----:R-:W4:Y:S04]  /*bf00*/  LDL.LU R93, [R1+0x58] ;  /* 0x00005800015d7983 */ /* 0x002f280000300800 */
[----:B------:R1:W-:Y:S04]  /*bf10*/  STL [R1+0x9b4], R94 ;  /* 0x0009b45e01007387 */ /* 0x0003e80000100800 */
[----:B------:R-:W4:Y:S01]  /*bf20*/  LDL.LU R249, [R1+0x54] ;  /* 0x0000540001f97983 */ /* 0x000f220000300800 */
[----:B------:R-:W-:-:S03]  /*bf30*/  IADD3.X R130, R207, c[0x0][0x16c], RZ, P1, !PT ;  /* 0x00005b00cf827a10 */ /* 0x000fc60000ffe4ff */
[----:B-1----:R-:W4:Y:S04]  /*bf40*/  LDL.LU R94, [R1+0x5c] ;  /* 0x00005c00015e7983 */ /* 0x002f280000300800 */
[----:B------:R-:W4:Y:S04]  /*bf50*/  LDL.LU R250, [R1+0x60] ;  /* 0x0000600001fa7983 */ /* 0x000f280000300800 */
[----:B------:R-:W-:Y:S04]  /*bf60*/  STL [R1+0x9e0], R131 ;  /* 0x0009e08301007387 */ /* 0x000fe80000100800 */
[----:B------:R1:W-:Y:S04]  /*bf70*/  STL [R1+0x9bc], R130 ;  /* 0x0009bc8201007387 */ /* 0x0003e80000100800 */
[----:B-1----:R-:W4:Y:S01]  /*bf80*/  LDL.LU R130, [R1+0x68] ;  /* 0x0000680001827983 */ /* 0x002f220000300800 */
[----:B---3--:R-:W-:-:S02]  /*bf90*/  IADD3 R131, P1, R92, c[0x0][0x168], RZ ;  /* 0x00005a005c837a10 */ /* 0x008fc40007f3e0ff */
[----:B--2---:R-:W-:-:S03]  /*bfa0*/  IADD3.X R92, R51, c[0x0][0x16c], RZ, P2, !PT ;  /* 0x00005b00335c7a10 */ /* 0x004fc600017fe4ff */
[----:B------:R-:W-:Y:S01]  /*bfb0*/  STL [R1+0x9e8], R131 ;  /* 0x0009e88301007387 */ /* 0x000fe20000100800 */
[----:B------:R-:W-:-:S03]  /*bfc0*/  IADD3 R51, P2, R205, c[0x0][0x168], RZ ;  /* 0x00005a00cd337a10 */ /* 0x000fc60007f5e0ff */
[----:B------:R1:W-:Y:S04]  /*bfd0*/  STL [R1+0x9c4], R92 ;  /* 0x0009c45c01007387 */ /* 0x0003e80000100800 */
[----:B-1----:R-:W2:Y:S01]  /*bfe0*/  LDL.LU R92, [R1+0x6c] ;  /* 0x00006c00015c7983 */ /* 0x002ea20000300800 */
[----:B----4-:R-:W-:-:S03]  /*bff0*/  IADD3.X R49, R49, c[0x0][0x16c], RZ, P4, !PT ;  /* 0x00005b0031317a10 */ /* 0x010fc600027fe4ff */
[----:B------:R1:W-:Y:S04]  /*c000*/  STL [R1+0x9f0], R51 ;  /* 0x0009f03301007387 */ /* 0x0003e80000100800 */
[----:B-1----:R-:W3:Y:S01]  /*c010*/  LDL.LU R51, [R1+0x64] ;  /* 0x0000640001337983 */ /* 0x002ee20000300800 */
[----:B------:R-:W-:-:S03]  /*c020*/  IADD3 R131, P4, R50, c[0x0][0x168], RZ ;  /* 0x00005a0032837a10 */ /* 0x000fc60007f9e0ff */
[----:B------:R1:W-:Y:S01]  /*c030*/  STL [R1+0x9cc], R49 ;  /* 0x0009cc3101007387 */ /* 0x0003e20000100800 */
[----:B------:R-:W-:-:S03]  /*c040*/  IADD3.X R128, R128, c[0x0][0x16c], RZ, P5, !PT ;  /* 0x00005b0080807a10 */ /* 0x000fc60002ffe4ff */
[----:B-1----:R-:W4:Y:S04]  /*c050*/  LDL.LU R49, [R1+0x74] ;  /* 0x0000740001317983 */ /* 0x002f280000300800 */
[----:B------:R-:W4:Y:S04]  /*c060*/  LDL.LU R50, [R1+0x70] ;  /* 0x0000700001327983 */ /* 0x000f280000300800 */
[----:B------:R1:W-:Y:S04]  /*c070*/  STL [R1+0x9f8], R131 ;  /* 0x0009f88301007387 */ /* 0x0003e80000100800 */
[----:B------:R-:W4:Y:S01]  /*c080*/  LDL.LU R246, [R1+0x78] ;  /* 0x0000780001f67983 */ /* 0x000f220000300800 */
[----:B-1----:R-:W-:-:S03]  /*c090*/  IADD3 R131, P5, R247, c[0x0][0x168], RZ ;  /* 0x00005a00f7837a10 */ /* 0x002fc60007fbe0ff */
[----:B------:R1:W-:Y:S04]  /*c0a0*/  STL [R1+0x9d4], R128 ;  /* 0x0009d48001007387 */ /* 0x0003e80000100800 */
[----:B-1----:R-:W4:Y:S04]  /*c0b0*/  LDL.LU R128, [R1+0x7c] ;  /* 0x00007c0001807983 */ /* 0x002f280000300800 */
[----:B------:R1:W-:Y:S04]  /*c0c0*/  STL [R1+0xa00], R131 ;  /* 0x000a008301007387 */ /* 0x0003e80000100800 */
[----:B------:R-:W4:Y:S01]  /*c0d0*/  LDL.LU R247, [R1+0x80] ;  /* 0x0000800001f77983 */ /* 0x000f220000300800 */
[----:B-1----:R-:W-:-:S02]  /*c0e0*/  IADD3.X R131, R129, c[0x0][0x16c], RZ, P3, !PT ;  /* 0x00005b0081837a10 */ /* 0x002fc40001ffe4ff */
[----:B------:R-:W-:Y:S02]  /*c0f0*/  IADD3 R129, P3, R95, c[0x0][0x168], RZ ;  /* 0x00005a005f817a10 */ /* 0x000fe40007f7e0ff */
[----:B------:R-:W-:Y:S01]  /*c100*/  IADD3.X R95, R48, c[0x0][0x16c], RZ, P1, !PT ;  /* 0x00005b00305f7a10 */ /* 0x000fe20000ffe4ff */
[----:B------:R-:W-:Y:S04]  /*c110*/  STL [R1+0x9dc], R131 ;  /* 0x0009dc8301007387 */ /* 0x000fe80000100800 */
[----:B------:R-:W4:Y:S01]  /*c120*/  LDL.LU R48, [R1+0x84] ;  /* 0x0000840001307983 */ /* 0x000f220000300800 */
[----:B------:R-:W-:-:S03]  /*c130*/  IADD3.X R2, R2, c[0x0][0x16c], RZ, P2, !PT ;  /* 0x00005b0002027a10 */ /* 0x000fc600017fe4ff */
[----:B------:R1:W-:Y:S04]  /*c140*/  STL [R1+0xa08], R129 ;  /* 0x000a088101007387 */ /* 0x0003e80000100800 */
[----:B------:R1:W-:Y:S02]  /*c150*/  STL [R1+0x9e4], R95 ;  /* 0x0009e45f01007387 */ /* 0x0003e40000100800 */
[----:B-1----:R-:W-:Y:S02]  /*c160*/  IADD3 R129, P1, R248, c[0x0][0x168], RZ ;  /* 0x00005a00f8817a10 */ /* 0x002fe40007f3e0ff */
[----:B------:R-:W4:Y:S04]  /*c170*/  LDL.LU R95, [R1+0x88] ;  /* 0x00008800015f7983 */ /* 0x000f280000300800 */
[----:B------:R-:W-:Y:S04]  /*c180*/  STL [R1+0xa10], R129 ;  /* 0x000a108101007387 */ /* 0x000fe80000100800 */
[----:B------:R-:W4:Y:S04]  /*c190*/  LDL.LU R248, [R1+0x8c] ;  /* 0x00008c0001f87983 */ /* 0x000f280000300800 */
[----:B------:R1:W-:Y:S04]  /*c1a0*/  STL [R1+0x9ec], R2 ;  /* 0x0009ec0201007387 */ /* 0x0003e80000100800 */
[----:B-1----:R-:W4:Y:S01]  /*c1b0*/  LDL.LU R2, [R1+0x90] ;  /* 0x0000900001027983 */ /* 0x002f220000300800 */
[----:B------:R-:W-:-:S02]  /*c1c0*/  IADD3 R131, P2, R245, c[0x0][0x168], RZ ;  /* 0x00005a00f5837a10 */ /* 0x000fc40007f5e0ff */
[----:B------:R-:W-:Y:S02]  /*c1d0*/  IADD3.X R93, R93, c[0x0][0x16c], RZ, P4, !PT ;  /* 0x00005b005d5d7a10 */ /* 0x000fe400027fe4ff */
[----:B------:R-:W-:Y:S01]  /*c1e0*/  IADD3 R129, P4, R249, c[0x0][0x168], RZ ;  /* 0x00005a00f9817a10 */ /* 0x000fe20007f9e0ff */
[----:B------:R-:W-:Y:S01]  /*c1f0*/  STL [R1+0xa18], R131 ;  /* 0x000a188301007387 */ /* 0x000fe20000100800 */
[----:B------:R-:W-:-:S03]  /*c200*/  IADD3.X R94, R94, c[0x0][0x16c], RZ, P5, !PT ;  /* 0x00005b005e5e7a10 */ /* 0x000fc60002ffe4ff */
[----:B------:R1:W-:Y:S04]  /*c210*/  STL [R1+0x9f4], R93 ;  /* 0x0009f45d01007387 */ /* 0x0003e80000100800 */
[----:B-1----:R-:W4:Y:S04]  /*c220*/  LDL.LU R93, [R1+0x94] ;  /* 0x00009400015d7983 */ /* 0x002f280000300800 */
[----:B------:R1:W-:Y:S04]  /*c230*/  STL [R1+0xa20], R129 ;  /* 0x000a208101007387 */ /* 0x0003e80000100800 */
[----:B------:R1:W-:Y:S01]  /*c240*/  STL [R1+0x9fc], R94 ;  /* 0x0009fc5e01007387 */ /* 0x0003e20000100800 */
[----:B------:R-:W-:-:S03]  /*c250*/  IADD3.X R130, R130, c[0x0][0x16c], RZ, P3, !PT ;  /* 0x00005b0082827a10 */ /* 0x000fc60001ffe4ff */
[----:B------:R-:W4:Y:S01]  /*c260*/  LDL.LU R249, [R1+0x98] ;  /* 0x0000980001f97983 */ /* 0x000f220000300800 */
[----:B-1----:R-:W-:-:S03]  /*c270*/  IADD3 R129, P5, R250, c[0x0][0x168], RZ ;  /* 0x00005a00fa817a10 */ /* 0x002fc60007fbe0ff */
[----:B------:R-:W4:Y:S01]  /*c280*/  LDL.LU R94, [R1+0x9c] ;  /* 0x00009c00015e7983 */ /* 0x000f220000300800 */
[----:B------:R-:W-:-:S03]  /*c290*/  IADD3 R29, P3, R29, c[0x0][0x168], RZ ;  /* 0x00005a001d1d7a10 */ /* 0x000fc60007f7e0ff */
[----:B------:R2:W-:Y:S04]  /*c2a0*/  STL [R1+0xa28], R129 ;  /* 0x000a288101007387 */ /* 0x0005e80000100800 */
[----:B------:R-:W4:Y:S04]  /*c2b0*/  LDL.LU R250, [R1+0xa0] ;  /* 0x0000a00001fa7983 */ /* 0x000f280000300800 */
[----:B------:R-:W-:Y:S01]  /*c2c0*/  STL [R1+0xa04], R130 ;  /* 0x000a048201007387 */ /* 0x000fe20000100800 */
[----:B------:R-:W-:Y:S02]  /*c2d0*/  IADD3.X R28, R28, c[0x0][0x16c], RZ, P3, !PT ;  /* 0x00005b001c1c7a10 */ /* 0x000fe40001ffe4ff */
[----:B------:R-:W-:-:S02]  /*c2e0*/  IADD3 R26, P3, R26, c[0x0][0x168], RZ ;  /* 0x00005a001a1a7a10 */ /* 0x000fc40007f7e0ff */
[----:B--2---:R-:W-:Y:S02]  /*c2f0*/  IADD3.X R129, R92, c[0x0][0x16c], RZ, P1, !PT ;  /* 0x00005b005c817a10 */ /* 0x004fe40000ffe4ff */
[----:B------:R-:W2:Y:S04]  /*c300*/  LDL.LU R92, [R1+0xa4] ;  /* 0x0000a400015c7983 */ /* 0x000ea80000300800 */
[----:B------:R3:W-:Y:S04]  /*c310*/  STL [R1+0xa30], R29 ;  /* 0x000a301d01007387 */ /* 0x0007e80000100800 */
[----:B------:R4:W-:Y:S01]  /*c320*/  STL [R1+0xa0c], R129 ;  /* 0x000a0c8101007387 */ /* 0x0009e20000100800 */
[----:B---3--:R-:W-:-:S03]  /*c330*/  IADD3 R29, P1, R51, c[0x0][0x168], RZ ;  /* 0x00005a00331d7a10 */ /* 0x008fc60007f3e0ff */
[----:B------:R-:W3:Y:S04]  /*c340*/  LDL.LU R51, [R1+0xa8] ;  /* 0x0000a80001337983 */ /* 0x000ee80000300800 */
[----:B------:R1:W-:Y:S01]  /*c350*/  STL [R1+0xa38], R29 ;  /* 0x000a381d01007387 */ /* 0x0003e20000100800 */
[----:B----4-:R-:W-:-:S03]  /*c360*/  IADD3.X R129, R49, c[0x0][0x16c], RZ, P2, !PT ;  /* 0x00005b0031817a10 */ /* 0x010fc600017fe4ff */
[----:B------:R-:W4:Y:S01]  /*c370*/  LDL.LU R49, [R1+0xac] ;  /* 0x0000ac0001317983 */ /* 0x000f220000300800 */
[----:B-1----:R-:W-:-:S03]  /*c380*/  IADD3 R29, P2, R50, c[0x0][0x168], RZ ;  /* 0x00005a00321d7a10 */ /* 0x002fc60007f5e0ff */
[----:B------:R1:W-:Y:S04]  /*c390*/  STL [R1+0xa14], R129 ;  /* 0x000a148101007387 */ /* 0x0003e80000100800 */
[----:B------:R-:W4:Y:S04]  /*c3a0*/  LDL.LU R50, [R1+0xb0] ;  /* 0x0000b00001327983 */ /* 0x000f280000300800 */
[----:B------:R1:W-:Y:S02]  /*c3b0*/  STL [R1+0xa40], R29 ;  /* 0x000a401d01007387 */ /* 0x0003e40000100800 */
[----:B-1----:R-:W-:-:S05]  /*c3c0*/  IADD3.X R129, R246, c[0x0][0x16c], RZ, P4, !PT ;  /* 0x00005b00f6817a10 */ /* 0x002fca00027fe4ff */
[----:B------:R-:W-:Y:S01]  /*c3d0*/  STL [R1+0xa1c], R129 ;  /* 0x000a1c8101007387 */ /* 0x000fe20000100800 */
[----:B------:R-:W-:Y:S02]  /*c3e0*/  IADD3 R128, P4, R128, c[0x0][0x168], RZ ;  /* 0x00005a0080807a10 */ /* 0x000fe40007f9e0ff */
[----:B------:R-:W-:Y:S02]  /*c3f0*/  IADD3.X R29, R247, c[0x0][0x16c], RZ, P5, !PT ;  /* 0x00005b00f71d7a10 */ /* 0x000fe40002ffe4ff */
[----:B------:R-:W-:Y:S01]  /*c400*/  IADD3 R25, P5, R25, c[0x0][0x168], RZ ;  /* 0x00005a0019197a10 */ /* 0x000fe20007fbe0ff */
[----:B------:R-:W-:Y:S04]  /*c410*/  STL [R1+0xa48], R128 ;  /* 0x000a488001007387 */ /* 0x000fe80000100800 */
[----:B------:R-:W-:Y:S04]  /*c420*/  STL [R1+0xa24], R29 ;  /* 0x000a241d01007387 */ /* 0x000fe80000100800 */
[----:B------:R1:W-:Y:S04]  /*c430*/  STL [R1+0xa50], R25 ;  /* 0x000a501901007387 */ /* 0x0003e80000100800 */
[----:B------:R-:W-:Y:S01]  /*c440*/  STL [R1+0xa2c], R28 ;  /* 0x000a2c1c01007387 */ /* 0x000fe20000100800 */
[----:B-1----:R-:W-:-:S03]  /*c450*/  IADD3.X R25, R48, c[0x0][0x16c], RZ, P1, !PT ;  /* 0x00005b0030197a10 */ /* 0x002fc60000ffe4ff */
[----:B------:R-:W4:Y:S01]  /*c460*/  LDL.LU R48, [R1+0xb4] ;  /* 0x0000b40001307983 */ /* 0x000f220000300800 */
[----:B------:R-:W-:-:S03]  /*c470*/  IADD3 R27, P1, R27, c[0x0][0x168], RZ ;  /* 0x00005a001b1b7a10 */ /* 0x000fc60007f3e0ff */
[----:B------:R-:W-:Y:S04]  /*c480*/  STL [R1+0xa58], R26 ;  /* 0x000a581a01007387 */ /* 0x000fe80000100800 */
[----:B------:R1:W-:Y:S04]  /*c490*/  STL [R1+0xa34], R25 ;  /* 0x000a341901007387 */ /* 0x0003e80000100800 */
[----:B------:R-:W-:Y:S01]  /*c4a0*/  STL [R1+0xa60], R27 ;  /* 0x000a601b01007387 */ /* 0x000fe20000100800 */
[----:B-1----:R-:W-:Y:S02]  /*c4b0*/  IADD3.X R25, R95, c[0x0][0x16c], RZ, P2, !PT ;  /* 0x00005b005f197a10 */ /* 0x002fe400017fe4ff */
[----:B------:R-:W-:-:S03]  /*c4c0*/  IADD3 R26, P2, R248, c[0x0][0x168], RZ ;  /* 0x00005a00f81a7a10 */ /* 0x000fc60007f5e0ff */
[----:B------:R-:W-:Y:S04]  /*c4d0*/  STL [R1+0xa3c], R25 ;  /* 0x000a3c1901007387 */ /* 0x000fe80000100800 */
[----:B------:R-:W-:Y:S01]  /*c4e0*/  STL [R1+0xa68], R26 ;  /* 0x000a681a01007387 */ /* 0x000fe20000100800 */
[----:B------:R-:W-:-:S05]  /*c4f0*/  IADD3.X R2, R2, c[0x0][0x16c], RZ, P4, !PT ;  /* 0x00005b0002027a10 */ /* 0x000fca00027fe4ff */
[----:B------:R1:W-:Y:S04]  /*c500*/  STL [R1+0xa44], R2 ;  /* 0x000a440201007387 */ /* 0x0003e80000100800 */
[----:B-1----:R-:W4:Y:S01]  /*c510*/  LDL.LU R2, [R1+0xb8] ;  /* 0x0000b80001027983 */ /* 0x002f220000300800 */
[----:B------:R-:W-:Y:S02]  /*c520*/  IADD3 R25, P4, R21, c[0x0][0x168], RZ ;  /* 0x00005a0015197a10 */ /* 0x000fe40007f9e0ff */
[----:B------:R-:W-:Y:S02]  /*c530*/  IADD3.X R21, R24, c[0x0][0x16c], RZ, P5, !PT ;  /* 0x00005b0018157a10 */ /* 0x000fe40002ffe4ff */
[----:B------:R-:W-:Y:S01]  /*c540*/  IADD3 R22, P5, R22, c[0x0][0x168], RZ ;  /* 0x00005a0016167a10 */ /* 0x000fe20007fbe0ff */
[----:B------:R-:W-:Y:S04]  /*c550*/  STL [R1+0xa70], R25 ;  /* 0x000a701901007387 */ /* 0x000fe80000100800 */
[----:B------:R1:W-:Y:S04]  /*c560*/  STL [R1+0xa4c], R21 ;  /* 0x000a4c1501007387 */ /* 0x0003e80000100800 */
[----:B------:R1:W-:Y:S02]  /*c570*/  STL [R1+0xa78], R22 ;  /* 0x000a781601007387 */ /* 0x0003e40000100800 */
[----:B-1----:R-:W-:-:S02]  /*c580*/  IADD3.X R21, R93, c[0x0][0x16c], RZ, P3, !PT ;  /* 0x00005b005d157a10 */ /* 0x002fc40001ffe4ff */
[----:B------:R-:W-:Y:S02]  /*c590*/  IADD3 R23, P3, R23, c[0x0][0x168], RZ ;  /* 0x00005a0017177a10 */ /* 0x000fe40007f7e0ff */
[----:B------:R-:W-:Y:S01]  /*c5a0*/  IADD3.X R22, R249, c[0x0][0x16c], RZ, P1, !PT ;  /* 0x00005b00f9167a10 */ /* 0x000fe20000ffe4ff */
[----:B------:R1:W-:Y:S04]  /*c5b0*/  STL [R1+0xa54], R21 ;  /* 0x000a541501007387 */ /* 0x0003e80000100800 */
[----:B------:R1:W-:Y:S02]  /*c5c0*/  STL [R1+0xa80], R23 ;  /* 0x000a801701007387 */ /* 0x0003e40000100800 */
[----:B-1----:R-:W-:Y:S02]  /*c5d0*/  IADD3 R21, P1, R94, c[0x0][0x168], RZ ;  /* 0x00005a005e157a10 */ /* 0x002fe40007f3e0ff */
[----:B------:R1:W-:Y:S01]  /*c5e0*/  STL [R1+0xa5c], R22 ;  /* 0x000a5c1601007387 */ /* 0x0003e20000100800 */
[----:B------:R-:W-:-:S03]  /*c5f0*/  IADD3.X R23, R250, c[0x0][0x16c], RZ, P2, !PT ;  /* 0x00005b00fa177a10 */ /* 0x000fc600017fe4ff */
[----:B------:R1:W-:Y:S02]  /*c600*/  STL [R1+0xa88], R21 ;  /* 0x000a881501007387 */ /* 0x0003e40000100800 */
[----:B-1----:R-:W-:Y:S02]  /*c610*/  IADD3 R22, P2, R17, c[0x0][0x168], RZ ;  /* 0x00005a0011167a10 */ /* 0x002fe40007f5e0ff */
[----:B------:R-:W-:Y:S01]  /*c620*/  STL [R1+0xa64], R23 ;  /* 0x000a641701007387 */ /* 0x000fe20000100800 */
[----:B------:R-:W-:Y:S02]  /*c630*/  IADD3.X R21, R20, c[0x0][0x16c], RZ, P4, !PT ;  /* 0x00005b0014157a10 */ /* 0x000fe400027fe4ff */
[----:B------:R-:W-:Y:S01]  /*c640*/  IADD3 R17, P4, R18, c[0x0][0x168], RZ ;  /* 0x00005a0012117a10 */ /* 0x000fe20007f9e0ff */
[----:B------:R-:W-:Y:S04]  /*c650*/  STL [R1+0xa90], R22 ;  /* 0x000a901601007387 */ /* 0x000fe80000100800 */
[----:B------:R-:W-:Y:S04]  /*c660*/  STL [R1+0xa6c], R21 ;  /* 0x000a6c1501007387 */ /* 0x000fe80000100800 */
[----:B------:R3:W-:Y:S01]  /*c670*/  STL [R1+0xa98], R17 ;  /* 0x000a981101007387 */ /* 0x0007e20000100800 */
[----:B--2---:R-:W-:-:S02]  /*c680*/  IADD3.X R20, R92, c[0x0][0x16c], RZ, P5, !PT ;  /* 0x00005b005c147a10 */ /* 0x004fc40002ffe4ff */
[----:B------:R-:W-:-:S03]  /*c690*/  IADD3 R18, P5, R19, c[0x0][0x168], RZ ;  /* 0x00005a0013127a10 */ /* 0x000fc60007fbe0ff */
[----:B------:R-:W-:Y:S04]  /*c6a0*/  STL [R1+0xa74], R20 ;  /* 0x000a741401007387 */ /* 0x000fe80000100800 */
[----:B------:R-:W2:Y:S04]  /*c6b0*/  LDL.LU R242, [R1+0xbc] ;  /* 0x0000bc0001f27983 */ /* 0x000ea80000300800 */
[----:B------:R1:W-:Y:S01]  /*c6c0*/  STL [R1+0xaa0], R18 ;  /* 0x000aa01201007387 */ /* 0x0003e20000100800 */
[----:B---3--:R-:W-:-:S03]  /*c6d0*/  IADD3.X R17, R51, c[0x0][0x16c], RZ, P3, !PT ;  /* 0x00005b0033117a10 */ /* 0x008fc60001ffe4ff */
[----:B------:R-:W3:Y:S04]  /*c6e0*/  LDL.LU R164, [R1+0xf0] ;  /* 0x0000f00001a47983 */ /* 0x000ee80000300800 */
[----:B------:R1:W-:Y:S01]  /*c6f0*/  STL [R1+0xa7c], R17 ;  /* 0x000a7c1101007387 */ /* 0x0003e20000100800 */
[----:B----4-:R-:W-:-:S05]  /*c700*/  IADD3 R19, P3, R49, c[0x0][0x168], RZ ;  /* 0x00005a0031137a10 */ /* 0x010fca0007f7e0ff */
[----:B------:R-:W-:Y:S01]  /*c710*/  STL [R1+0xaa8], R19 ;  /* 0x000aa81301007387 */ /* 0x000fe20000100800 */
[----:B-1----:R-:W-:-:S03]  /*c720*/  IADD3.X R18, R50, c[0x0][0x16c], RZ, P1, !PT ;  /* 0x00005b0032127a10 */ /* 0x002fc60000ffe4ff */
[----:B------:R-:W4:Y:S01]  /*c730*/  LDL.LU R243, [R1+0xf4] ;  /* 0x0000f40001f37983 */ /* 0x000f220000300800 */
[----:B------:R-:W-:Y:S02]  /*c740*/  IADD3 R17, P1, R13, c[0x0][0x168], RZ ;  /* 0x00005a000d117a10 */ /* 0x000fe40007f3e0ff */
[----:B------:R-:W-:Y:S01]  /*c750*/  IADD3.X R13, R16, c[0x0][0x16c], RZ, P2, !PT ;  /* 0x00005b00100d7a10 */ /* 0x000fe200017fe4ff */
[----:B------:R-:W-:Y:S04]  /*c760*/  STL [R1+0xa84], R18 ;  /* 0x000a841201007387 */ /* 0x000fe80000100800 */
[----:B------:R-:W-:Y:S01]  /*c770*/  STL [R1+0xab0], R17 ;  /* 0x000ab01101007387 */ /* 0x000fe20000100800 */
[----:B------:R-:W-:-:S03]  /*c780*/  IADD3 R16, P2, R14, c[0x0][0x168], RZ ;  /* 0x00005a000e107a10 */ /* 0x000fc60007f5e0ff */
[----:B------:R-:W4:Y:S04]  /*c790*/  LDL.LU R131, [R1+0xf8] ;  /* 0x0000f80001837983 */ /* 0x000f280000300800 */
[----:B------:R-:W4:Y:S04]  /*c7a0*/  LDL.LU R244, [R1+0xfc] ;  /* 0x0000fc0001f47983 */ /* 0x000f280000300800 */
[----:B------:R1:W-:Y:S04]  /*c7b0*/  STL [R1+0xa8c], R13 ;  /* 0x000a8c0d01007387 */ /* 0x0003e80000100800 */
[----:B------:R-:W4:Y:S04]  /*c7c0*/  LDL.LU R129, [R1+0x150] ;  /* 0x0001500001817983 */ /* 0x000f280000300800 */
[----:B------:R-:W-:Y:S04]  /*c7d0*/  STL [R1+0xab8], R16 ;  /* 0x000ab81001007387 */ /* 0x000fe80000100800 */
[----:B------:R-:W4:Y:S01]  /*c7e0*/  LDL.LU R245, [R1+0x158] ;  /* 0x0001580001f57983 */ /* 0x000f220000300800 */
[----:B------:R-:W-:-:S02]  /*c7f0*/  IADD3.X R14, R48, c[0x0][0x16c], RZ, P4, !PT ;  /* 0x00005b00300e7a10 */ /* 0x000fc400027fe4ff */
[----:B-1----:R-:W-:-:S03]  /*c800*/  IADD3 R13, P4, R15, c[0x0][0x168], RZ ;  /* 0x00005a000f0d7a10 */ /* 0x002fc60007f9e0ff */
[----:B------:R-:W-:Y:S04]  /*c810*/  STL [R1+0xa94], R14 ;  /* 0x000a940e01007387 */ /* 0x000fe80000100800 */
[----:B------:R-:W4:Y:S04]  /*c820*/  LDL.LU R130, [R1+0x154] ;  /* 0x0001540001827983 */ /* 0x000f280000300800 */
[----:B------:R-:W-:Y:S04]  /*c830*/  STL [R1+0xac0], R13 ;  /* 0x000ac00d01007387 */ /* 0x000fe80000100800 */
[----:B------:R-:W4:Y:S04]  /*c840*/  LDL.LU R246, [R1+0x15c] ;  /* 0x00015c0001f67983 */ /* 0x000f280000300800 */
[----:B------:R-:W4:Y:S04]  /*c850*/  LDL.LU R128, [R1+0x160] ;  /* 0x0001600001807983 */ /* 0x000f280000300800 */
[----:B------:R-:W4:Y:S04]  /*c860*/  LDL.LU R247, [R1+0x164] ;  /* 0x0001640001f77983 */ /* 0x000f280000300800 */
[----:B------:R-:W4:Y:S04]  /*c870*/  LDL.LU R95, [R1+0x168] ;  /* 0x00016800015f7983 */ /* 0x000f280000300800 */
[----:B------:R-:W4:Y:S01]  /*c880*/  LDL.LU R248, [R1] ;  /* 0x0000000001f87983 */ /* 0x000f220000300800 */
[----:B------:R-:W-:-:S05]  /*c890*/  IADD3.X R2, R2, c[0x0][0x16c], RZ, P5, !PT ;  /* 0x00005b0002027a10 */ /* 0x000fca0002ffe4ff */
[----:B------:R1:W-:Y:S04]  /*c8a0*/  STL [R1+0xa9c], R2 ;  /* 0x000a9c0201007387 */ /* 0x0003e80000100800 */
[----:B------:R-:W4:Y:S04]  /*c8b0*/  LDL.LU R93, [R1+0x16c] ;  /* 0x00016c00015d7983 */ /* 0x000f280000300800 */
        /* <DEDUP_REMOVED lines=8> */
[----:B-1----:R-:W4:Y:S01]  /*c940*/  LDL.LU R2, [R1+0x184] ;  /* 0x0001840001027983 */ /* 0x002f220000300800 */
[----:B--2---:R-:W-:-:S02]  /*c950*/  IADD3 R13, P5, R242, c[0x0][0x168], RZ ;  /* 0x00005a00f20d7a10 */ /* 0x004fc40007fbe0ff */
[----:B---3--:R-:W-:Y:S02]  /*c960*/  IADD3.X R14, R164, c[0x0][0x16c], RZ, P3, !PT ;  /* 0x00005b00a40e7a10 */ /* 0x008fe40001ffe4ff */
[----:B------:R-:W-:Y:S01]  /*c970*/  IADD3 R9, P3, R9, c[0x0][0x168], RZ ;  /* 0x00005a0009097a10 */ /* 0x000fe20007f7e0ff */
[----:B------:R1:W-:Y:S04]  /*c980*/  STL [R1+0xac8], R13 ;  /* 0x000ac80d01007387 */ /* 0x0003e80000100800 */
[----:B------:R-:W-:Y:S04]  /*c990*/  STL [R1+0xaa4], R14 ;  /* 0x000aa40e01007387 */ /* 0x000fe80000100800 */
[----:B------:R4:W-:Y:S01]  /*c9a0*/  STL [R1+0xad0], R9 ;  /* 0x000ad00901007387 */ /* 0x0009e20000100800 */
[----:B-1----:R-:W-:-:S02]  /*c9b0*/  IADD3.X R13, R12, c[0x0][0x16c], RZ, P1, !PT ;  /* 0x00005b000c0d7a10 */ /* 0x002fc40000ffe4ff */
[----:B------:R-:W-:-:S03]  /*c9c0*/  IADD3 R12, P1, R10, c[0x0][0x168], RZ ;  /* 0x00005a000a0c7a10 */ /* 0x000fc60007f3e0ff */
[----:B------:R-:W-:Y:S01]  /*c9d0*/  STL [R1+0xaac], R13 ;  /* 0x000aac0d01007387 */ /* 0x000fe20000100800 */
[----:B----4-:R-:W-:Y:S02]  /*c9e0*/  IADD3.X R9, R243, c[0x0][0x16c], RZ, P2, !PT ;  /* 0x00005b00f3097a10 */ /* 0x010fe400017fe4ff */
[----:B------:R-:W-:Y:S01]  /*c9f0*/  IADD3 R10, P2, R11, c[0x0][0x168], RZ ;  /* 0x00005a000b0a7a10 */ /* 0x000fe20007f5e0ff */
[----:B------:R-:W-:Y:S04]  /*ca00*/  STL [R1+0xad8], R12 ;  /* 0x000ad80c01007387 */ /* 0x000fe80000100800 */
[----:B------:R1:W-:Y:S01]  /*ca10*/  STL [R1+0xab4], R9 ;  /* 0x000ab40901007387 */ /* 0x0003e20000100800 */
[----:B------:R-:W-:-:S03]  /*ca20*/  IADD3.X R11, R131, c[0x0][0x16c], RZ, P4, !PT ;  /* 0x00005b00830b7a10 */ /* 0x000fc600027fe4ff */
[----:B------:R2:W-:Y:S01]  /*ca30*/  STL [R1+0xae0], R10 ;  /* 0x000ae00a01007387 */ /* 0x0005e20000100800 */
[----:B-1----:R-:W-:-:S03]  /*ca40*/  IADD3 R9, P4, R244, c[0x0][0x168], RZ ;  /* 0x00005a00f4097a10 */ /* 0x002fc60007f9e0ff */
[----:B------:R-:W-:Y:S01]  /*ca50*/  STL [R1+0xabc], R11 ;  /* 0x000abc0b01007387 */ /* 0x000fe20000100800 */
[----:B--2---:R-:W-:Y:S02]  /*ca60*/  IADD3.X R10, R129, c[0x0][0x16c], RZ, P5, !PT ;  /* 0x00005b00810a7a10 */ /* 0x004fe40002ffe4ff */
[----:B------:R-:W-:Y:S01]  /*ca70*/  IADD3 R3, P5, R3, c[0x0][0x168], RZ ;  /* 0x00005a0003037a10 */ /* 0x000fe20007fbe0ff */
[----:B------:R1:W-:Y:S04]  /*ca80*/  STL [R1+0xae8], R9 ;  /* 0x000ae80901007387 */ /* 0x0003e80000100800 */
[----:B------:R-:W-:Y:S04]  /*ca90*/  STL [R1+0xac4], R10 ;  /* 0x000ac40a01007387 */ /* 0x000fe80000100800 */
[----:B------:R2:W-:Y:S01]  /*caa0*/  STL [R1+0xaf0], R3 ;  /* 0x000af00301007387 */ /* 0x0005e20000100800 */
[----:B-1----:R-:W-:-:S02]  /*cab0*/  IADD3.X R9, R8, c[0x0][0x16c], RZ, P3, !PT ;  /* 0x00005b0008097a10 */ /* 0x002fc40001ffe4ff */
[----:B------:R-:W-:-:S03]  /*cac0*/  IADD3 R8, P3, R6, c[0x0][0x168], RZ ;  /* 0x00005a0006087a10 */ /* 0x000fc60007f7e0ff */
[----:B------:R-:W-:Y:S01]  /*cad0*/  STL [R1+0xacc], R9 ;  /* 0x000acc0901007387 */ /* 0x000fe20000100800 */
[----:B--2---:R-:W-:-:S03]  /*cae0*/  IADD3.X R3, R245, c[0x0][0x16c], RZ, P1, !PT ;  /* 0x00005b00f5037a10 */ /* 0x004fc60000ffe4ff */
[----:B------:R1:W-:Y:S04]  /*caf0*/  STL [R1+0xaf8], R8 ;  /* 0x000af80801007387 */ /* 0x0003e80000100800 */
[----:B------:R2:W-:Y:S01]  /*cb00*/  STL [R1+0xad4], R3 ;  /* 0x000ad40301007387 */ /* 0x0005e20000100800 */
[----:B------:R-:W-:-:S05]  /*cb10*/  IADD3 R6, P1, R130, c[0x0][0x168], RZ ;  /* 0x00005a0082067a10 */ /* 0x000fca0007f3e0ff */
        /* <DEDUP_REMOVED lines=27> */
[----:B------:R-:W-:Y:S01]  /*ccd0*/  STL [R1+0xb0c], R8 ;  /* 0x000b0c0801007387 */ /* 0x000fe20000100800 */
[----:B------:R-:W-:Y:S02]  /*cce0*/  IADD3.X R2, R2, c[0x0][0x16c], RZ, P3, !PT ;  /* 0x00005b0002027a10 */ /* 0x000fe40001ffe4ff */
[----:B---3--:R-:W-:Y:S01]  /*ccf0*/  IADD3.X R6, R48, c[0x0][0x16c], RZ, P5, !PT ;  /* 0x00005b0030067a10 */ /* 0x008fe20002ffe4ff */
[----:B------:R1:W-:Y:S04]  /*cd00*/  STL [R1+0xb38], R3 ;  /* 0x000b380301007387 */ /* 0x0003e80000100800 */
[----:B------:R-:W-:Y:S01]  /*cd10*/  STL [R1+0xb14], R6 ;  /* 0x000b140601007387 */ /* 0x000fe20000100800 */
[----:B-1----:R-:W-:-:S03]  /*cd20*/  IADD3.X R3, R4, c[0x0][0x16c], RZ, P1, !PT ;  /* 0x00005b0004037a10 */ /* 0x002fc60000ffe4ff */
[----:B------:R1:W5:Y:S04]  /*cd30*/  LDL.LU R4, [R1+0xc04] ;  /* 0x000c040001047983 */ /* 0x0003680000300800 */
[----:B------:R2:W-:Y:S02]  /*cd40*/  STL [R1+0xb1c], R2 ;  /* 0x000b1c0201007387 */ /* 0x0005e40000100800 */
[----:B--2---:R-:W-:Y:S02]  /*cd50*/  IADD3.X R2, R252, c[0x0][0x16c], RZ, P2, !PT ;  /* 0x00005b00fc027a10 */ /* 0x004fe400017fe4ff */
[----:B------:R1:W5:Y:S04]  /*cd60*/  LDL.LU R252, [R1+0xc00] ;  /* 0x000c000001fc7983 */ /* 0x0003680000300800 */
[----:B------:R2:W-:Y:S02]  /*cd70*/  STL [R1+0xb24], R3 ;  /* 0x000b240301007387 */ /* 0x0005e40000100800 */
[----:B--2---:R-:W-:-:S02]  /*cd80*/  IADD3.X R3, R7, c[0x0][0x16c], RZ, P4, !PT ;  /* 0x00005b0007037a10 */ /* 0x004fc400027fe4ff */
[----:B------:R1:W5:Y:S04]  /*cd90*/  LDL.LU R7, [R1+0xbfc] ;  /* 0x000bfc0001077983 */ /* 0x0003680000300800 */
[----:B------:R2:W-:Y:S04]  /*cda0*/  STL [R1+0xb2c], R2 ;  /* 0x000b2c0201007387 */ /* 0x0005e80000100800 */
[----:B------:R-:W-:Y:S01]  /*cdb0*/  STL [R1+0xb34], R3 ;  /* 0x000b340301007387 */ /* 0x000fe20000100800 */
[----:B--2---:R-:W-:-:S05]  /*cdc0*/  IADD3.X R2, R30, c[0x0][0x164], RZ, P0, !PT ;  /* 0x000059001e027a10 */ /* 0x004fca00007fe4ff */
[----:B------:R2:W-:Y:S04]  /*cdd0*/  STL [R1+0x210], R2 ;  /* 0x0002100201007387 */ /* 0x0005e80000100800 */
[----:B------:R1:W-:Y:S04]  /*cde0*/  STL [R1+0x280], RZ ;  /* 0x000280ff01007387 */ /* 0x0003e80000100800 */
[----:B------:R1:W-:Y:S04]  /*cdf0*/  STL [R1+0x284], RZ ;  /* 0x000284ff01007387 */ /* 0x0003e80000100800 */
[----:B------:R1:W-:Y:S04]  /*ce00*/  STL [R1+0x288], RZ ;  /* 0x000288ff01007387 */ /* 0x0003e80000100800 */
[----:B------:R1:W-:Y:S04]  /*ce10*/  STL [R1+0x28c], RZ ;  /* 0x00028cff01007387 */ /* 0x0003e80000100800 */
[----:B--2---:R-:W2:Y:S04]  /*ce20*/  LDL R2, [R1+0xb40] ;  /* 0x000b400001027983 */ /* 0x004ea80000100800 */
        /* <DEDUP_REMOVED lines=32> */
[----:B------:R-:W-:Y:S01]  /*d030*/  SHF.R.S32.HI R31, RZ, 0x5, R31 ;  /* 0x00000005ff1f7819 */ /* 0x000fe2000001141f */
[----:B------:R-:W-:Y:S01]  /*d040*/  CS2R R192, SRZ ;  /* 0x0000000000c07805 */ /* 0x000fe2000001ff00 */
        /* <DEDUP_REMOVED lines=91> */
[----:B------:R-:W-:-:S02]  /*d600*/  IADD3 R6, R31, -0x2, RZ ;  /* 0xfffffffe1f067810 */ /* 0x000fc40007ffe0ff */
[----:B--2---:R-:W-:Y:S02]  /*d610*/  LOP3.LUT R3, R2, 0x20, RZ, 0x3c, !PT ;  /* 0x0000002002037812 */ /* 0x004fe400078e3cff */
[----:B------:R-:W-:Y:S02]  /*d620*/  LOP3.LUT R2, R0, 0x40, RZ, 0x3c, !PT ;  /* 0x0000004000027812 */ /* 0x000fe400078e3cff */
[----:B------:R1:W5:Y:S04]  /*d630*/  LDL.LU R0, [R1+0xbf8] ;  /* 0x000bf80001007983 */ /* 0x0003680000300800 */
[----:B------:R1:W-:Y:S04]  /*d640*/  STL [R1+0xbf0], R3 ;  /* 0x000bf00301007387 */ /* 0x0003e80000100800 */
[----:B------:R1:W-:Y:S02]  /*d650*/  STL [R1+0xbc4], R2 ;  /* 0x000bc40201007387 */ /* 0x0003e40000100800 */
.L_x_2:
[----:B-1----:R-:W2:Y:S01]  /*d660*/  LDL.LU R2, [R1+0x218] ;  /* 0x0002180001027983 */ /* 0x002ea20000300800 */
[----:B------:R-:W-:-:S04]  /*d670*/  DEPBAR.LE SB0, 0x2 ;  /* 0x000080800000791a */ /* 0x000fc80000000000 */
[----:B------:R-:W3:Y:S04]  /*d680*/  LDL R8, [R1+0xbf0] ;  /* 0x000bf00001087983 */ /* 0x000ee80000100800 */
[----:B------:R-:W4:Y:S04]  /*d690*/  LDL R6, [R1+0xb3c] ;  /* 0x000b3c0001067983 */ /* 0x000f280000100800 */
[----:B------:R-:W-:Y:S04]  /*d6a0*/  STL.64 [R1+0x1150], R234 ;  /* 0x001150ea01007387 */ /* 0x000fe80000100a00 */
[----:B------:R-:W-:Y:S04]  /*d6b0*/  STL.64 [R1+0x1148], R232 ;  /* 0x001148e801007387 */ /* 0x000fe80000100a00 */
[----:B-----5:R-:W-:Y:S04]  /*d6c0*/  STL [R1+0xd30], R7 ;  /* 0x000d300701007387 */ /* 0x020fe80000100800 */
[----:B------:R1:W-:Y:S04]  /*d6d0*/  STL [R1+0xd2c], R0 ;  /* 0x000d2c0001007387 */ /* 0x0003e80000100800 */
[----:B------:R-:W-:Y:S04]  /*d6e0*/  STL [R1+0xd28], R4 ;  /* 0x000d280401007387 */ /* 0x000fe80000100800 */
[----:B------:R-:W-:Y:S04]  /*d6f0*/  STL [R1+0xd14], R5 ;  /* 0x000d140501007387 */ /* 0x000fe80000100800 */
[----:B------:R-:W-:Y:S04]  /*d700*/  STL [R1+0xbf8], R252 ;  /* 0x000bf8fc01007387 */ /* 0x000fe80000100800 */
[----:B------:R-:W1:Y:S02]  /*d710*/  S2R R3, SR_TID.X ;  /* 0x0000000000037919 */ /* 0x000e640000002100 */
[----:B-1----:R-:W-:-:S04]  /*d720*/  SHF.R.U32.HI R9, RZ, 0x1, R3 ;  /* 0x00000001ff097819 */ /* 0x002fc80000011603 */
[----:B------:R-:W-:-:S04]  /*d730*/  LOP3.LUT R9, R9, 0x40, RZ, 0xc0, !PT ;  /* 0x0000004009097812 */ /* 0x000fc800078ec0ff */
[----:B------:R-:W-:Y:S02]  /*d740*/  LOP3.LUT R9, R9, 0x1c, R3, 0xf8, !PT ;  /* 0x0000001c09097812 */ /* 0x000fe400078ef803 */
[----:B------:R-:W-:-:S05]  /*d750*/  LOP3.LUT R3, R3, 0x3, RZ, 0xc0, !PT ;  /* 0x0000000303037812 */ /* 0x000fca00078ec0ff */
[----:B------:R-:W-:-:S05]  /*d760*/  IMAD R3, R3, 0x420, RZ ;  /* 0x0000042003037824 */ /* 0x000fca00078e02ff */
[----:B------:R-:W-:Y:S01]  /*d770*/  LOP3.LUT R3, R3, R9, RZ, 0x3c, !PT ;  /* 0x0000000903037212 */ /* 0x000fe200078e3cff */
[----:B------:R-:W-:Y:S01]  /*d780*/  BAR.SYNC.DEFER_BLOCKING 0x0 ;  /* 0x0000000000007b1d */ /* 0x000fe20000010000 */
[----:B--2---:R-:W-:-:S04]  /*d790*/  IADD3 R2, R2, 0x1, RZ ;  /* 0x0000000102027810 */ /* 0x004fc80007ffe0ff */
[----:B------:R-:W-:-:S04]  /*d7a0*/  ISETP.GT.AND P0, PT, R2, 0x1, PT ;  /* 0x000000010200780c */ /* 0x000fc80003f04270 */
[----:B------:R-:W-:-:S05]  /*d7b0*/  SEL R0, R2, RZ, !P0 ;  /* 0x000000ff02007207 */ /* 0x000fca0004000000 */
[----:B------:R-:W-:Y:S01]  /*d7c0*/  STL [R1+0x218], R0 ;  /* 0x0002180001007387 */ /* 0x000fe20000100800 */
[C---:B------:R-:W-:Y:S02]  /*d7d0*/  IMAD R3, R0.reuse, 0x8000, R3 ;  /* 0x0000800000037824 */ /* 0x040fe400078e0203 */
[C---:B---3--:R-:W-:Y:S01]  /*d7e0*/  IMAD R2, R0.reuse, 0x8000, R8 ;  /* 0x0000800000027824 */ /* 0x048fe200078e0208 */
[----:B------:R-:W2:Y:S01]  /*d7f0*/  LDL.LU.64 R204, [R1+0x350] ;  /* 0x0003500001cc7983 */ /* 0x000ea20000300a00 */
[----:B----4-:R-:W-:-:S03]  /*d800*/  IMAD R6, R0, 0x10000, R6 ;  /* 0x0001000000067824 */ /* 0x010fc600078e0206 */
[----:B------:R-:W2:Y:S04]  /*d810*/  LDL.LU.64 R206, [R1+0x358] ;  /* 0x0003580001ce7983 */ /* 0x000ea80000300a00 */
[----:B------:R-:W3:Y:S04]  /*d820*/  LDL.LU.64 R232, [R1+0x130] ;  /* 0x0001300001e87983 */ /* 0x000ee80000300a00 */
[----:B------:R-:W3:Y:S04]  /*d830*/  LDL.LU.64 R234, [R1+0x138] ;  /* 0x0001380001ea7983 */ /* 0x000ee80000300a00 */
[----:B------:R-:W4:Y:S04]  /*d840*/  LDL.LU.64 R248, [R1+0x340] ;  /* 0x0003400001f87983 */ /* 0x000f280000300a00 */
[----:B------:R-:W4:Y:S04]  /*d850*/  LDL.LU.64 R250, [R1+0x348] ;  /* 0x0003480001fa7983 */ /* 0x000f280000300a00 */
[----:B------:R-:W-:Y:S04]  /*d860*/  LDS R92, [R3+0x20000] ;  /* 0x02000000035c7984 */ /* 0x000fe80000000800 */
[----:B------:R-:W-:Y:S04]  /*d870*/  LDS R94, [R3+0x21000] ;  /* 0x02100000035e7984 */ /* 0x000fe80000000800 */
[----:B------:R-:W-:Y:S04]  /*d880*/  LDS R93, [R2+0x20000] ;  /* 0x02000000025d7984 */ /* 0x000fe80000000800 */
[----:B------:R-:W-:Y:S04]  /*d890*/  LDS R95, [R2+0x21000] ;  /* 0x02100000025f7984 */ /* 0x000fe80000000800 */
[----:B------:R-:W1:Y:S04]  /*d8a0*/  LDSM.16.M88.4 R16, [R6] ;  /* 0x000000000610783b */ /* 0x000e680000000200 */
[----:B------:R-:W3:Y:S04]  /*d8b0*/  LDL.LU.64 R244, [R1+0x120] ;  /* 0x0001200001f47983 */ /* 0x000ee80000300a00 */
[----:B------:R-:W4:Y:S04]  /*d8c0*/  LDL.LU.64 R246, [R1+0x128] ;  /* 0x0001280001f67983 */ /* 0x000f280000300a00 */
[----:B------:R-:W1:Y:S04]  /*d8d0*/  LDSM.16.M88.4 R24, [R6+0x1000] ;  /* 0x001000000618783b */ /* 0x000e680000000200 */
[----:B------:R-:W1:Y:S04]  /*d8e0*/  LDSM.16.M88.4 R28, [R6+0x2000] ;  /* 0x00200000061c783b */ /* 0x000e680000000200 */
[----:B------:R-:W-:Y:S04]  /*d8f0*/  LDS R128, [R3+0x20080] ;  /* 0x0200800003807984 */ /* 0x000fe80000000800 */
[----:B------:R-:W-:Y:S04]  /*d900*/  LDS R130, [R3+0x21080] ;  /* 0x0210800003827984 */ /* 0x000fe80000000800 */
[----:B------:R-:W-:Y:S04]  /*d910*/  LDS R129, [R2+0x20080] ;  /* 0x0200800002817984 */ /* 0x000fe80000000800 */
[----:B------:R-:W3:Y:S04]  /*d920*/  LDS R131, [R2+0x21080] ;  /* 0x0210800002837984 */ /* 0x000ee80000000800 */
[----:B------:R-:W-:Y:S04]  /*d930*/  LDS R164, [R3+0x20100] ;  /* 0x0201000003a47984 */ /* 0x000fe80000000800 */
[----:B-1----:R-:W-:Y:S04]  /*d940*/  STL [R1+0x1114], R18 ;  /* 0x0011141201007387 */ /* 0x002fe80000100800 */
[----:B------:R-:W-:Y:S04]  /*d950*/  STL [R1+0x1110], R19 ;  /* 0x0011101301007387 */ /* 0x000fe80000100800 */
[----:B------:R-:W-:Y:S04]  /*d960*/  LDS R166, [R3+0x21100] ;  /* 0x0211000003a67984 */ /* 0x000fe80000000800 */
[----:B------:R-:W-:Y:S04]  /*d970*/  STL [R1+0x111c], R26 ;  /* 0x00111c1a01007387 */ /* 0x000fe80000100800 */
[----:B------:R-:W-:Y:S04]  /*d980*/  STL [R1+0x1118], R27 ;  /* 0x0011181b01007387 */ /* 0x000fe80000100800 */
[----:B------:R-:W-:Y:S04]  /*d990*/  STL [R1+0x1124], R30 ;  /* 0x0011241e01007387 */ /* 0x000fe80000100800 */
[----:B------:R-:W-:Y:S04]  /*d9a0*/  STL [R1+0x1120], R31 ;  /* 0x0011201f01007387 */ /* 0x000fe80000100800 */
[----:B------:R-:W4:Y:S04]  /*d9b0*/  LDL.LU.64 R240, [R1+0x4e0] ;  /* 0x0004e00001f07983 */ /* 0x000f280000300a00 */
[----:B------:R-:W4:Y:S04]  /*d9c0*/  LDL.LU.64 R242, [R1+0x4e8] ;  /* 0x0004e80001f27983 */ /* 0x000f280000300a00 */
[----:B------:R-:W-:Y:S04]  /*d9d0*/  LDS R165, [R2+0x20100] ;  /* 0x0201000002a57984 */ /* 0x000fe80000000800 */
[----:B------:R-:W1:Y:S04]  /*d9e0*/  LDS R167, [R2+0x21100] ;  /* 0x0211000002a77984 */ /* 0x000e680000000800 */
[----:B------:R-:W-:Y:S04]  /*d9f0*/  LDS R200, [R3+0x20180] ;  /* 0x0201800003c87984 */ /* 0x000fe80000000800 */
[----:B------:R-:W-:Y:S04]  /*da00*/  LDS R202, [R3+0x21180] ;  /* 0x0211800003ca7984 */ /* 0x000fe80000000800 */
        /* <DEDUP_REMOVED lines=17> */
[----:B------:R-:W1:Y:S01]  /*db20*/  LDS R23, [R2+0x21380] ;  /* 0x0213800002177984 */ /* 0x000e620000000800 */
[-C--:B--2---:R-:W-:Y:S11]  /*db30*/  HMMA.1688.F32.TF32 R204, R92, R16.reuse, R204 ;  /* 0x000000105ccc723c */ /* 0x084ff600000810cc */
[----:B------:R-:W-:Y:S11]  /*db40*/  @!UPT UIADD3 URZ, URZ, URZ, URZ ;  /* 0x0000003f3f3ff290 */ /* 0x000ff6000fffe03f */
[----:B------:R-:W-:Y:S01]  /*db50*/  @!UPT UIADD3 URZ, URZ, URZ, URZ ;  /* 0x0000003f3f3ff290 */ /* 0x000fe2000fffe03f */
[----:B------:R2:W-:Y:S04]  /*db60*/  STL.64 [R1+0x3f0], R204 ;  /* 0x0003f0cc01007387 */ /* 0x0005e80000100a00 */
[----:B------:R1:W-:Y:S04]  /*db70*/  STL.64 [R1+0x3f8], R206 ;  /* 0x0003f8ce01007387 */ /* 0x0003e80000100a00 */
[----:B--2---:R-:W2:Y:S04]  /*db80*/  LDL.LU.64 R204, [R1+0x100] ;  /* 0x0001000001cc7983 */ /* 0x004ea80000300a00 */
[----:B-1----:R-:W2:Y:S01]  /*db90*/  LDL.LU.64 R206, [R1+0x108] ;  /* 0x0001080001ce7983 */ /* 0x002ea20000300a00 */
[-C--:B---3--:R-:W-:Y:S08]  /*dba0*/  HMMA.1688.F32.TF32 R232, R128, R16.reuse, R232 ;  /* 0x0000001080e8723c */ /* 0x088ff000000810e8 */
[-C--:B------:R-:W-:Y:S08]  /*dbb0*/  HMMA.1688.F32.TF32 R192, R164, R16.reuse, R192 ;  /* 0x00000010a4c0723c */ /* 0x080ff000000810c0 */
[-C--:B------:R-:W-:Y:S08]  /*dbc0*/  HMMA.1688.F32.TF32 R180, R200, R16.reuse, R180 ;  /* 0x00000010c8b4723c */ /* 0x080ff000000810b4 */
[-C--:B------:R-:W-:Y:S08]  /*dbd0*/  HMMA.1688.F32.TF32 R168, R236, R16.reuse, R168 ;  /* 0x00000010eca8723c */ /* 0x080ff000000810a8 */
[-C--:B------:R-:W-:Y:S08]  /*dbe0*/  HMMA.1688.F32.TF32 R152, R8, R16.reuse, R152 ;  /* 0x000000100898723c */ /* 0x080ff00000081098 */
[-C--:B------:R-:W-:Y:S08]  /*dbf0*/  HMMA.1688.F32.TF32 R140, R12, R16.reuse, R140 ;  /* 0x000000100c8c723c */ /* 0x080ff0000008108c */
[----:B------:R-:W-:Y:S01]  /*dc00*/  HMMA.1688.F32.TF32 R40, R20, R16, R40 ;  /* 0x000000101428723c */ /* 0x000fe20000081028 */
[----:B------:R-:W-:Y:S07]  /*dc10*/  STL.64 [R1+0x3e0], R232 ;  /* 0x0003e0e801007387 */ /* 0x000fee0000100a00 */
[-C--:B----4-:R-:W-:Y:S01]  /*dc20*/  HMMA.1688.F32.TF32 R16, R92, R24.reuse, R248 ;  /* 0x000000185c10723c */ /* 0x090fe200000810f8 */
[----:B------:R1:W-:Y:S04]  /*dc30*/  STL.64 [R1+0x3e8], R234 ;  /* 0x0003e8ea01007387 */ /* 0x0003e80000100a00 */
[----:B-1----:R-:W3:Y:S04]  /*dc40*/  LDL.LU.64 R234, [R1+0x1150] ;  /* 0x0011500001ea7983 */ /* 0x002ee80000300a00 */
[----:B------:R-:W3:Y:S04]  /*dc50*/  LDL.LU.64 R232, [R1+0x1148] ;  /* 0x0011480001e87983 */ /* 0x000ee80000300a00 */
[----:B------:R-:W-:Y:S04]  /*dc60*/  STL.64 [R1+0x430], R192 ;  /* 0x000430c001007387 */ /* 0x000fe80000100a00 */
        /* <DEDUP_REMOVED lines=8> */
[----:B------:R1:W-:Y:S04]  /*dcf0*/  STL.64 [R1+0x548], R142 ;  /* 0x0005488e01007387 */ /* 0x0003e80000100a00 */
[----:B------:R-:W-:Y:S04]  /*dd00*/  STL.64 [R1+0x5c0], R40 ;  /* 0x0005c02801007387 */ /* 0x000fe80000100a00 */
[----:B------:R4:W-:Y:S01]  /*dd10*/  STL.64 [R1+0x5c8], R42 ;  /* 0x0005c82a01007387 */ /* 0x0009e20000100a00 */
[-C--:B-1----:R-:W-:Y:S03]  /*dd20*/  HMMA.1688.F32.TF32 R140, R128, R24.reuse, R244 ;  /* 0x00000018808c723c */ /* 0x082fe600000810f4 */
[----:B------:R-:W-:Y:S04]  /*dd30*/  STL.64 [R1+0x330], R16 ;  /* 0x0003301001007387 */ /* 0x000fe80000100a00 */
[----:B------:R1:W-:Y:S01]  /*dd40*/  STL.64 [R1+0x338], R18 ;  /* 0x0003381201007387 */ /* 0x0003e20000100a00 */
[-C--:B----4-:R-:W-:Y:S08]  /*dd50*/  HMMA.1688.F32.TF32 R40, R164, R24.reuse, R188 ;  /* 0x00000018a428723c */ /* 0x090ff000000810bc */
[-C--:B-1----:R-:W-:Y:S07]  /*dd60*/  HMMA.1688.F32.TF32 R16, R200, R24.reuse, R176 ;  /* 0x00000018c810723c */ /* 0x082fee00000810b0 */
        /* <DEDUP_REMOVED lines=9> */
[----:B------:R-:W-:Y:S01]  /*de00*/  STL.64 [R1+0x4a0], R140 ;  /* 0x0004a08c01007387 */ /* 0x000fe20000100a00 */
[----:B------:R-:W-:Y:S03]  /*de10*/  HMMA.1688.F32.TF32 R36, R20, R24, R36 ;  /* 0x000000181424723c */ /* 0x000fe60000081024 */
[----:B------:R-:W-:Y:S04]  /*de20*/  STL.64 [R1+0x4a8], R142 ;  /* 0x0004a88e01007387 */ /* 0x000fe80000100a00 */
[----:B------:R-:W-:Y:S01]  /*de30*/  STL.64 [R1+0x510], R40 ;  /* 0x0005102801007387 */ /* 0x000fe20000100a00 */
[-C--:B------:R-:W-:Y:S03]  /*de40*/  HMMA.1688.F32.TF32 R24, R92, R28.reuse, R240 ;  /* 0x0000001c5c18723c */ /* 0x080fe600000810f0 */
[----:B------:R-:W-:Y:S04]  /*de50*/  STL.64 [R1+0x518], R42 ;  /* 0x0005182a01007387 */ /* 0x000fe80000100a00 */
[----:B------:R-:W-:Y:S04]  /*de60*/  STL.64 [R1+0x520], R16 ;  /* 0x0005201001007387 */ /* 0x000fe80000100a00 */
[----:B------:R2:W-:Y:S04]  /*de70*/  STL.64 [R1+0x528], R18 ;  /* 0x0005281201007387 */ /* 0x0005e80000100a00 */
[----:B------:R-:W-:Y:S04]  /*de80*/  STL.64 [R1+0x5a0], R36 ;  /* 0x0005a02401007387 */ /* 0x000fe80000100a00 */
[----:B------:R-:W-:Y:S04]  /*de90*/  STL.64 [R1+0x5a8], R38 ;  /* 0x0005a82601007387 */ /* 0x000fe80000100a00 */
[----:B------:R-:W4:Y:S04]  /*dea0*/  LDL.LU.64 R136, [R1+0x660] ;  /* 0x0006600001887983 */ /* 0x000f280000300a00 */
[----:B------:R1:W-:Y:S04]  /*deb0*/  STL.64 [R1+0x1f0], R24 ;  /* 0x0001f01801007387 */ /* 0x0003e80000100a00 */
[----:B------:R1:W-:Y:S04]  /*dec0*/  STL.64 [R1+0x1f8], R26 ;  /* 0x0001f81a01007387 */ /* 0x0003e80000100a00 */
[----:B------:R-:W4:Y:S01]  /*ded0*/  LDL.LU.64 R138, [R1+0x668] ;  /* 0x00066800018a7983 */ /* 0x000f220000300a00 */
[-C--:B--2---:R-:W-:Y:S11]  /*dee0*/  HMMA.1688.F32.TF32 R16, R128, R28.reuse, R204 ;  /* 0x0000001c8010723c */ /* 0x084ff600000810cc */
[----:B------:R-:W-:Y:S11]  /*def0*/  @!UPT UIADD3 URZ, URZ, URZ, URZ ;  /* 0x0000003f3f3ff290 */ /* 0x000ff6000fffe03f */
[----:B------:R-:W-:Y:S01]  /*df00*/  @!UPT UIADD3 URZ, URZ, URZ, URZ ;  /* 0x0000003f3f3ff290 */ /* 0x000fe2000fffe03f */
[----:B------:R2:W-:Y:S04]  /*df10*/  STL.64 [R1+0x1d0], R16 ;  /* 0x0001d01001007387 */ /* 0x0005e80000100a00 */
[----:B------:R2:W-:Y:S04]  /*df20*/  STL.64 [R1+0x1d8], R18 ;  /* 0x0001d81201007387 */ /* 0x0005e80000100a00 */
[----:B-1----:R-:W3:Y:S04]  /*df30*/  LDL.LU.64 R24, [R1+0xe0] ;  /* 0x0000e00001187983 */ /* 0x002ee80000300a00 */
[----:B------:R-:W3:Y:S04]  /*df40*/  LDL.LU.64 R26, [R1+0xe8] ;  /* 0x0000e800011a7983 */ /* 0x000ee80000300a00 */
[----:B--2---:R-:W3:Y:S04]  /*df50*/  LDL.LU.64 R16, [R1+0x10] ;  /* 0x0000100001107983 */ /* 0x004ee80000300a00 */
[----:B------:R-:W3:Y:S01]  /*df60*/  LDL.LU.64 R18, [R1+0x18] ;  /* 0x0000180001127983 */ /* 0x000ee20000300a00 */
[-C--:B------:R-:W-:Y:S08]  /*df70*/  HMMA.1688.F32.TF32 R40, R164, R28.reuse, R184 ;  /* 0x0000001ca428723c */ /* 0x080ff000000810b8 */
[-C--:B------:R-:W-:Y:S08]  /*df80*/  HMMA.1688.F32.TF32 R36, R200, R28.reuse, R172 ;  /* 0x0000001cc824723c */ /* 0x080ff000000810ac */
[-C--:B------:R-:W-:Y:S07]  /*df90*/  HMMA.1688.F32.TF32 R140, R236, R28.reuse, R156 ;  /* 0x0000001cec8c723c */ /* 0x080fee000008109c */
[----:B------:R-:W-:Y:S04]  /*dfa0*/  STL.64 [R1+0x300], R40 ;  /* 0x0003002801007387 */ /* 0x000fe80000100a00 */
[----:B------:R1:W-:Y:S04]  /*dfb0*/  STL.64 [R1+0x308], R42 ;  /* 0x0003082a01007387 */ /* 0x0003e80000100a00 */
[----:B------:R-:W-:Y:S04]  /*dfc0*/  STL.64 [R1+0x3a0], R36 ;  /* 0x0003a02401007387 */ /* 0x000fe80000100a00 */
[----:B------:R1:W-:Y:S02]  /*dfd0*/  STL.64 [R1+0x3a8], R38 ;  /* 0x0003a82601007387 */ /* 0x0003e40000100a00 */
[-C--:B-1----:R-:W-:Y:S08]  /*dfe0*/  HMMA.1688.F32.TF32 R40, R8, R28.reuse, R144 ;  /* 0x0000001c0828723c */ /* 0x082ff00000081090 */
[-C--:B------:R-:W-:Y:S01]  /*dff0*/  HMMA.1688.F32.TF32 R36, R12, R28.reuse, R44 ;  /* 0x0000001c0c24723c */ /* 0x080fe2000008102c */
[----:B------:R-:W-:Y:S07]  /*e000*/  STL.64 [R1+0x450], R140 ;  /* 0x0004508c01007387 */ /* 0x000fee0000100a00 */
[----:B------:R-:W-:Y:S01]  /*e010*/  HMMA.1688.F32.TF32 R28, R20, R28, R32 ;  /* 0x0000001c141c723c */ /* 0x000fe20000081020 */
[----:B------:R-:W1:Y:S04]  /*e020*/  LDSM.16.M88.4 R32, [R6+0x3000] ;  /* 0x003000000620783b */ /* 0x000e680000000200 */
[----:B------:R-:W-:Y:S04]  /*e030*/  STL.64 [R1+0x458], R142 ;  /* 0x0004588e01007387 */ /* 0x000fe80000100a00 */
[----:B------:R-:W-:Y:S04]  /*e040*/  STL.64 [R1+0x4e0], R40 ;  /* 0x0004e02801007387 */ /* 0x000fe80000100a00 */
[----:B------:R-:W-:Y:S04]  /*e050*/  STL.64 [R1+0x4e8], R42 ;  /* 0x0004e82a01007387 */ /* 0x000fe80000100a00 */
[----:B------:R-:W-:Y:S04]  /*e060*/  STL.64 [R1+0x500], R36 ;  /* 0x0005002401007387 */ /* 0x000fe80000100a00 */
[----:B------:R-:W-:Y:S04]  /*e070*/  STL.64 [R1+0x508], R38 ;  /* 0x0005082601007387 */ /* 0x000fe80000100a00 */
[----:B------:R-:W1:Y:S04]  /*e080*/  LDSM.16.M88.4 R36, [R6+0x4000] ;  /* 0x004000000624783b */ /* 0x000e680000000200 */
[----:B------:R-:W1:Y:S04]  /*e090*/  LDSM.16.M88.4 R44, [R6+0x6000] ;  /* 0x00600000062c783b */ /* 0x000e680000000200 */
[----:B------:R-:W3:Y:S04]  /*e0a0*/  LDSM.16.M88.4 R40, [R6+0x5000] ;  /* 0x005000000628783b */ /* 0x000ee80000000200 */
[----:B-1----:R-:W-:Y:S04]  /*e0b0*/  STL [R1+0x112c], R34 ;  /* 0x00112c2201007387 */ /* 0x002fe80000100800 */
[----:B------:R1:W-:Y:S04]  /*e0c0*/  STL.64 [R1+0x590], R28 ;  /* 0x0005901c01007387 */ /* 0x0003e80000100a00 */
[----:B------:R1:W-:Y:S04]  /*e0d0*/  STL.64 [R1+0x598], R30 ;  /* 0x0005981e01007387 */ /* 0x0003e80000100a00 */
[----:B------:R-:W-:Y:S04]  /*e0e0*/  STL [R1+0x1128], R35 ;  /* 0x0011282301007387 */ /* 0x000fe80000100800 */
[----:B------:R-:W-:Y:S04]  /*e0f0*/  STL [R1+0x1134], R38 ;  /* 0x0011342601007387 */ /* 0x000fe80000100800 */
[----:B------:R-:W-:Y:S04]  /*e100*/  STL [R1+0x1130], R39 ;  /* 0x0011302701007387 */ /* 0x000fe80000100800 */
[----:B------:R-:W-:Y:S04]  /*e110*/  STL [R1+0x113c], R46 ;  /* 0x00113c2e01007387 */ /* 0x000fe80000100800 */
[----:B------:R-:W-:Y:S04]  /*e120*/  STL [R1+0x1138], R47 ;  /* 0x0011382f01007387 */ /* 0x000fe80000100800 */
[----:B-1----:R-:W2:Y:S01]  /*e130*/  LDL.LU.64 R28, [R1+0x6a0] ;  /* 0x0006a000011c7983 */ /* 0x002ea20000300a00 */
[-C--:B----4-:R-:W-:Y:S11]  /*e140*/  HMMA.1688.F32.TF32 R136, R92, R32.reuse, R136 ;  /* 0x000000205c88723c */ /* 0x090ff60000081088 */
[----:B------:R-:W-:Y:S11]  /*e150*/  @!UPT UIADD3 URZ, URZ, URZ, URZ ;  /* 0x0000003f3f3ff290 */ /* 0x000ff6000fffe03f */
[----:B------:R-:W-:Y:S01]  /*e160*/  @!UPT UIADD3 URZ, URZ, URZ, URZ ;  /* 0x0000003f3f3ff290 */ /* 0x000fe2000fffe03f */
[----:B------:R1:W-:Y:S04]  /*e170*/  STL.64 [R1+0x130], R136 ;  /* 0x0001308801007387 */ /* 0x0003e80000100a00 */
[----:B------:R4:W-:Y:S04]  /*e180*/  STL.64 [R1+0x138], R138 ;  /* 0x0001388a01007387 */ /* 0x0009e80000100a00 */
[----:B------:R-:W2:Y:S01]  /*e190*/  LDL.LU.64 R30, [R1+0x6a8] ;  /* 0x0006a800011e7983 */ /* 0x000ea20000300a00 */
[-C--:B---3--:R-:W-:Y:S11]  /*e1a0*/  HMMA.1688.F32.TF32 R24, R128, R32.reuse, R24 ;  /* 0x000000208018723c */ /* 0x088ff60000081018 */
[----:B------:R-:W-:Y:S11]  /*e1b0*/  @!UPT UIADD3 URZ, URZ, URZ, URZ ;  /* 0x0000003f3f3ff290 */ /* 0x000ff6000fffe03f */
[----:B------:R-:W-:Y:S01]  /*e1c0*/  @!UPT UIADD3 URZ, URZ, URZ, URZ ;  /* 0x0000003f3f3ff290 */ /* 0x000fe2000fffe03f */
[----:B------:R-:W-:Y:S04]  /*e1d0*/  STL.64 [R1+0x170], R24 ;  /* 0x0001701801007387 */ /* 0x000fe80000100a00 */
[----:B------:R3:W-:Y:S04]  /*e1e0*/  STL.64 [R1+0x178], R26 ;  /* 0x0001781a01007387 */ /* 0x0007e80000100a00 */
[----:B-1----:R-:W2:Y:S04]  /*e1f0*/  LDL.LU.64 R136, [R1+0x550] ;  /* 0x0005500001887983 */ /* 0x002ea80000300a00 */
[----:B----4-:R-:W4:Y:S01]  /*e200*/  LDL.LU.64 R138, [R1+0x558] ;  /* 0x00055800018a7983 */ /* 0x010f220000300a00 */
[-C--:B------:R-:W-:Y:S08]  /*e210*/  HMMA.1688.F32.TF32 R16, R164, R32.reuse, R16 ;  /* 0x00000020a410723c */ /* 0x080ff00000081010 */
[-C--:B---3--:R-:W-:Y:S08]  /*e220*/  HMMA.1688.F32.TF32 R24, R200, R32.reuse, R132 ;  /* 0x00000020c818723c */ /* 0x088ff00000081084 */
[-C--:B------:R-:W-:Y:S07]  /*e230*/  HMMA.1688.F32.TF32 R112, R236, R32.reuse, R112 ;  /* 0x00000020ec70723c */ /* 0x080fee0000081070 */
[----:B------:R-:W-:Y:S04]  /*e240*/  STL.64 [R1+0x1b0], R16 ;  /* 0x0001b01001007387 */ /* 0x000fe80000100a00 */
[----:B------:R1:W-:Y:S04]  /*e250*/  STL.64 [R1+0x1b8], R18 ;  /* 0x0001b81201007387 */ /* 0x0003e80000100a00 */
[----:B------:R-:W-:Y:S04]  /*e260*/  STL.64 [R1+0x2f0], R24 ;  /* 0x0002f01801007387 */ /* 0x000fe80000100a00 */
[----:B------:R3:W-:Y:S01]  /*e270*/  STL.64 [R1+0x2f8], R26 ;  /* 0x0002f81a01007387 */ /* 0x0007e20000100a00 */
[-C--:B-1----:R-:W-:Y:S08]  /*e280*/  HMMA.1688.F32.TF32 R16, R8, R32.reuse, R96 ;  /* 0x000000200810723c */ /* 0x082ff00000081060 */
[-C--:B---3--:R-:W-:Y:S01]  /*e290*/  HMMA.1688.F32.TF32 R24, R12, R32.reuse, R76 ;  /* 0x000000200c18723c */ /* 0x088fe2000008104c */
[----:B------:R1:W-:Y:S04]  /*e2a0*/  STL.64 [R1+0x3d0], R112 ;  /* 0x0003d07001007387 */ /* 0x0003e80000100a00 */
[----:B------:R3:W-:Y:S10]  /*e2b0*/  STL.64 [R1+0x3d8], R114 ;  /* 0x0003d87201007387 */ /* 0x0007f40000100a00 */
[----:B------:R-:W-:Y:S04]  /*e2c0*/  STL.64 [R1+0x460], R16 ;  /* 0x0004601001007387 */ /* 0x000fe80000100a00 */
[----:B------:R-:W-:Y:S04]  /*e2d0*/  STL.64 [R1+0x468], R18 ;  /* 0x0004681201007387 */ /* 0x000fe80000100a00 */
[----:B------:R3:W-:Y:S04]  /*e2e0*/  STL.64 [R1+0x4d0], R24 ;  /* 0x0004d01801007387 */ /* 0x0007e80000100a00 */
[----:B------:R-:W-:Y:S04]  /*e2f0*/  STL.64 [R1+0x4d8], R26 ;  /* 0x0004d81a01007387 */ /* 0x000fe80000100a00 */
[----:B-1----:R-:W4:Y:S04]  /*e300*/  LDL.LU.64 R112, [R1+0x740] ;  /* 0x0007400001707983 */ /* 0x002f280000300a00 */
[----:B---3--:R-:W3:Y:S01]  /*e310*/  LDL.LU.64 R114, [R1+0x748] ;  /* 0x0007480001727983 */ /* 0x008ee20000300a00 */
[----:B------:R-:W-:Y:S11]  /*e320*/  HMMA.1688.F32.TF32 R60, R20, R32, R60 ;  /* 0x00000020143c723c */ /* 0x000ff6000008103c */
[----:B------:R-:W-:Y:S11]  /*e330*/  @!UPT UIADD3 URZ, URZ, URZ, URZ ;  /* 0x0000003f3f3ff290 */ /* 0x000ff6000fffe03f */
[----:B------:R-:W-:Y:S02]  /*e340*/  @!UPT UIADD3 URZ, URZ, URZ, URZ ;  /* 0x0000003f3f3ff290 */ /* 0x000fe4000fffe03f */
[----:B------:R-:W-:Y:S02]  /*e350*/  IMAD.MOV.U32 R24, RZ, RZ, R63 ;  /* 0x000000ffff187224 */ /* 0x000fe400078e003f */
[----:B------:R-:W-:Y:S02]  /*e360*/  IMAD.MOV.U32 R25, RZ, RZ, R62 ;  /* 0x000000ffff197224 */ /* 0x000fe400078e003e */
[----:B------:R-:W-:Y:S02]  /*e370*/  IMAD.MOV.U32 R17, RZ, RZ, R61 ;  /* 0x000000ffff117224 */ /* 0x000fe400078e003d */
[----:B------:R-:W-:Y:S01]  /*e380*/  IMAD.MOV.U32 R16, RZ, RZ, R60 ;  /* 0x000000ffff107224 */ /* 0x000fe200078e003c */
[----:B------:R-:W-:Y:S04]  /*e390*/  STL [R1+0xf9c], R24 ;  /* 0x000f9c1801007387 */ /* 0x000fe80000100800 */
[----:B------:R-:W-:Y:S04]  /*e3a0*/  STL [R1+0xf98], R25 ;  /* 0x000f981901007387 */ /* 0x000fe80000100800 */
[----:B------:R-:W-:Y:S04]  /*e3b0*/  STL [R1+0xf94], R17 ;  /* 0x000f941101007387 */ /* 0x000fe80000100800 */
[----:B------:R4:W-:Y:S04]  /*e3c0*/  STL [R1+0xf90], R16 ;  /* 0x000f901001007387 */ /* 0x0009e80000100800 */
[----:B------:R-:W3:Y:S04]  /*e3d0*/  LDL.LU.64 R96, [R1+0x650] ;  /* 0x0006500001607983 */ /* 0x000ee80000300a00 */
[----:B------:R-:W3:Y:S01]  /*e3e0*/  LDL.LU.64 R98, [R1+0x658] ;  /* 0x0006580001627983 */ /* 0x000ee20000300a00 */
[-C--:B------:R-:W-:Y:S03]  /*e3f0*/  HMMA.1688.F32.TF32 R132, R164, R36.reuse, R196 ;  /* 0x00000024a484723c */ /* 0x080fe600000810c4 */
[----:B------:R-:W3:Y:S04]  /*e400*/  LDL.LU.64 R76, [R1+0xc0] ;  /* 0x0000c000014c7983 */ /* 0x000ee80000300a00 */
[----:B------:R-:W3:Y:S01]  /*e410*/  LDL.LU.64 R78, [R1+0xc8] ;  /* 0x0000c800014e7983 */ /* 0x000ee20000300a00 */
[----:B--2---:R-:W-:Y:S11]  /*e420*/  HMMA.1688.F32.TF32 R28, R92, R36, R28 ;  /* 0x000000245c1c723c */ /* 0x004ff6000008101c */
[----:B------:R-:W-:Y:S11]  /*e430*/  @!UPT UIADD3 URZ, URZ, URZ, URZ ;  /* 0x0000003f3f3ff290 */ /* 0x000ff6000fffe03f */
[----:B------:R-:W-:Y:S02]  /*e440*/  @!UPT UIADD3 URZ, URZ, URZ, URZ ;  /* 0x0000003f3f3ff290 */ /* 0x000fe4000fffe03f */
[----:B------:R-:W-:-:S05]  /*e450*/  IMAD.MOV.U32 R39, RZ, RZ, R28 ;  /* 0x000000ffff277224 */ /* 0x000fca00078e001c */
[----:B------:R-:W-:Y:S01]  /*e460*/  STL [R1+0x1140], R39 ;  /* 0x0011402701007387 */ /* 0x000fe20000100800 */
[-C--:B------:R-:W-:Y:S08]  /*e470*/  HMMA.1688.F32.TF32 R60, R236, R36.reuse, R108 ;  /* 0x00000024ec3c723c */ /* 0x080ff0000008106c */
[-C--:B------:R-:W-:Y:S08]  /*e480*/  HMMA.1688.F32.TF32 R88, R8, R36.reuse, R88 ;  /* 0x000000240858723c */ /* 0x080ff00000081058 */
[----:B----4-:R-:W-:Y:S11]  /*e490*/  HMMA.1688.F32.TF32 R16, R128, R36, R136 ;  /* 0x000000248010723c */ /* 0x010ff60000081088 */
[----:B------:R-:W-:Y:S11]  /*e4a0*/  @!UPT UIADD3 URZ, URZ, URZ, URZ ;  /* 0x0000003f3f3ff290 */ /* 0x000ff6000fffe03f */
[----:B------:R-:W-:Y:S01]  /*e4b0*/  @!UPT UIADD3 URZ, URZ, URZ, URZ ;  /* 0x0000003f3f3ff290 */ /* 0x000fe2000fffe03f */
[----:B------:R-:W-:Y:S01]  /*e4c0*/  STL.64 [R1+0xb0], R16 ;  /* 0x0000b01001007387 */ /* 0x000fe20000100a00 */
[----:B------:R-:W-:-:S03]  /*e4d0*/  IMAD.MOV.U32 R252, RZ, RZ, R19 ;  /* 0x000000fffffc7224 */ /* 0x000fc600078e0013 */
[----:B------:R1:W-:Y:S04]  /*e4e0*/  STL [R1+0xb8], R18 ;  /* 0x0000b81201007387 */ /* 0x0003e80000100800 */
[----:B------:R-:W2:Y:S04]  /*e4f0*/  LDL.LU.64 R24, [R1+0x7e0] ;  /* 0x0007e00001187983 */ /* 0x000ea80000300a00 */
[----:B------:R-:W2:Y:S01]  /*e500*/  LDL.LU.64 R26, [R1+0x7e8] ;  /* 0x0007e800011a7983 */ /* 0x000ea20000300a00 */
[-C--:B-1----:R-:W-:Y:S03]  /*e510*/  HMMA.1688.F32.TF32 R16, R200, R36.reuse, R124 ;  /* 0x00000024c810723c */ /* 0x082fe6000008107c */
[----:B------:R-:W-:Y:S04]  /*e520*/  STL [R1+0x1074], R252 ;  /* 0x001074fc01007387 */ /* 0x000fe80000100800 */
[----:B------:R-:W-:Y:S04]  /*e530*/  STL.64 [R1+0xf0], R132 ;  /* 0x0000f08401007387 */ /* 0x000fe80000100a00 */
[----:B------:R-:W-:Y:S11]  /*e540*/  STL.64 [R1+0xf8], R134 ;  /* 0x0000f88601007387 */ /* 0x000ff60000100a00 */
[----:B------:R-:W-:Y:S01]  /*e550*/  @!UPT UIADD3 URZ, URZ, URZ, URZ ;  /* 0x0000003f3f3ff290 */ /* 0x000fe2000fffe03f */
[----:B------:R-:W-:Y:S04]  /*e560*/  STL.64 [R1+0x1a0], R16 ;  /* 0x0001a01001007387 */ /* 0x000fe80000100a00 */
[----:B------:R1:W-:Y:S02]  /*e570*/  STL.64 [R1+0x1a8], R18 ;  /* 0x0001a81201007387 */ /* 0x0003e40000100a00 */
[-C--:B-1----:R-:W-:Y:S02]  /*e580*/  HMMA.1688.F32.TF32 R16, R12, R36.reuse, R72 ;  /* 0x000000240c10723c */ /* 0x082fe40000081048 */
[----:B------:R1:W-:Y:S04]  /*e590*/  STL.64 [R1+0x340], R60 ;  /* 0x0003403c01007387 */ /* 0x0003e80000100a00 */
[----:B------:R4:W-:Y:S04]  /*e5a0*/  STL.64 [R1+0x348], R62 ;  /* 0x0003483e01007387 */ /* 0x0009e80000100a00 */
[----:B-1----:R-:W2:Y:S04]  /*e5b0*/  LDL.LU.64 R60, [R1+0x690] ;  /* 0x00069000013c7983 */ /* 0x002ea80000300a00 */
[----:B------:R-:W-:Y:S04]  /*e5c0*/  STL.64 [R1+0x400], R88 ;  /* 0x0004005801007387 */ /* 0x000fe80000100a00 */
[----:B------:R-:W-:Y:S04]  /*e5d0*/  STL.64 [R1+0x408], R90 ;  /* 0x0004085a01007387 */ /* 0x000fe80000100a00 */
[----:B----4-:R-:W4:Y:S04]  /*e5e0*/  LDL.LU.64 R62, [R1+0x698] ;  /* 0x00069800013e7983 */ /* 0x010f280000300a00 */
[----:B------:R-:W-:Y:S04]  /*e5f0*/  STL.64 [R1+0x470], R16 ;  /* 0x0004701001007387 */ /* 0x000fe80000100a00 */
[----:B------:R1:W-:Y:S02]  /*e600*/  STL.64 [R1+0x478], R18 ;  /* 0x0004781201007387 */ /* 0x0003e40000100a00 */
[----:B-1----:R-:W-:Y:S08]  /*e610*/  HMMA.1688.F32.TF32 R16, R20, R36, R56 ;  /* 0x000000241410723c */ /* 0x002ff00000081038 */
[----:B---3--:R-:W-:Y:S01]  /*e620*/  HMMA.1688.F32.TF32 R56, R92, R40, R112 ;  /* 0x000000285c38723c */ /* 0x008fe20000081070 */
[----:B------:R-:W-:Y:S11]  /*e630*/  IMAD.MOV.U32 R34, RZ, RZ, R29 ;  /* 0x000000ffff227224 */ /* 0x000ff600078e001d */
[----:B------:R-:W-:Y:S04]  /*e640*/  @!UPT UIADD3 URZ, URZ, URZ, URZ ;  /* 0x0000003f3f3ff290 */ /* 0x000fe8000fffe03f */
[----:B------:R-:W-:Y:S02]  /*e650*/  IMAD.MOV.U32 R28, RZ, RZ, R19 ;  /* 0x000000ffff1c7224 */ /* 0x000fe400078e0013 */
[----:B------:R-:W-:Y:S01]  /*e660*/  IMAD.MOV.U32 R29, RZ, RZ, R18 ;  /* 0x000000ffff1d7224 */ /* 0x000fe200078e0012 */
[----:B------:R-:W-:Y:S04]  /*e670*/  STL.64 [R1+0x570], R16 ;  /* 0x0005701001007387 */ /* 0x000fe80000100a00 */
[----:B------:R-:W-:Y:S01]  /*e680*/  STL [R1+0xfa4], R28 ;  /* 0x000fa41c01007387 */ /* 0x000fe20000100800 */
[----:B------:R-:W-:Y:S02]  /*e690*/  IMAD.MOV.U32 R19, RZ, RZ, R56 ;  /* 0x000000ffff137224 */ /* 0x000fe400078e0038 */
[----:B------:R-:W-:Y:S01]  /*e6a0*/  IMAD.MOV.U32 R36, RZ, RZ, R57 ;  /* 0x000000ffff247224 */ /* 0x000fe200078e0039 */
[----:B------:R-:W-:Y:S01]  /*e6b0*/  STL [R1+0xfa0], R29 ;  /* 0x000fa01d01007387 */ /* 0x000fe20000100800 */
[----:B------:R-:W-:-:S02]  /*e6c0*/  IMAD.MOV.U32 R33, RZ, RZ, R58 ;  /* 0x000000ffff217224 */ /* 0x000fc400078e003a */
[----:B------:R-:W-:Y:S01]  /*e6d0*/  IMAD.MOV.U32 R32, RZ, RZ, R59 ;  /* 0x000000ffff207224 */ /* 0x000fe200078e003b */
[----:B------:R-:W4:Y:S04]  /*e6e0*/  LDL.LU.64 R56, [R1+0x2d0] ;  /* 0x0002d00001387983 */ /* 0x000f280000300a00 */
[----:B------:R-:W4:Y:S01]  /*e6f0*/  LDL.LU.64 R58, [R1+0x2d8] ;  /* 0x0002d800013a7983 */ /* 0x000f220000300a00 */
[-C--:B------:R-:W-:Y:S08]  /*e700*/  HMMA.1688.F32.TF32 R72, R128, R40.reuse, R96 ;  /* 0x000000288048723c */ /* 0x080ff00000081060 */
[-C--:B------:R-:W-:Y:S11]  /*e710*/  HMMA.1688.F32.TF32 R76, R164, R40.reuse, R76 ;  /* 0x00000028a44c723c */ /* 0x080ff6000008104c */
[----:B------:R-:W-:Y:S04]  /*e720*/  @!UPT UIADD3 URZ, URZ, URZ, URZ ;  /* 0x0000003f3f3ff290 */ /* 0x000fe8000fffe03f */
[----:B------:R1:W-:Y:S01]  /*e730*/  STL.64 [R1+0x90], R72 ;  /* 0x0000904801007387 */ /* 0x0003e20000100a00 */
[----:B------:R-:W-:Y:S02]  /*e740*/  IMAD.MOV.U32 R252, RZ, RZ, R74 ;  /* 0x000000fffffc7224 */ /* 0x000fe400078e004a */
[----:B------:R-:W-:Y:S02]  /*e750*/  IMAD.MOV.U32 R37, RZ, RZ, R75 ;  /* 0x000000ffff257224 */ /* 0x000fe400078e004b */
[-C--:B-1----:R-:W-:Y:S03]  /*e760*/  HMMA.1688.F32.TF32 R72, R200, R40.reuse, R120 ;  /* 0x00000028c848723c */ /* 0x082fe60000081078 */
[----:B------:R-:W-:Y:S04]  /*e770*/  STL [R1+0x107c], R37 ;  /* 0x00107c2501007387 */ /* 0x000fe80000100800 */
[----:B------:R-:W-:Y:S01]  /*e780*/  STL [R1+0x1078], R252 ;  /* 0x001078fc01007387 */ /* 0x000fe20000100800 */
[-C--:B------:R-:W-:Y:S03]  /*e790*/  HMMA.1688.F32.TF32 R88, R236, R40.reuse, R104 ;  /* 0x00000028ec58723c */ /* 0x080fe60000081068 */
[----:B------:R-:W-:Y:S04]  /*e7a0*/  STL.64 [R1+0x80], R76 ;  /* 0x0000804c01007387 */ /* 0x000fe80000100a00 */
[----:B------:R1:W-:Y:S01]  /*e7b0*/  STL.64 [R1+0x88], R78 ;  /* 0x0000884e01007387 */ /* 0x0003e20000100a00 */
[-C--:B------:R-:W-:Y:S07]  /*e7c0*/  HMMA.1688.F32.TF32 R52, R20, R40.reuse, R52 ;  /* 0x000000281434723c */ /* 0x080fee0000081034 */
[----:B------:R-:W-:Y:S01]  /*e7d0*/  STL.64 [R1+0xc0], R72 ;  /* 0x0000c04801007387 */ /* 0x000fe20000100a00 */
[-C--:B-1----:R-:W-:Y:S03]  /*e7e0*/  HMMA.1688.F32.TF32 R76, R8, R40.reuse, R84 ;  /* 0x00000028084c723c */ /* 0x082fe60000081054 */
[----:B------:R1:W-:Y:S05]  /*e7f0*/  STL.64 [R1+0xc8], R74 ;  /* 0x0000c84a01007387 */ /* 0x0003ea0000100a00 */
[----:B-1----:R-:W-:Y:S01]  /*e800*/  HMMA.1688.F32.TF32 R72, R12, R40, R68 ;  /* 0x000000280c48723c */ /* 0x002fe20000081044 */
[----:B------:R1:W-:Y:S04]  /*e810*/  STL.64 [R1+0x1c0], R88 ;  /* 0x0001c05801007387 */ /* 0x0003e80000100a00 */
[----:B------:R1:W-:Y:S10]  /*e820*/  STL.64 [R1+0x1c8], R90 ;  /* 0x0001c85a01007387 */ /* 0x0003f40000100a00 */
[----:B------:R-:W-:Y:S04]  /*e830*/  STL.64 [R1+0x370], R76 ;  /* 0x0003704c01007387 */ /* 0x000fe80000100a00 */
[----:B------:R-:W-:Y:S01]  /*e840*/  STL.64 [R1+0x378], R78 ;  /* 0x0003784e01007387 */ /* 0x000fe20000100a00 */
[----:B------:R-:W-:-:S03]  /*e850*/  IMAD.MOV.U32 R35, RZ, RZ, R30 ;  /* 0x000000ffff237224 */ /* 0x000fc600078e001e */
[----:B------:R-:W-:Y:S04]  /*e860*/  LDSM.16.M88.4 R76, [R6+0xe000] ;  /* 0x00e00000064c783b */ /* 0x000fe80000000200 */
[----:B------:R-:W-:Y:S04]  /*e870*/  STL.64 [R1+0x410], R72 ;  /* 0x0004104801007387 */ /* 0x000fe80000100a00 */
[----:B------:R-:W-:Y:S04]  /*e880*/  STL.64 [R1+0x418], R74 ;  /* 0x0004184a01007387 */ /* 0x000fe80000100a00 */
[----:B------:R-:W-:Y:S04]  /*e890*/  STL.64 [R1+0x490], R52 ;  /* 0x0004903401007387 */ /* 0x000fe80000100a00 */
[----:B------:R4:W-:Y:S04]  /*e8a0*/  STL.64 [R1+0x498], R54 ;  /* 0x0004983601007387 */ /* 0x0009e80000100a00 */
[----:B------:R-:W3:Y:S04]  /*e8b0*/  LDL.LU.64 R108, [R1+0x900] ;  /* 0x00090000016c7983 */ /* 0x000ee80000300a00 */
[----:B------:R-:W3:Y:S04]  /*e8c0*/  LDL.LU.64 R110, [R1+0x908] ;  /* 0x00090800016e7983 */ /* 0x000ee80000300a00 */
[----:B------:R-:W3:Y:S04]  /*e8d0*/  LDL.LU.64 R104, [R1+0x8f0] ;  /* 0x0008f00001687983 */ /* 0x000ee80000300a00 */
[----:B------:R-:W3:Y:S04]  /*e8e0*/  LDL.LU.64 R106, [R1+0x8f8] ;  /* 0x0008f800016a7983 */ /* 0x000ee80000300a00 */
[----:B-1----:R-:W3:Y:S04]  /*e8f0*/  LDL.LU.64 R88, [R1+0x8e0] ;  /* 0x0008e00001587983 */ /* 0x002ee80000300a00 */
[----:B------:R-:W3:Y:S04]  /*e900*/  LDL.LU.64 R90, [R1+0x8e8] ;  /* 0x0008e800015a7983 */ /* 0x000ee80000300a00 */
[----:B------:R-:W-:Y:S01]  /*e910*/  STL.64 [R1+0x10c8], R42 ;  /* 0x0010c82a01007387 */ /* 0x000fe20000100a00 */
[----:B--2---:R-:W-:Y:S01]  /*e920*/  HMMA.1688.F32.TF32 R68, R92, R44, R24 ;  /* 0x0000002c5c44723c */ /* 0x004fe20000081018 */
[----:B------:R-:W-:-:S02]  /*e930*/  IMAD.MOV.U32 R30, RZ, RZ, R31 ;  /* 0x000000ffff1e7224 */ /* 0x000fc400078e001f */
[----:B------:R-:W-:Y:S05]  /*e940*/  LDSM.16.M88.4 R72, [R6+0xd000] ;  /* 0x00d000000648783b */ /* 0x000fea0000000200 */
[----:B----4-:R-:W-:Y:S01]  /*e950*/  HMMA.1688.F32.TF32 R52, R128, R44, R60 ;  /* 0x0000002c8034723c */ /* 0x010fe2000008103c */
[----:B------:R-:W-:Y:S11]  /*e960*/  LDSM.16.M88.4 R60, [R6+0xa000] ;  /* 0x00a00000063c783b */ /* 0x000ff60000000200 */
[----:B------:R-:W-:Y:S11]  /*e970*/  @!UPT UIADD3 URZ, URZ, URZ, URZ ;  /* 0x0000003f3f3ff290 */ /* 0x000ff6000fffe03f */
[----:B------:R-:W-:Y:S01]  /*e980*/  @!UPT UIADD3 URZ, URZ, URZ, URZ ;  /* 0x0000003f3f3ff290 */ /* 0x000fe2000fffe03f */
[----:B------:R-:W-:Y:S02]  /*e990*/  IMAD.MOV.U32 R41, RZ, RZ, R54 ;  /* 0x000000ffff297224 */ /* 0x000fe400078e0036 */
[----:B------:R-:W-:-:S05]  /*e9a0*/  IMAD.MOV.U32 R40, RZ, RZ, R55 ;  /* 0x000000ffff287224 */ /* 0x000fca00078e0037 */
[----:B------:R1:W-:Y:S01]  /*e9b0*/  STL.64 [R1+0x10c0], R40 ;  /* 0x0010c02801007387 */ /* 0x0003e20000100a00 */
[----:B------:R-:W-:Y:S02]  /*e9c0*/  IMAD.MOV.U32 R37, RZ, RZ, R52 ;  /* 0x000000ffff257224 */ /* 0x000fe400078e0034 */
[----:B------:R-:W-:Y:S02]  /*e9d0*/  IMAD.MOV.U32 R252, RZ, RZ, R53 ;  /* 0x000000fffffc7224 */ /* 0x000fe400078e0035 */
[-C--:B------:R-:W-:Y:S08]  /*e9e0*/  HMMA.1688.F32.TF32 R52, R236, R44.reuse, R100 ;  /* 0x0000002cec34723c */ /* 0x080ff00000081064 */
[-C--:B-1----:R-:W-:Y:S08]  /*e9f0*/  HMMA.1688.F32.TF32 R40, R164, R44.reuse, R56 ;  /* 0x0000002ca428723c */ /* 0x082ff00000081038 */
[-C--:B------:R-:W-:Y:S11]  /*ea00*/  HMMA.1688.F32.TF32 R56, R200, R44.reuse, R116 ;  /* 0x0000002cc838723c */ /* 0x080ff60000081074 */
[----:B------:R-:W-:Y:S04]  /*ea10*/  @!UPT UIADD3 URZ, URZ, URZ, URZ ;  /* 0x0000003f3f3ff290 */ /* 0x000fe8000fffe03f */
[----:B------:R-:W-:Y:S04]  /*ea20*/  STL.64 [R1+0x40], R40 ;  /* 0x0000402801007387 */ /* 0x000fe80000100a00 */
[----:B------:R1:W-:Y:S04]  /*ea30*/  STL.64 [R1+0x48], R42 ;  /* 0x0000482a01007387 */ /* 0x0003e80000100a00 */
[----:B------:R-:W-:Y:S04]  /*ea40*/  STL.64 [R1+0x30], R56 ;  /* 0x0000303801007387 */ /* 0x000fe80000100a00 */
[----:B------:R-:W-:Y:S04]  /*ea50*/  STL.64 [R1+0x38], R58 ;  /* 0x0000383a01007387 */ /* 0x000fe80000100a00 */
[----:B------:R-:W2:Y:S01]  /*ea60*/  LDL.LU.64 R84, [R1+0x8d0] ;  /* 0x0008d00001547983 */ /* 0x000ea20000300a00 */
[-C--:B-1----:R-:W-:Y:S03]  /*ea70*/  HMMA.1688.F32.TF32 R40, R8, R44.reuse, R80 ;  /* 0x0000002c0828723c */ /* 0x082fe60000081050 */
[----:B------:R-:W-:Y:S04]  /*ea80*/  STL.64 [R1+0x100], R52 ;  /* 0x0001003401007387 */ /* 0x000fe80000100a00 */
[----:B------:R1:W-:Y:S04]  /*ea90*/  STL.64 [R1+0x108], R54 ;  /* 0x0001083601007387 */ /* 0x0003e80000100a00 */
[----:B------:R-:W2:Y:S04]  /*eaa0*/  LDL.LU.64 R86, [R1+0x8d8] ;  /* 0x0008d80001567983 */ /* 0x000ea80000300a00 */
[----:B------:R-:W-:Y:S01]  /*eab0*/  LDSM.16.M88.4 R56, [R6+0x9000] ;  /* 0x009000000638783b */ /* 0x000fe20000000200 */
[----:B-1----:R-:W-:Y:S03]  /*eac0*/  HMMA.1688.F32.TF32 R52, R12, R44, R64 ;  /* 0x0000002c0c34723c */ /* 0x002fe60000081040 */
[----:B------:R-:W-:Y:S04]  /*ead0*/  LDSM.16.M88.4 R64, [R6+0xb000] ;  /* 0x00b000000640783b */ /* 0x000fe80000000200 */
[----:B------:R-:W-:Y:S04]  /*eae0*/  STL.64 [R1+0x320], R40 ;  /* 0x0003202801007387 */ /* 0x000fe80000100a00 */
[----:B------:R1:W-:Y:S04]  /*eaf0*/  STL.64 [R1+0x328], R42 ;  /* 0x0003282a01007387 */ /* 0x0003e80000100a00 */
[----:B------:R-:W4:Y:S01]  /*eb00*/  LDL.LU.64 R96, [R1+0x8c0] ;  /* 0x0008c00001607983 */ /* 0x000f220000300a00 */
[----:B------:R-:W-:-:S02]  /*eb10*/  IMAD.MOV.U32 R31, RZ, RZ, R68 ;  /* 0x000000ffff1f7224 */ /* 0x000fc400078e0044 */
[----:B------:R-:W-:Y:S01]  /*eb20*/  IMAD.MOV.U32 R26, RZ, RZ, R69 ;  /* 0x000000ffff1a7224 */ /* 0x000fe200078e0045 */
[----:B------:R-:W-:Y:S04]  /*eb30*/  LDSM.16.M88.4 R80, [R6+0xf000] ;  /* 0x00f000000650783b */ /* 0x000fe80000000200 */
[----:B------:R-:W-:Y:S04]  /*eb40*/  STL.64 [R1+0x3c0], R52 ;  /* 0x0003c03401007387 */ /* 0x000fe80000100a00 */
[----:B------:R-:W-:Y:S04]  /*eb50*/  STL.64 [R1+0x3c8], R54 ;  /* 0x0003c83601007387 */ /* 0x000fe80000100a00 */
[----:B------:R-:W4:Y:S04]  /*eb60*/  LDL.LU.64 R98, [R1+0x8c8] ;  /* 0x0008c80001627983 */ /* 0x000f280000300a00 */
[----:B------:R-:W3:Y:S01]  /*eb70*/  LDSM.16.M88.4 R52, [R6+0x8000] ;  /* 0x008000000634783b */ /* 0x000ee20000000200 */
[----:B-1----:R-:W-:Y:S03]  /*eb80*/  HMMA.1688.F32.TF32 R40, R20, R44, R48 ;  /* 0x0000002c1428723c */ /* 0x002fe60000081030 */
[----:B------:R-:W1:Y:S11]  /*eb90*/  LDSM.16.M88.4 R48, [R6+0x7000] ;  /* 0x007000000630783b */ /* 0x000e760000000200 */
[----:B------:R-:W-:Y:S09]  /*eba0*/  @!UPT UIADD3 URZ, URZ, URZ, URZ ;  /* 0x0000003f3f3ff290 */ /* 0x000ff2000fffe03f */
[----:B------:R-:W-:Y:S01]  /*ebb0*/  STL.64 [R1+0x440], R40 ;  /* 0x0004402801007387 */ /* 0x000fe20000100a00 */
[C---:B---3--:R-:W-:Y:S08]  /*ebc0*/  HMMA.1688.F32.TF32 R44, R92.reuse, R52, R104 ;  /* 0x000000345c2c723c */ /* 0x048ff00000081068 */
[C---:B------:R-:W-:Y:S08]  /*ebd0*/  HMMA.1688.F32.TF32 R88, R92.reuse, R56, R88 ;  /* 0x000000385c58723c */ /* 0x040ff00000081058 */
[----:B-1----:R-:W-:Y:S01]  /*ebe0*/  HMMA.1688.F32.TF32 R100, R92, R48, R108 ;  /* 0x000000305c64723c */ /* 0x002fe2000008106c */
[----:B------:R1:W-:Y:S04]  /*ebf0*/  STL.64 [R1+0x448], R42 ;  /* 0x0004482a01007387 */ /* 0x0003e80000100a00 */
[----:B------:R-:W3:Y:S04]  /*ec00*/  LDL.LU.64 R132, [R1+0x8b0] ;  /* 0x0008b00001847983 */ /* 0x000ee80000300a00 */
[----:B------:R-:W3:Y:S01]  /*ec10*/  LDL.LU.64 R134, [R1+0x8b8] ;  /* 0x0008b80001867983 */ /* 0x000ee20000300a00 */
[----:B------:R-:W-:-:S02]  /*ec20*/  IMAD.MOV.U32 R4, RZ, RZ, R46 ;  /* 0x000000ffff047224 */ /* 0x000fc400078e002e */
[----:B------:R-:W-:-:S04]  /*ec30*/  IMAD.MOV.U32 R0, RZ, RZ, R47 ;  /* 0x000000ffff007224 */ /* 0x000fc800078e002f */
[----:B------:R-:W-:Y:S02]  /*ec40*/  IMAD.MOV.U32 R39, RZ, RZ, R88 ;  /* 0x000000ffff277224 */ /* 0x000fe400078e0058 */
[----:B------:R-:W-:Y:S02]  /*ec50*/  IMAD.MOV.U32 R46, RZ, RZ, R89 ;  /* 0x000000ffff2e7224 */ /* 0x000fe400078e0059 */
[----:B------:R-:W-:Y:S02]  /*ec60*/  IMAD.MOV.U32 R47, RZ, RZ, R90 ;  /* 0x000000ffff2f7224 */ /* 0x000fe400078e005a */
[----:B------:R-:W-:Y:S02]  /*ec70*/  IMAD.MOV.U32 R38, RZ, RZ, R91 ;  /* 0x000000ffff267224 */ /* 0x000fe400078e005b */
[----:B-1----:R-:W-:Y:S02]  /*ec80*/  IMAD.MOV.U32 R43, RZ, RZ, R100 ;  /* 0x000000ffff2b7224 */ /* 0x002fe400078e0064 */
[----:B------:R-:W-:-:S02]  /*ec90*/  IMAD.MOV.U32 R42, RZ, RZ, R101 ;  /* 0x000000ffff2a7224 */ /* 0x000fc400078e0065 */
[----:B------:R-:W-:Y:S02]  /*eca0*/  IMAD.MOV.U32 R41, RZ, RZ, R102 ;  /* 0x000000ffff297224 */ /* 0x000fe400078e0066 */
[----:B------:R-:W-:Y:S01]  /*ecb0*/  IMAD.MOV.U32 R40, RZ, RZ, R103 ;  /* 0x000000ffff287224 */ /* 0x000fe200078e0067 */
[C---:B--2---:R-:W-:Y:S01]  /*ecc0*/  HMMA.1688.F32.TF32 R248, R92.reuse, R60, R84 ;  /* 0x0000003c5cf8723c */ /* 0x044fe20000081054 */
[----:B------:R-:W2:Y:S04]  /*ecd0*/  LDL.LU.64 R84, [R1+0x8a0] ;  /* 0x0008a00001547983 */ /* 0x000ea80000300a00 */
[----:B------:R-:W2:Y:S04]  /*ece0*/  LDL.LU.64 R86, [R1+0x8a8] ;  /* 0x0008a80001567983 */ /* 0x000ea80000300a00 */
[----:B------:R-:W2:Y:S04]  /*ecf0*/  LDL.LU.64 R88, [R1+0x890] ;  /* 0x0008900001587983 */ /* 0x000ea80000300a00 */
[----:B------:R-:W2:Y:S10]  /*ed00*/  LDL.LU.64 R90, [R1+0x898] ;  /* 0x00089800015a7983 */ /* 0x000eb40000300a00 */
[----:B------:R-:W-:Y:S04]  /*ed10*/  STL.64 [R1+0x1088], R250 ;  /* 0x001088fa01007387 */ /* 0x000fe80000100a00 */
[----:B------:R-:W-:Y:S04]  /*ed20*/  STL.64 [R1+0x1080], R248 ;  /* 0x001080f801007387 */ /* 0x000fe80000100a00 */
[----:B------:R-:W2:Y:S04]  /*ed30*/  LDL.LU.64 R144, [R1+0x880] ;  /* 0x0008800001907983 */ /* 0x000ea80000300a00 */
[----:B------:R-:W2:Y:S01]  /*ed40*/  LDL.LU.64 R146, [R1+0x888] ;  /* 0x0008880001927983 */ /* 0x000ea20000300a00 */
[----:B----4-:R-:W-:Y:S03]  /*ed50*/  HMMA.1688.F32.TF32 R244, R92, R64, R96 ;  /* 0x000000405cf4723c */ /* 0x010fe60000081060 */
[----:B------:R-:W4:Y:S04]  /*ed60*/  LDL.LU.64 R96, [R1+0x870] ;  /* 0x0008700001607983 */ /* 0x000f280000300a00 */
[----:B------:R-:W4:Y:S04]  /*ed70*/  LDL.LU.64 R98, [R1+0x878] ;  /* 0x0008780001627983 */ /* 0x000f280000300a00 */
[----:B------:R-:W4:Y:S04]  /*ed80*/  LDL.LU.64 R100, [R1+0x860] ;  /* 0x0008600001647983 */ /* 0x000f280000300a00 */
[----:B------:R-:W4:Y:S01]  /*ed90*/  LDL.LU.64 R102, [R1+0x868] ;  /* 0x0008680001667983 */ /* 0x000f220000300a00 */
[----:B------:R-:W-:-:S02]  /*eda0*/  IMAD.MOV.U32 R27, RZ, RZ, R70 ;  /* 0x000000ffff1b7224 */ /* 0x000fc400078e0046 */
[----:B------:R-:W-:Y:S01]  /*edb0*/  IMAD.MOV.U32 R18, RZ, RZ, R71 ;  /* 0x000000ffff127224 */ /* 0x000fe200078e0047 */
[----:B------:R-:W4:Y:S04]  /*edc0*/  LDL.LU.64 R104, [R1+0x850] ;  /* 0x0008500001687983 */ /* 0x000f280000300a00 */
[----:B------:R-:W3:Y:S04]  /*edd0*/  LDSM.16.M88.4 R68, [R6+0xc000] ;  /* 0x00c000000644783b */ /* 0x000ee80000000200 */
[----:B------:R-:W4:Y:S04]  /*ede0*/  LDL.LU.64 R106, [R1+0x858] ;  /* 0x00085800016a7983 */ /* 0x000f280000300a00 */
        /* <DEDUP_REMOVED lines=9> */
[----:B------:R-:W4:Y:S01]  /*ee80*/  LDL.LU.64 R126, [R1+0x808] ;  /* 0x00080800017e7983 */ /* 0x000f220000300a00 */
[C---:B---3--:R-:W-:Y:S03]  /*ee90*/  HMMA.1688.F32.TF32 R240, R92.reuse, R68, R132 ;  /* 0x000000445cf0723c */ /* 0x048fe60000081084 */
[----:B------:R-:W3:Y:S04]  /*eea0*/  LDL.LU.64 R140, [R1+0x7f0] ;  /* 0x0007f000018c7983 */ /* 0x000ee80000300a00 */
[----:B------:R-:W3:Y:S04]  /*eeb0*/  LDL.LU.64 R142, [R1+0x7f8] ;  /* 0x0007f800018e7983 */ /* 0x000ee80000300a00 */
[----:B------:R-:W-:Y:S04]  /*eec0*/  STL.64 [R1+0x1098], R246 ;  /* 0x001098f601007387 */ /* 0x000fe80000100a00 */
[----:B------:R-:W-:Y:S08]  /*eed0*/  STL.64 [R1+0x1090], R244 ;  /* 0x001090f401007387 */ /* 0x000ff00000100a00 */
[----:B------:R-:W-:Y:S04]  /*eee0*/  STL.64 [R1+0x10a8], R242 ;  /* 0x0010a8f201007387 */ /* 0x000fe80000100a00 */
[----:B------:R-:W-:Y:S01]  /*eef0*/  STL.64 [R1+0x10a0], R240 ;  /* 0x0010a0f001007387 */ /* 0x000fe20000100a00 */
[C---:B--2---:R-:W-:Y:S08]  /*ef00*/  HMMA.1688.F32.TF32 R84, R92.reuse, R72, R84 ;  /* 0x000000485c54723c */ /* 0x044ff00000081054 */
[C---:B------:R-:W-:Y:S08]  /*ef10*/  HMMA.1688.F32.TF32 R88, R92.reuse, R76, R88 ;  /* 0x0000004c5c58723c */ /* 0x040ff00000081058 */
[----:B------:R-:W-:Y:S08]  /*ef20*/  HMMA.1688.F32.TF32 R92, R92, R80, R144 ;  /* 0x000000505c5c723c */ /* 0x000ff00000081090 */
[C---:B----4-:R-:W-:Y:S08]  /*ef30*/  HMMA.1688.F32.TF32 R96, R128.reuse, R48, R96 ;  /* 0x000000308060723c */ /* 0x050ff00000081060 */
[C---:B------:R-:W-:Y:S01]  /*ef40*/  HMMA.1688.F32.TF32 R100, R128.reuse, R52, R100 ;  /* 0x000000348064723c */ /* 0x040fe20000081064 */
[----:B------:R-:W-:Y:S04]  /*ef50*/  STL.64 [R1+0x10b8], R86 ;  /* 0x0010b85601007387 */ /* 0x000fe80000100a00 */
[----:B------:R-:W-:Y:S04]  /*ef60*/  STL.64 [R1+0x10b0], R84 ;  /* 0x0010b05401007387 */ /* 0x000fe80000100a00 */
[----:B------:R-:W2:Y:S04]  /*ef70*/  LDL.LU.64 R132, [R1+0x7d0] ;  /* 0x0007d00001847983 */ /* 0x000ea80000300a00 */
[----:B------:R-:W2:Y:S04]  /*ef80*/  LDL.LU.64 R134, [R1+0x7d8] ;  /* 0x0007d80001867983 */ /* 0x000ea80000300a00 */
[----:B------:R-:W4:Y:S04]  /*ef90*/  LDL.LU.64 R136, [R1+0x7c0] ;  /* 0x0007c00001887983 */ /* 0x000f280000300a00 */
[----:B------:R-:W4:Y:S04]  /*efa0*/  LDL.LU.64 R138, [R1+0x7c8] ;  /* 0x0007c800018a7983 */ /* 0x000f280000300a00 */
[----:B------:R-:W-:Y:S04]  /*efb0*/  STL.64 [R1+0x10d8], R90 ;  /* 0x0010d85a01007387 */ /* 0x000fe80000100a00 */
[----:B------:R1:W-:Y:S04]  /*efc0*/  STL.64 [R1+0x10d0], R88 ;  /* 0x0010d05801007387 */ /* 0x0003e80000100a00 */
[----:B-1----:R-:W2:Y:S04]  /*efd0*/  LDL.LU.64 R88, [R1+0x7b0] ;  /* 0x0007b00001587983 */ /* 0x002ea80000300a00 */
[----:B------:R-:W2:Y:S04]  /*efe0*/  LDL.LU.64 R90, [R1+0x7b8] ;  /* 0x0007b800015a7983 */ /* 0x000ea80000300a00 */
[----:B------:R-:W-:Y:S04]  /*eff0*/  STL.64 [R1+0x10e8], R94 ;  /* 0x0010e85e01007387 */ /* 0x000fe80000100a00 */
[----:B------:R-:W-:Y:S04]  /*f000*/  STL.64 [R1+0x10e0], R92 ;  /* 0x0010e05c01007387 */ /* 0x000fe80000100a00 */
[----:B------:R-:W-:Y:S04]  /*f010*/  STL.64 [R1+0x10f8], R98 ;  /* 0x0010f86201007387 */ /* 0x000fe80000100a00 */
[----:B------:R-:W-:Y:S04]  /*f020*/  STL.64 [R1+0x10f0], R96 ;  /* 0x0010f06001007387 */ /* 0x000fe80000100a00 */
[----:B------:R-:W-:Y:S04]  /*f030*/  STL.64 [R1+0x1108], R102 ;  /* 0x0011086601007387 */ /* 0x000fe80000100a00 */
[----:B------:R1:W-:Y:S04]  /*f040*/  STL.64 [R1+0x1100], R100 ;  /* 0x0011006401007387 */ /* 0x0003e80000100a00 */
        /* <DEDUP_REMOVED lines=22> */
[----:B-1----:R-:W4:Y:S04]  /*f1b0*/  LDL.LU.64 R100, [R1+0x6e0] ;  /* 0x0006e00001647983 */ /* 0x002f280000300a00 */
[----:B------:R-:W4:Y:S04]  /*f1c0*/  LDL.LU.64 R102, [R1+0x6e8] ;  /* 0x0006e80001667983 */ /* 0x000f280000300a00 */
[----:B------:R-:W4:Y:S04]  /*f1d0*/  LDL.LU.64 R96, [R1+0x6d0] ;  /* 0x0006d00001607983 */ /* 0x000f280000300a00 */
[----:B------:R-:W4:Y:S01]  /*f1e0*/  LDL.LU.64 R98, [R1+0x6d8] ;  /* 0x0006d80001627983 */ /* 0x000f220000300a00 */
[C---:B------:R-:W-:Y:S03]  /*f1f0*/  HMMA.1688.F32.TF32 R104, R128.reuse, R56, R104 ;  /* 0x000000388068723c */ /* 0x040fe60000081068 */
[----:B------:R-:W4:Y:S04]  /*f200*/  LDL.LU.64 R92, [R1+0x6c0] ;  /* 0x0006c000015c7983 */ /* 0x000f280000300a00 */
[----:B------:R-:W4:Y:S01]  /*f210*/  LDL.LU.64 R94, [R1+0x6c8] ;  /* 0x0006c800015e7983 */ /* 0x000f220000300a00 */
[C---:B------:R-:W-:Y:S08]  /*f220*/  HMMA.1688.F32.TF32 R108, R128.reuse, R60, R108 ;  /* 0x0000003c806c723c */ /* 0x040ff0000008106c */
[C---:B------:R-:W-:Y:S08]  /*f230*/  HMMA.1688.F32.TF32 R112, R128.reuse, R64, R112 ;  /* 0x000000408070723c */ /* 0x040ff00000081070 */
[C---:B------:R-:W-:Y:S08]  /*f240*/  HMMA.1688.F32.TF32 R116, R128.reuse, R68, R116 ;  /* 0x000000448074723c */ /* 0x040ff00000081074 */
[C---:B------:R-:W-:Y:S08]  /*f250*/  HMMA.1688.F32.TF32 R120, R128.reuse, R72, R120 ;  /* 0x000000488078723c */ /* 0x040ff00000081078 */
[C---:B------:R-:W-:Y:S08]  /*f260*/  HMMA.1688.F32.TF32 R124, R128.reuse, R76, R124 ;  /* 0x0000004c807c723c */ /* 0x040ff0000008107c */
[----:B---3--:R-:W-:Y:S08]  /*f270*/  HMMA.1688.F32.TF32 R128, R128, R80, R140 ;  /* 0x000000508080723c */ /* 0x008ff0000008108c */
[C---:B--2---:R-:W-:Y:S01]  /*f280*/  HMMA.1688.F32.TF32 R140, R164.reuse, R56, R88 ;  /* 0x00000038a48c723c */ /* 0x044fe20000081058 */
[----:B------:R-:W2:Y:S04]  /*f290*/  LDL.LU.64 R88, [R1+0x6b0] ;  /* 0x0006b00001587983 */ /* 0x000ea80000300a00 */
[----:B------:R-:W2:Y:S03]  /*f2a0*/  LDL.LU.64 R90, [R1+0x6b8] ;  /* 0x0006b800015a7983 */ /* 0x000ea60000300a00 */
[----:B----4-:R-:W-:Y:S01]  /*f2b0*/  HMMA.1688.F32.TF32 R144, R164, R60, R84 ;  /* 0x0000003ca490723c */ /* 0x010fe20000081054 */
[----:B------:R-:W3:Y:S04]  /*f2c0*/  LDL.LU.64 R84, [R1+0x680] ;  /* 0x0006800001547983 */ /* 0x000ee80000300a00 */
[----:B------:R-:W3:Y:S03]  /*f2d0*/  LDL.LU.64 R86, [R1+0x688] ;  /* 0x0006880001567983 */ /* 0x000ee60000300a00 */
[C---:B------:R-:W-:Y:S01]  /*f2e0*/  HMMA.1688.F32.TF32 R192, R200.reuse, R72, R96 ;  /* 0x00000048c8c0723c */ /* 0x040fe20000081060 */
[----:B------:R-:W4:Y:S04]  /*f2f0*/  LDL.LU.64 R96, [R1+0x670] ;  /* 0x0006700001607983 */ /* 0x000f280000300a00 */
[----:B------:R-:W4:Y:S03]  /*f300*/  LDL.LU.64 R98, [R1+0x678] ;  /* 0x0006780001627983 */ /* 0x000f260000300a00 */
[----:B------:R-:W-:Y:S01]  /*f310*/  HMMA.1688.F32.TF32 R196, R200, R76, R92 ;  /* 0x0000004cc8c4723c */ /* 0x000fe2000008105c */
[----:B------:R-:W2:Y:S04]  /*f320*/  LDL.LU.64 R92, [R1+0x640] ;  /* 0x00064000015c7983 */ /* 0x000ea80000300a00 */
[----:B------:R-:W2:Y:S03]  /*f330*/  LDL.LU.64 R94, [R1+0x648] ;  /* 0x00064800015e7983 */ /* 0x000ea60000300a00 */
[C---:B---3--:R-:W-:Y:S01]  /*f340*/  HMMA.1688.F32.TF32 R204, R236.reuse, R48, R84 ;  /* 0x00000030eccc723c */ /* 0x048fe20000081054 */
[----:B------:R-:W3:Y:S04]  /*f350*/  LDL.LU.64 R84, [R1+0x630] ;  /* 0x0006300001547983 */ /* 0x000ee80000300a00 */
[----:B------:R-:W3:Y:S03]  /*f360*/  LDL.LU.64 R86, [R1+0x638] ;  /* 0x0006380001567983 */ /* 0x000ee60000300a00 */
[C---:B------:R-:W-:Y:S08]  /*f370*/  HMMA.1688.F32.TF32 R220, R236.reuse, R64, R220 ;  /* 0x00000040ecdc723c */ /* 0x040ff000000810dc */
[C---:B------:R-:W-:Y:S08]  /*f380*/  HMMA.1688.F32.TF32 R224, R236.reuse, R68, R224 ;  /* 0x00000044ece0723c */ /* 0x040ff000000810e0 */
[C---:B------:R-:W-:Y:S08]  /*f390*/  HMMA.1688.F32.TF32 R228, R236.reuse, R72, R228 ;  /* 0x00000048ece4723c */ /* 0x040ff000000810e4 */
[----:B------:R-:W-:Y:S08]  /*f3a0*/  HMMA.1688.F32.TF32 R232, R236, R76, R232 ;  /* 0x0000004cece8723c */ /* 0x000ff000000810e8 */
[C---:B------:R-:W-:Y:S08]  /*f3b0*/  HMMA.1688.F32.TF32 R132, R164.reuse, R48, R132 ;  /* 0x00000030a484723c */ /* 0x040ff00000081084 */
[C---:B------:R-:W-:Y:S08]  /*f3c0*/  HMMA.1688.F32.TF32 R136, R164.reuse, R52, R136 ;  /* 0x00000034a488723c */ /* 0x040ff00000081088 */
[C---:B------:R-:W-:Y:S08]  /*f3d0*/  HMMA.1688.F32.TF32 R148, R164.reuse, R64, R148 ;  /* 0x00000040a494723c */ /* 0x040ff00000081094 */
[C---:B------:R-:W-:Y:S08]  /*f3e0*/  HMMA.1688.F32.TF32 R152, R164.reuse, R68, R152 ;  /* 0x00000044a498723c */ /* 0x040ff00000081098 */
[C---:B------:R-:W-:Y:S08]  /*f3f0*/  HMMA.1688.F32.TF32 R156, R164.reuse, R72, R156 ;  /* 0x00000048a49c723c */ /* 0x040ff0000008109c */
[----:B------:R-:W-:Y:S08]  /*f400*/  HMMA.1688.F32.TF32 R160, R164, R76, R160 ;  /* 0x0000004ca4a0723c */ /* 0x000ff000000810a0 */
[C---:B------:R-:W-:Y:S08]  /*f410*/  HMMA.1688.F32.TF32 R208, R236.reuse, R52, R208 ;  /* 0x00000034ecd0723c */ /* 0x040ff000000810d0 */
[C---:B------:R-:W-:Y:S08]  /*f420*/  HMMA.1688.F32.TF32 R212, R236.reuse, R56, R212 ;  /* 0x00000038ecd4723c */ /* 0x040ff000000810d4 */
[----:B------:R-:W-:Y:S08]  /*f430*/  HMMA.1688.F32.TF32 R216, R236, R60, R216 ;  /* 0x0000003cecd8723c */ /* 0x000ff000000810d8 */
[-C--:B------:R-:W-:Y:S08]  /*f440*/  HMMA.1688.F32.TF32 R164, R164, R80.reuse, R188 ;  /* 0x00000050a4a4723c */ /* 0x080ff000000810bc */
[----:B----4-:R-:W-:Y:S08]  /*f450*/  HMMA.1688.F32.TF32 R236, R236, R80, R96 ;  /* 0x00000050ecec723c */ /* 0x010ff00000081060 */
[C---:B------:R-:W-:Y:S08]  /*f460*/  HMMA.1688.F32.TF32 R168, R200.reuse, R48, R168 ;  /* 0x00000030c8a8723c */ /* 0x040ff000000810a8 */
[C---:B------:R-:W-:Y:S08]  /*f470*/  HMMA.1688.F32.TF32 R172, R200.reuse, R52, R172 ;  /* 0x00000034c8ac723c */ /* 0x040ff000000810ac */
[C---:B------:R-:W-:Y:S08]  /*f480*/  HMMA.1688.F32.TF32 R176, R200.reuse, R56, R176 ;  /* 0x00000038c8b0723c */ /* 0x040ff000000810b0 */
[C---:B------:R-:W-:Y:S08]  /*f490*/  HMMA.1688.F32.TF32 R180, R200.reuse, R60, R180 ;  /* 0x0000003cc8b4723c */ /* 0x040ff000000810b4 */
[C---:B------:R-:W-:Y:S08]  /*f4a0*/  HMMA.1688.F32.TF32 R184, R200.reuse, R64, R184 ;  /* 0x00000040c8b8723c */ /* 0x040ff000000810b8 */
[C---:B------:R-:W-:Y:S08]  /*f4b0*/  HMMA.1688.F32.TF32 R188, R200.reuse, R68, R100 ;  /* 0x00000044c8bc723c */ /* 0x040ff00000081064 */
[----:B--2---:R-:W-:Y:S01]  /*f4c0*/  HMMA.1688.F32.TF32 R200, R200, R80, R88 ;  /* 0x00000050c8c8723c */ /* 0x004fe20000081058 */
[----:B------:R-:W2:Y:S04]  /*f4d0*/  LDL.LU.64 R88, [R1+0x600] ;  /* 0x0006000001587983 */ /* 0x000ea80000300a00 */
[----:B------:R-:W2:Y:S03]  /*f4e0*/  LDL.LU.64 R90, [R1+0x608] ;  /* 0x00060800015a7983 */ /* 0x000ea60000300a00 */
[----:B------:R-:W-:Y:S01]  /*f4f0*/  HMMA.1688.F32.TF32 R92, R8, R48, R92 ;  /* 0x00000030085c723c */ /* 0x000fe2000008105c */
[----:B------:R-:W-:Y:S04]  /*f500*/  STL [R1+0xff4], R220 ;  /* 0x000ff4dc01007387 */ /* 0x000fe80000100800 */
[----:B------:R-:W-:Y:S04]  /*f510*/  STL [R1+0xff0], R221 ;  /* 0x000ff0dd01007387 */ /* 0x000fe80000100800 */
[----:B------:R-:W-:Y:S04]  /*f520*/  STL [R1+0xfec], R222 ;  /* 0x000fecde01007387 */ /* 0x000fe80000100800 */
[----:B------:R-:W-:Y:S04]  /*f530*/  STL [R1+0xfe8], R223 ;  /* 0x000fe8df01007387 */ /* 0x000fe80000100800 */
[----:B------:R1:W-:Y:S04]  /*f540*/  STL [R1+0x1004], R224 ;  /* 0x001004e001007387 */ /* 0x0003e80000100800 */
[----:B------:R-:W-:Y:S04]  /*f550*/  STL [R1+0x1000], R225 ;  /* 0x001000e101007387 */ /* 0x000fe80000100800 */
[----:B------:R-:W-:Y:S04]  /*f560*/  STL [R1+0xffc], R226 ;  /* 0x000ffce201007387 */ /* 0x000fe80000100800 */
[----:B------:R-:W-:Y:S04]  /*f570*/  STL [R1+0xff8], R227 ;  /* 0x000ff8e301007387 */ /* 0x000fe80000100800 */
[----:B------:R-:W-:Y:S04]  /*f580*/  STL [R1+0x1010], R228 ;  /* 0x001010e401007387 */ /* 0x000fe80000100800 */
[----:B------:R-:W-:Y:S04]  /*f590*/  STL [R1+0x100c], R229 ;  /* 0x00100ce501007387 */ /* 0x000fe80000100800 */
[----:B------:R4:W-:Y:S04]  /*f5a0*/  STL [R1+0x1008], R230 ;  /* 0x001008e601007387 */ /* 0x0009e80000100800 */
[----:B------:R-:W-:Y:S04]  /*f5b0*/  STL [R1+0xfe4], R231 ;  /* 0x000fe4e701007387 */ /* 0x000fe80000100800 */
[----:B------:R1:W-:Y:S04]  /*f5c0*/  STL [R1+0x1020], R232 ;  /* 0x001020e801007387 */ /* 0x0003e80000100800 */
[----:B------:R3:W-:Y:S04]  /*f5d0*/  STL [R1+0x101c], R233 ;  /* 0x00101ce901007387 */ /* 0x0007e80000100800 */
[----:B------:R3:W-:Y:S04]  /*f5e0*/  STL [R1+0x1018], R234 ;  /* 0x001018ea01007387 */ /* 0x0007e80000100800 */
[----:B------:R3:W-:Y:S01]  /*f5f0*/  STL [R1+0x1014], R235 ;  /* 0x001014eb01007387 */ /* 0x0007e20000100800 */
[----:B-1----:R-:W-:-:S03]  /*f600*/  IMAD.MOV.U32 R224, RZ, RZ, R95 ;  /* 0x000000ffffe07224 */ /* 0x002fc600078e005f */
[----:B------:R-:W-:Y:S01]  /*f610*/  STL [R1+0x1030], R236 ;  /* 0x001030ec01007387 */ /* 0x000fe20000100800 */
[----:B----4-:R-:W-:-:S03]  /*f620*/  IMAD.MOV.U32 R230, RZ, RZ, R94 ;  /* 0x000000ffffe67224 */ /* 0x010fc600078e005e */
[----:B------:R-:W-:Y:S01]  /*f630*/  STL [R1+0x102c], R237 ;  /* 0x00102ced01007387 */ /* 0x000fe20000100800 */
[----:B------:R-:W-:-:S03]  /*f640*/  IMAD.MOV.U32 R229, RZ, RZ, R93 ;  /* 0x000000ffffe57224 */ /* 0x000fc600078e005d */
[----:B------:R-:W-:Y:S01]  /*f650*/  STL [R1+0x1028], R238 ;  /* 0x001028ee01007387 */ /* 0x000fe20000100800 */
[----:B------:R-:W-:-:S03]  /*f660*/  IMAD.MOV.U32 R228, RZ, RZ, R92 ;  /* 0x000000ffffe47224 */ /* 0x000fc600078e005c */
[----:B------:R1:W-:Y:S04]  /*f670*/  STL [R1+0x1024], R239 ;  /* 0x001024ef01007387 */ /* 0x0003e80000100800 */
[----:B------:R-:W4:Y:S04]  /*f680*/  LDL.LU.64 R96, [R1+0x390] ;  /* 0x0003900001607983 */ /* 0x000f280000300a00 */
[----:B------:R-:W4:Y:S04]  /*f690*/  LDL.LU.64 R98, [R1+0x398] ;  /* 0x0003980001627983 */ /* 0x000f280000300a00 */
[----:B------:R1:W-:Y:S04]  /*f6a0*/  STL [R1+0x1040], R224 ;  /* 0x001040e001007387 */ /* 0x0003e80000100800 */
[----:B------:R1:W-:Y:S04]  /*f6b0*/  STL [R1+0x103c], R230 ;  /* 0x00103ce601007387 */ /* 0x0003e80000100800 */
[----:B------:R1:W-:Y:S01]  /*f6c0*/  STL [R1+0x1038], R229 ;  /* 0x001038e501007387 */ /* 0x0003e20000100800 */
[----:B---3--:R-:W-:Y:S03]  /*f6d0*/  HMMA.1688.F32.TF32 R84, R8, R52, R84 ;  /* 0x000000340854723c */ /* 0x008fe60000081054 */
[----:B------:R3:W-:Y:S11]  /*f6e0*/  STL [R1+0x1034], R228 ;  /* 0x001034e401007387 */ /* 0x0007f60000100800 */
[----:B------:R-:W-:Y:S10]  /*f6f0*/  @!UPT UIADD3 URZ, URZ, URZ, URZ ;  /* 0x0000003f3f3ff290 */ /* 0x000ff4000fffe03f */
[----:B------:R-:W-:Y:S02]  /*f700*/  IMAD.MOV.U32 R232, RZ, RZ, R84 ;  /* 0x000000ffffe87224 */ /* 0x000fe400078e0054 */
[----:B------:R-:W-:Y:S02]  /*f710*/  IMAD.MOV.U32 R233, RZ, RZ, R85 ;  /* 0x000000ffffe97224 */ /* 0x000fe400078e0055 */
[----:B------:R-:W-:Y:S01]  /*f720*/  IMAD.MOV.U32 R234, RZ, RZ, R86 ;  /* 0x000000ffffea7224 */ /* 0x000fe200078e0056 */
[----:B------:R-:W3:Y:S01]  /*f730*/  LDL.LU.64 R84, [R1+0x140] ;  /* 0x0001400001547983 */ /* 0x000ee20000300a00 */
[----:B------:R-:W-:-:S03]  /*f740*/  IMAD.MOV.U32 R235, RZ, RZ, R87 ;  /* 0x000000ffffeb7224 */ /* 0x000fc600078e0057 */
[----:B------:R-:W3:Y:S04]  /*f750*/  LDL.LU.64 R86, [R1+0x148] ;  /* 0x0001480001567983 */ /* 0x000ee80000300a00 */
[----:B------:R-:W3:Y:S04]  /*f760*/  LDL.LU.64 R92, [R1+0x310] ;  /* 0x00031000015c7983 */ /* 0x000ee80000300a00 */
[----:B------:R-:W3:Y:S04]  /*f770*/  LDL.LU.64 R94, [R1+0x318] ;  /* 0x00031800015e7983 */ /* 0x000ee80000300a00 */
[----:B------:R1:W-:Y:S04]  /*f780*/  STL [R1+0x1050], R235 ;  /* 0x001050eb01007387 */ /* 0x0003e80000100800 */
[----:B------:R1:W-:Y:S04]  /*f790*/  STL [R1+0x104c], R234 ;  /* 0x00104cea01007387 */ /* 0x0003e80000100800 */
[----:B------:R1:W-:Y:S04]  /*f7a0*/  STL [R1+0x1048], R233 ;  /* 0x001048e901007387 */ /* 0x0003e80000100800 */
[----:B------:R1:W-:Y:S01]  /*f7b0*/  STL [R1+0x1044], R232 ;  /* 0x001044e801007387 */ /* 0x0003e20000100800 */
[----:B--2---:R-:W-:Y:S11]  /*f7c0*/  HMMA.1688.F32.TF32 R88, R8, R56, R88 ;  /* 0x000000380858723c */ /* 0x004ff60000081058 */
[----:B------:R-:W-:Y:S11]  /*f7d0*/  @!UPT UIADD3 URZ, URZ, URZ, URZ ;  /* 0x0000003f3f3ff290 */ /* 0x000ff6000fffe03f */
[----:B------:R-:W-:Y:S02]  /*f7e0*/  @!UPT UIADD3 URZ, URZ, URZ, URZ ;  /* 0x0000003f3f3ff290 */ /* 0x000fe4000fffe03f */
[----:B------:R-:W-:Y:S02]  /*f7f0*/  IMAD.MOV.U32 R225, RZ, RZ, R88 ;  /* 0x000000ffffe17224 */ /* 0x000fe400078e0058 */
[----:B------:R-:W-:Y:S02]  /*f800*/  IMAD.MOV.U32 R226, RZ, RZ, R89 ;  /* 0x000000ffffe27224 */ /* 0x000fe400078e0059 */
[----:B------:R-:W-:Y:S01]  /*f810*/  IMAD.MOV.U32 R227, RZ, RZ, R90 ;  /* 0x000000ffffe37224 */ /* 0x000fe200078e005a */
[----:B------:R-:W2:Y:S01]  /*f820*/  LDL.LU.64 R88, [R1+0x110] ;  /* 0x0001100001587983 */ /* 0x000ea20000300a00 */
[----:B------:R-:W-:-:S03]  /*f830*/  IMAD.MOV.U32 R220, RZ, RZ, R91 ;  /* 0x000000ffffdc7224 */ /* 0x000fc600078e005b */
[----:B------:R-:W2:Y:S04]  /*f840*/  LDL.LU.64 R90, [R1+0x118] ;  /* 0x00011800015a7983 */ /* 0x000ea80000300a00 */
[----:B------:R1:W-:Y:S04]  /*f850*/  STL [R1+0x1060], R220 ;  /* 0x001060dc01007387 */ /* 0x0003e80000100800 */
[----:B------:R1:W-:Y:S04]  /*f860*/  STL [R1+0x105c], R227 ;  /* 0x00105ce301007387 */ /* 0x0003e80000100800 */
[----:B------:R1:W-:Y:S04]  /*f870*/  STL [R1+0x1058], R226 ;  /* 0x001058e201007387 */ /* 0x0003e80000100800 */
[----:B------:R1:W-:Y:S01]  /*f880*/  STL [R1+0x1054], R225 ;  /* 0x001054e101007387 */ /* 0x0003e20000100800 */
[C---:B----4-:R-:W-:Y:S11]  /*f890*/  HMMA.1688.F32.TF32 R96, R8.reuse, R60, R96 ;  /* 0x0000003c0860723c */ /* 0x050ff60000081060 */
[----:B------:R-:W-:Y:S11]  /*f8a0*/  @!UPT UIADD3 URZ, URZ, URZ, URZ ;  /* 0x0000003f3f3ff290 */ /* 0x000ff6000fffe03f */
[----:B------:R-:W-:Y:S02]  /*f8b0*/  @!UPT UIADD3 URZ, URZ, URZ, URZ ;  /* 0x0000003f3f3ff290 */ /* 0x000fe4000fffe03f */
[----:B-1----:R-:W-:Y:S02]  /*f8c0*/  IMAD.MOV.U32 R239, RZ, RZ, R99 ;  /* 0x000000ffffef7224 */ /* 0x002fe400078e0063 */
[----:B------:R-:W-:Y:S02]  /*f8d0*/  IMAD.MOV.U32 R238, RZ, RZ, R98 ;  /* 0x000000ffffee7224 */ /* 0x000fe400078e0062 */
[----:B------:R-:W-:Y:S02]  /*f8e0*/  IMAD.MOV.U32 R237, RZ, RZ, R97 ;  /* 0x000000ffffed7224 */ /* 0x000fe400078e0061 */
[----:B------:R-:W-:Y:S01]  /*f8f0*/  IMAD.MOV.U32 R236, RZ, RZ, R96 ;  /* 0x000000ffffec7224 */ /* 0x000fe200078e0060 */
[----:B------:R1:W-:Y:S04]  /*f900*/  STL [R1+0x1070], R239 ;  /* 0x001070ef01007387 */ /* 0x0003e80000100800 */
[----:B------:R4:W-:Y:S04]  /*f910*/  STL [R1+0x106c], R238 ;  /* 0x00106cee01007387 */ /* 0x0009e80000100800 */
[----:B------:R1:W-:Y:S04]  /*f920*/  STL [R1+0x1068], R237 ;  /* 0x001068ed01007387 */ /* 0x0003e80000100800 */
[----:B------:R1:W-:Y:S01]  /*f930*/  STL [R1+0x1064], R236 ;  /* 0x001064ec01007387 */ /* 0x0003e20000100800 */
[----:B---3--:R-:W-:Y:S11]  /*f940*/  HMMA.1688.F32.TF32 R84, R8, R64, R84 ;  /* 0x000000400854723c */ /* 0x008ff60000081054 */
[----:B------:R-:W-:Y:S11]  /*f950*/  @!UPT UIADD3 URZ, URZ, URZ, URZ ;  /* 0x0000003f3f3ff290 */ /* 0x000ff6000fffe03f */
[----:B------:R-:W-:Y:S02]  /*f960*/  @!UPT UIADD3 URZ, URZ, URZ, URZ ;  /* 0x0000003f3f3ff290 */ /* 0x000fe4000fffe03f */
[----:B------:R-:W-:Y:S02]  /*f970*/  IMAD.MOV.U32 R224, RZ, RZ, R84 ;  /* 0x000000ffffe07224 */ /* 0x000fe400078e0054 */
[----:B------:R-:W-:Y:S02]  /*f980*/  IMAD.MOV.U32 R230, RZ, RZ, R85 ;  /* 0x000000ffffe67224 */ /* 0x000fe400078e0055 */
[----:B------:R-:W-:Y:S01]  /*f990*/  IMAD.MOV.U32 R229, RZ, RZ, R86 ;  /* 0x000000ffffe57224 */ /* 0x000fe200078e0056 */
[----:B------:R-:W3:Y:S01]  /*f9a0*/  LDL.LU.64 R84, [R1+0x2e0] ;  /* 0x0002e00001547983 */ /* 0x000ee20000300a00 */
[----:B------:R-:W-:-:S03]  /*f9b0*/  IMAD.MOV.U32 R228, RZ, RZ, R87 ;  /* 0x000000ffffe47224 */ /* 0x000fc600078e0057 */
[----:B------:R-:W3:Y:S04]  /*f9c0*/  LDL.LU.64 R86, [R1+0x2e8] ;  /* 0x0002e80001567983 */ /* 0x000ee80000300a00 */
[----:B------:R-:W4:Y:S04]  /*f9d0*/  LDL.LU.64 R100, [R1+0xd0] ;  /* 0x0000d00001647983 */ /* 0x000f280000300a00 */
[----:B------:R-:W4:Y:S04]  /*f9e0*/  LDL.LU.64 R102, [R1+0xd8] ;  /* 0x0000d80001667983 */ /* 0x000f280000300a00 */
[----:B------:R-:W4:Y:S04]  /*f9f0*/  LDL.LU.64 R96, [R1+0x2b0] ;  /* 0x0002b00001607983 */ /* 0x000f280000300a00 */
[----:B------:R-:W4:Y:S01]  /*fa00*/  LDL.LU.64 R98, [R1+0x2b8] ;  /* 0x0002b80001627983 */ /* 0x000f220000300a00 */
[C---:B------:R-:W-:Y:S11]  /*fa10*/  HMMA.1688.F32.TF32 R92, R8.reuse, R68, R92 ;  /* 0x00000044085c723c */ /* 0x040ff6000008105c */
[----:B------:R-:W-:Y:S11]  /*fa20*/  @!UPT UIADD3 URZ, URZ, URZ, URZ ;  /* 0x0000003f3f3ff290 */ /* 0x000ff6000fffe03f */
[----:B------:R-:W-:Y:S02]  /*fa30*/  @!UPT UIADD3 URZ, URZ, URZ, URZ ;  /* 0x0000003f3f3ff290 */ /* 0x000fe4000fffe03f */
[----:B------:R-:W-:Y:S02]  /*fa40*/  IMAD.MOV.U32 R235, RZ, RZ, R92 ;  /* 0x000000ffffeb7224 */ /* 0x000fe400078e005c */
[----:B------:R-:W-:Y:S02]  /*fa50*/  IMAD.MOV.U32 R234, RZ, RZ, R93 ;  /* 0x000000ffffea7224 */ /* 0x000fe400078e005d */
[----:B------:R-:W-:Y:S02]  /*fa60*/  IMAD.MOV.U32 R233, RZ, RZ, R94 ;  /* 0x000000ffffe97224 */ /* 0x000fe400078e005e */
[----:B------:R-:W-:Y:S01]  /*fa70*/  IMAD.MOV.U32 R232, RZ, RZ, R95 ;  /* 0x000000ffffe87224 */ /* 0x000fe200078e005f */
        /* <DEDUP_REMOVED lines=9> */
[----:B------:R-:W2:Y:S04]  /*fb10*/  LDL.LU.64 R92, [R1+0x2a0] ;  /* 0x0002a000015c7983 */ /* 0x000ea80000300a00 */
[----:B------:R-:W2:Y:S01]  /*fb20*/  LDL.LU.64 R94, [R1+0x2a8] ;  /* 0x0002a800015e7983 */ /* 0x000ea20000300a00 */
        /* <DEDUP_REMOVED lines=8> */
[----:B------:R-:W3:Y:S01]  /*fbb0*/  LDL.LU.64 R86, [R1+0x278] ;  /* 0x0002780001567983 */ /* 0x000ee20000300a00 */
[----:B----4-:R-:W-:Y:S03]  /*fbc0*/  HMMA.1688.F32.TF32 R8, R8, R80, R100 ;  /* 0x000000500808723c */ /* 0x010fe60000081064 */
[----:B------:R-:W4:Y:S05]  /*fbd0*/  LDL.LU.64 R244, [R1+0x5f0] ;  /* 0x0005f00001f47983 */ /* 0x000f2a0000300a00 */
[-C--:B------:R-:W-:Y:S11]  /*fbe0*/  HMMA.1688.F32.TF32 R96, R12, R48.reuse, R96 ;  /* 0x000000300c60723c */ /* 0x080ff60000081060 */
[----:B------:R-:W-:Y:S05]  /*fbf0*/  @!UPT UIADD3 URZ, URZ, URZ, URZ ;  /* 0x0000003f3f3ff290 */ /* 0x000fea000fffe03f */
[----:B-1----:R-:W-:Y:S02]  /*fc00*/  IMAD.MOV.U32 R239, RZ, RZ, R8 ;  /* 0x000000ffffef7224 */ /* 0x002fe400078e0008 */
[----:B------:R-:W-:Y:S02]  /*fc10*/  IMAD.MOV.U32 R238, RZ, RZ, R9 ;  /* 0x000000ffffee7224 */ /* 0x000fe400078e0009 */
[----:B------:R-:W-:Y:S02]  /*fc20*/  IMAD.MOV.U32 R237, RZ, RZ, R10 ;  /* 0x000000ffffed7224 */ /* 0x000fe400078e000a */
[----:B------:R-:W-:Y:S01]  /*fc30*/  IMAD.MOV.U32 R236, RZ, RZ, R11 ;  /* 0x000000ffffec7224 */ /* 0x000fe200078e000b */
[----:B------:R-:W-:Y:S04]  /*fc40*/  STL.64 [R1+0x310], R96 ;  /* 0x0003106001007387 */ /* 0x000fe80000100a00 */
[----:B------:R-:W-:Y:S04]  /*fc50*/  STL.64 [R1+0x318], R98 ;  /* 0x0003186201007387 */ /* 0x000fe80000100a00 */
[----:B------:R-:W4:Y:S01]  /*fc60*/  LDL.LU.64 R246, [R1+0x5f8] ;  /* 0x0005f80001f67983 */ /* 0x000f220000300a00 */
[----:B--2---:R-:W-:Y:S08]  /*fc70*/  HMMA.1688.F32.TF32 R8, R20, R48, R88 ;  /* 0x000000301408723c */ /* 0x004ff00000081058 */
[-C--:B------:R-:W-:Y:S11]  /*fc80*/  HMMA.1688.F32.TF32 R92, R12, R52.reuse, R92 ;  /* 0x000000340c5c723c */ /* 0x080ff6000008105c */
[----:B------:R-:W-:Y:S04]  /*fc90*/  @!UPT UIADD3 URZ, URZ, URZ, URZ ;  /* 0x0000003f3f3ff290 */ /* 0x000fe8000fffe03f */
[----:B------:R-:W-:Y:S04]  /*fca0*/  STL.64 [R1+0x3b0], R8 ;  /* 0x0003b00801007387 */ /* 0x000fe80000100a00 */
[----:B------:R3:W-:Y:S04]  /*fcb0*/  STL.64 [R1+0x3b8], R10 ;  /* 0x0003b80a01007387 */ /* 0x0007e80000100a00 */
[----:B------:R-:W2:Y:S04]  /*fcc0*/  LDL.LU.64 R240, [R1+0x2c0] ;  /* 0x0002c00001f07983 */ /* 0x000ea80000300a00 */
[----:B------:R-:W2:Y:S04]  /*fcd0*/  LDL.LU.64 R242, [R1+0x2c8] ;  /* 0x0002c80001f27983 */ /* 0x000ea80000300a00 */
[----:B------:R-:W2:Y:S04]  /*fce0*/  LDL.LU.64 R88, [R1+0x5e0] ;  /* 0x0005e00001587983 */ /* 0x000ea80000300a00 */
[----:B------:R-:W2:Y:S04]  /*fcf0*/  LDL.LU.64 R90, [R1+0x5e8] ;  /* 0x0005e800015a7983 */ /* 0x000ea80000300a00 */
[----:B------:R-:W2:Y:S04]  /*fd00*/  LDL.LU.64 R100, [R1+0x560] ;  /* 0x0005600001647983 */ /* 0x000ea80000300a00 */
[----:B------:R1:W-:Y:S04]  /*fd10*/  STL.64 [R1+0x2e0], R92 ;  /* 0x0002e05c01007387 */ /* 0x0003e80000100a00 */
[----:B------:R1:W-:Y:S04]  /*fd20*/  STL.64 [R1+0x2e8], R94 ;  /* 0x0002e85e01007387 */ /* 0x0003e80000100a00 */
[----:B------:R-:W2:Y:S01]  /*fd30*/  LDL.LU.64 R102, [R1+0x568] ;  /* 0x0005680001667983 */ /* 0x000ea20000300a00 */
[----:B---3--:R-:W-:Y:S11]  /*fd40*/  HMMA.1688.F32.TF32 R8, R20, R52, R84 ;  /* 0x000000341408723c */ /* 0x008ff60000081054 */
[----:B------:R-:W-:Y:S11]  /*fd50*/  @!UPT UIADD3 URZ, URZ, URZ, URZ ;  /* 0x0000003f3f3ff290 */ /* 0x000ff6000fffe03f */
[----:B------:R-:W-:Y:S01]  /*fd60*/  @!UPT UIADD3 URZ, URZ, URZ, URZ ;  /* 0x0000003f3f3ff290 */ /* 0x000fe2000fffe03f */
[----:B------:R-:W-:Y:S04]  /*fd70*/  STL.64 [R1+0x390], R8 ;  /* 0x0003900801007387 */ /* 0x000fe80000100a00 */
[----:B------:R-:W-:Y:S04]  /*fd80*/  STL.64 [R1+0x398], R10 ;  /* 0x0003980a01007387 */ /* 0x000fe80000100a00 */
[----:B------:R-:W3:Y:S04]  /*fd90*/  LDL.LU.64 R96, [R1+0x290] ;  /* 0x0002900001607983 */ /* 0x000ee80000300a00 */
[----:B------:R-:W3:Y:S04]  /*fda0*/  LDL.LU.64 R98, [R1+0x298] ;  /* 0x0002980001627983 */ /* 0x000ee80000300a00 */
[----:B------:R-:W3:Y:S04]  /*fdb0*/  LDL.LU.64 R84, [R1+0x4c0] ;  /* 0x0004c00001547983 */ /* 0x000ee80000300a00 */
[----:B------:R-:W3:Y:S01]  /*fdc0*/  LDL.LU.64 R86, [R1+0x4c8] ;  /* 0x0004c80001567983 */ /* 0x000ee20000300a00 */
[C---:B----4-:R-:W-:Y:S03]  /*fdd0*/  HMMA.1688.F32.TF32 R244, R12.reuse, R56, R244 ;  /* 0x000000380cf4723c */ /* 0x050fe600000810f4 */
[----:B-1----:R-:W4:Y:S04]  /*fde0*/  LDL.LU.64 R92, [R1+0x480] ;  /* 0x00048000015c7983 */ /* 0x002f280000300a00 */
[----:B------:R-:W4:Y:S04]  /*fdf0*/  LDL.LU.64 R94, [R1+0x488] ;  /* 0x00048800015e7983 */ /* 0x000f280000300a00 */
[----:B------:R-:W-:Y:S04]  /*fe00*/  LDS R8, [R3+0x22000] ;  /* 0x0220000003087984 */ /* 0x000fe80000000800 */
[----:B------:R-:W-:Y:S04]  /*fe10*/  LDS R10, [R3+0x23000] ;  /* 0x02300000030a7984 */ /* 0x000fe80000000800 */
[----:B------:R-:W-:Y:S04]  /*fe20*/  LDS R9, [R2+0x22000] ;  /* 0x0220000002097984 */ /* 0x000fe80000000800 */
[----:B------:R-:W-:Y:S04]  /*fe30*/  STL.64 [R1+0x2d0], R244 ;  /* 0x0002d0f401007387 */ /* 0x000fe80000100a00 */
[----:B------:R-:W-:Y:S04]  /*fe40*/  STL.64 [R1+0x2d8], R246 ;  /* 0x0002d8f601007387 */ /* 0x000fe80000100a00 */
[----:B------:R-:W1:Y:S01]  /*fe50*/  LDS R11, [R2+0x23000] ;  /* 0x02300000020b7984 */ /* 0x000e620000000800 */
[C---:B--2---:R-:W-:Y:S08]  /*fe60*/  HMMA.1688.F32.TF32 R240, R12.reuse, R60, R240 ;  /* 0x0000003c0cf0723c */ /* 0x044ff000000810f0 */
[----:B------:R-:W-:Y:S11]  /*fe70*/  HMMA.1688.F32.TF32 R88, R12, R64, R88 ;  /* 0x000000400c58723c */ /* 0x000ff60000081058 */
[----:B------:R-:W-:Y:S11]  /*fe80*/  @!UPT UIADD3 URZ, URZ, URZ, URZ ;  /* 0x0000003f3f3ff290 */ /* 0x000ff6000fffe03f */
[----:B------:R-:W-:Y:S01]  /*fe90*/  @!UPT UIADD3 URZ, URZ, URZ, URZ ;  /* 0x0000003f3f3ff290 */ /* 0x000fe2000fffe03f */
[----:B------:R2:W-:Y:S01]  /*fea0*/  STL.64 [R1+0x2b0], R88 ;  /* 0x0002b05801007387 */ /* 0x0005e20000100a00 */
[----:B------:R-:W-:-:S03]  /*feb0*/  IMAD.MOV.U32 R28, RZ, RZ, R91 ;  /* 0x000000ffff1c7224 */ /* 0x000fc600078e005b */
[----:B------:R-:W-:Y:S04]  /*fec0*/  STL.64 [R1+0x2c0], R240 ;  /* 0x0002c0f001007387 */ /* 0x000fe80000100a00 */
[----:B------:R-:W-:Y:S04]  /*fed0*/  STL.64 [R1+0x2c8], R242 ;  /* 0x0002c8f201007387 */ /* 0x000fe80000100a00 */
[----:B------:R1:W-:Y:S04]  /*fee0*/  STL [R1+0x2b8], R90 ;  /* 0x0002b85a01007387 */ /* 0x0003e80000100800 */
[----:B--2---:R-:W2:Y:S01]  /*fef0*/  LDL.LU.64 R88, [R1+0x260] ;  /* 0x0002600001587983 */ /* 0x004ea20000300a00 */
[C---:B------:R-:W-:Y:S03]  /*ff00*/  HMMA.1688.F32.TF32 R100, R12.reuse, R68, R100 ;  /* 0x000000440c64723c */ /* 0x040fe60000081064 */
[----:B-1----:R-:W2:Y:S04]  /*ff10*/  LDL.LU.64 R90, [R1+0x268] ;  /* 0x00026800015a7983 */ /* 0x002ea80000300a00 */
[----:B------:R1:W-:Y:S01]  /*ff20*/  STL [R1+0xfa8], R28 ;  /* 0x000fa81c01007387 */ /* 0x0003e20000100800 */
[----:B---3--:R-:W-:Y:S11]  /*ff30*/  HMMA.1688.F32.TF32 R96, R12, R72, R96 ;  /* 0x000000480c60723c */ /* 0x008ff60000081060 */
[----:B------:R-:W-:Y:S11]  /*ff40*/  @!UPT UIADD3 URZ, URZ, URZ, URZ ;  /* 0x0000003f3f3ff290 */ /* 0x000ff6000fffe03f */
[----:B------:R-:W-:Y:S01]  /*ff50*/  @!UPT UIADD3 URZ, URZ, URZ, URZ ;  /* 0x0000003f3f3ff290 */ /* 0x000fe2000fffe03f */
[----:B------:R-:W-:Y:S01]  /*ff60*/  STL.64 [R1+0x290], R96 ;  /* 0x0002906001007387 */ /* 0x000fe20000100a00 */
[----:B-1----:R-:W-:-:S03]  /*ff70*/  IMAD.MOV.U32 R28, RZ, RZ, R99 ;  /* 0x000000ffff1c7224 */ /* 0x002fc600078e0063 */
[----:B------:R-:W-:Y:S04]  /*ff80*/  STL.64 [R1+0x2a0], R100 ;  /* 0x0002a06401007387 */ /* 0x000fe80000100a00 */
[----:B------:R-:W-:Y:S04]  /*ff90*/  STL.64 [R1+0x2a8], R102 ;  /* 0x0002a86601007387 */ /* 0x000fe80000100a00 */
[----:B------:R1:W-:Y:S04]  /*ffa0*/  STL [R1+0x298], R98 ;  /* 0x0002986201007387 */ /* 0x0003e80000100800 */
[----:B------:R-:W-:Y:S01]  /*ffb0*/  STL [R1+0xfac], R28 ;  /* 0x000fac1c01007387 */ /* 0x000fe20000100800 */
[C---:B-1----:R-:W-:Y:S03]  /*ffc0*/  HMMA.1688.F32.TF32 R96, R12.reuse, R76, R84 ;  /* 0x0000004c0c60723c */ /* 0x042fe60000081054 */
[----:B------:R-:W3:Y:S04]  /*ffd0*/  LDL.LU.64 R84, [R1+0x250] ;  /* 0x0002500001547983 */ /* 0x000ee80000300a00 */
[----:B------:R-:W3:Y:S01]  /*ffe0*/  LDL.LU.64 R86, [R1+0x258] ;  /* 0x0002580001567983 */ /* 0x000ee20000300a00 */
[----:B----4-:R-:W-:Y:S11]  /*fff0*/  HMMA.1688.F32.TF32 R92, R12, R80, R92 ;  /* 0x000000500c5c723c */ /* 0x010ff6000008105c */
[----:B------:R-:W-:Y:S04]  /*10000*/  @!UPT UIADD3 URZ, URZ, URZ, URZ ;  /* 0x0000003f3f3ff290 */ /* 0x000fe8000fffe03f */
[----:B------:R1:W-:Y:S04]  /*10010*/  STL.64 [R1+0x280], R96 ;  /* 0x0002806001007387 */ /* 0x0003e80000100a00 */
[----:B------:R4:W-:Y:S05]  /*10020*/  STL.64 [R1+0x288], R98 ;  /* 0x0002886201007387 */ /* 0x0009ea0000100a00 */
[----:B------:R-:W-:Y:S02]  /*10030*/  IMAD.MOV.U32 R17, RZ, RZ, R95 ;  /* 0x000000ffff117224 */ /* 0x000fe400078e005f */
[----:B------:R-:W-:-:S02]  /*10040*/  IMAD.MOV.U32 R25, RZ, RZ, R94 ;  /* 0x000000ffff197224 */ /* 0x000fc400078e005e */
[----:B------:R-:W-:Y:S02]  /*10050*/  IMAD.MOV.U32 R24, RZ, RZ, R93 ;  /* 0x000000ffff187224 */ /* 0x000fe400078e005d */
[----:B------:R-:W-:Y:S01]  /*10060*/  IMAD.MOV.U32 R29, RZ, RZ, R92 ;  /* 0x000000ffff1d7224 */ /* 0x000fe200078e005c */
[----:B------:R-:W-:Y:S04]  /*10070*/  STL [R1+0xfbc], R17 ;  /* 0x000fbc1101007387 */ /* 0x000fe80000100800 */
[----:B------:R-:W-:Y:S04]  /*10080*/  STL [R1+0xfb8], R25 ;  /* 0x000fb81901007387 */ /* 0x000fe80000100800 */
[----:B------:R-:W-:Y:S04]  /*10090*/  STL [R1+0xfb4], R24 ;  /* 0x000fb41801007387 */ /* 0x000fe80000100800 */
[----:B------:R-:W-:Y:S04]  /*100a0*/  STL [R1+0xfb0], R29 ;  /* 0x000fb01d01007387 */ /* 0x000fe80000100800 */
[----:B-1----:R-:W3:Y:S04]  /*100b0*/  LDL.LU.64 R96, [R1+0x240] ;  /* 0x0002400001607983 */ /* 0x002ee80000300a00 */
[----:B----4-:R-:W4:Y:S01]  /*100c0*/  LDL.LU.64 R98, [R1+0x248] ;  /* 0x0002480001627983 */ /* 0x010f220000300a00 */
[C---:B--2---:R-:W-:Y:S11]  /*100d0*/  HMMA.1688.F32.TF32 R12, R20.reuse, R56, R88 ;  /* 0x00000038140c723c */ /* 0x044ff60000081058 */
[----:B------:R-:W-:Y:S11]  /*100e0*/  @!UPT UIADD3 URZ, URZ, URZ, URZ ;  /* 0x0000003f3f3ff290 */ /* 0x000ff6000fffe03f */
[----:B------:R-:W-:Y:S01]  /*100f0*/  @!UPT UIADD3 URZ, URZ, URZ, URZ ;  /* 0x0000003f3f3ff290 */ /* 0x000fe2000fffe03f */
[----:B------:R-:W-:Y:S04]  /*10100*/  STL.64 [R1+0x360], R12 ;  /* 0x0003600c01007387 */ /* 0x000fe80000100a00 */
[----:B------:R3:W-:Y:S04]  /*10110*/  STL.64 [R1+0x368], R14 ;  /* 0x0003680e01007387 */ /* 0x0007e80000100a00 */
[----:B------:R-:W2:Y:S04]  /*10120*/  LDL.LU.64 R92, [R1+0x230] ;  /* 0x00023000015c7983 */ /* 0x000ea80000300a00 */
[----:B------:R-:W2:Y:S04]  /*10130*/  LDL.LU.64 R94, [R1+0x238] ;  /* 0x00023800015e7983 */ /* 0x000ea80000300a00 */
[----:B------:R-:W2:Y:S04]  /*10140*/  LDL.LU.64 R88, [R1+0x220] ;  /* 0x0002200001587983 */ /* 0x000ea80000300a00 */
[----:B------:R-:W2:Y:S01]  /*10150*/  LDL.LU.64 R90, [R1+0x228] ;  /* 0x00022800015a7983 */ /* 0x000ea20000300a00 */
[----:B---3--:R-:W-:Y:S03]  /*10160*/  HMMA.1688.F32.TF32 R12, R20, R60, R84 ;  /* 0x0000003c140c723c */ /* 0x008fe60000081054 */
[----:B------:R-:W3:Y:S04]  /*10170*/  LDL.LU.64 R84, [R1+0x200] ;  /* 0x0002000001547983 */ /* 0x000ee80000300a00 */
[----:B------:R-:W3:Y:S11]  /*10180*/  LDL.LU.64 R86, [R1+0x208] ;  /* 0x0002080001567983 */ /* 0x000ef60000300a00 */
[----:B------:R-:W-:Y:S06]  /*10190*/  @!UPT UIADD3 URZ, URZ, URZ, URZ ;  /* 0x0000003f3f3ff290 */ /* 0x000fec000fffe03f */
[----:B------:R-:W-:Y:S02]  /*101a0*/  IMAD.MOV.U32 R25, RZ, RZ, R12 ;  /* 0x000000ffff197224 */ /* 0x000fe400078e000c */
[----:B------:R-:W-:Y:S02]  /*101b0*/  IMAD.MOV.U32 R24, RZ, RZ, R13 ;  /* 0x000000ffff187224 */ /* 0x000fe400078e000d */
[----:B------:R-:W-:Y:S01]  /*101c0*/  IMAD.MOV.U32 R29, RZ, RZ, R14 ;  /* 0x000000ffff1d7224 */ /* 0x000fe200078e000e */
[----:B------:R-:W3:Y:S01]  /*101d0*/  LDL.LU.64 R12, [R1+0x1e0] ;  /* 0x0001e000010c7983 */ /* 0x000ee20000300a00 */
[----:B------:R-:W-:-:S03]  /*101e0*/  IMAD.MOV.U32 R28, RZ, RZ, R15 ;  /* 0x000000ffff1c7224 */ /* 0x000fc600078e000f */
[----:B------:R-:W3:Y:S01]  /*101f0*/  LDL.LU.64 R14, [R1+0x1e8] ;  /* 0x0001e800010e7983 */ /* 0x000ee20000300a00 */
[C---:B----4-:R-:W-:Y:S03]  /*10200*/  HMMA.1688.F32.TF32 R96, R20.reuse, R64, R96 ;  /* 0x000000401460723c */ /* 0x050fe60000081060 */
[----:B------:R-:W-:Y:S04]  /*10210*/  STL [R1+0xfcc], R28 ;  /* 0x000fcc1c01007387 */ /* 0x000fe80000100800 */
[----:B------:R-:W-:Y:S04]  /*10220*/  STL [R1+0xfc8], R29 ;  /* 0x000fc81d01007387 */ /* 0x000fe80000100800 */
[----:B------:R-:W-:Y:S04]  /*10230*/  STL [R1+0xfc4], R24 ;  /* 0x000fc41801007387 */ /* 0x000fe80000100800 */
[----:B------:R1:W-:Y:S09]  /*10240*/  STL [R1+0xfc0], R25 ;  /* 0x000fc01901007387 */ /* 0x0003f20000100800 */
[----:B------:R-:W-:Y:S01]  /*10250*/  IMAD.MOV.U32 R17, RZ, RZ, R99 ;  /* 0x000000ffff117224 */ /* 0x000fe200078e0063 */
[----:B------:R-:W-:Y:S04]  /*10260*/  STL.64 [R1+0x250], R96 ;  /* 0x0002506001007387 */ /* 0x000fe80000100a00 */
[----:B------:R-:W-:Y:S04]  /*10270*/  STL [R1+0x258], R98 ;  /* 0x0002586201007387 */ /* 0x000fe80000100800 */
[----:B------:R4:W-:Y:S01]  /*10280*/  STL [R1+0xfd0], R17 ;  /* 0x000fd01101007387 */ /* 0x0009e20000100800 */
[C---:B--2---:R-:W-:Y:S08]  /*10290*/  HMMA.1688.F32.TF32 R92, R20.reuse, R68, R92 ;  /* 0x00000044145c723c */ /* 0x044ff0000008105c */
[C---:B------:R-:W-:Y:S11]  /*102a0*/  HMMA.1688.F32.TF32 R88, R20.reuse, R72, R88 ;  /* 0x000000481458723c */ /* 0x040ff60000081058 */
[----:B------:R-:W-:Y:S05]  /*102b0*/  @!UPT UIADD3 URZ, URZ, URZ, URZ ;  /* 0x0000003f3f3ff290 */ /* 0x000fea000fffe03f */
[----:B-1----:R-:W-:Y:S02]  /*102c0*/  IMAD.MOV.U32 R25, RZ, RZ, R95 ;  /* 0x000000ffff197224 */ /* 0x002fe400078e005f */
[----:B------:R-:W-:Y:S02]  /*102d0*/  IMAD.MOV.U32 R24, RZ, RZ, R94 ;  /* 0x000000ffff187224 */ /* 0x000fe400078e005e */
[----:B------:R-:W-:Y:S02]  /*102e0*/  IMAD.MOV.U32 R28, RZ, RZ, R92 ;  /* 0x000000ffff1c7224 */ /* 0x000fe400078e005c */
[----:B------:R-:W-:Y:S01]  /*102f0*/  IMAD.MOV.U32 R29, RZ, RZ, R93 ;  /* 0x000000ffff1d7224 */ /* 0x000fe200078e005d */
[----:B------:R-:W-:Y:S04]  /*10300*/  STL [R1+0xfe0], R25 ;  /* 0x000fe01901007387 */ /* 0x000fe80000100800 */
[----:B------:R-:W-:Y:S04]  /*10310*/  STL [R1+0xfdc], R24 ;  /* 0x000fdc1801007387 */ /* 0x000fe80000100800 */
[----:B------:R-:W-:Y:S04]  /*10320*/  STL [R1+0xfd8], R28 ;  /* 0x000fd81c01007387 */ /* 0x000fe80000100800 */
[----:B------:R-:W-:Y:S04]  /*10330*/  STL [R1+0xfd4], R29 ;  /* 0x000fd41d01007387 */ /* 0x000fe80000100800 */
[----:B------:R1:W-:Y:S04]  /*10340*/  STL.64 [R1+0x230], R88 ;  /* 0x0002305801007387 */ /* 0x0003e80000100a00 */
[----:B------:R2:W-:Y:S01]  /*10350*/  STL [R1+0x238], R90 ;  /* 0x0002385a01007387 */ /* 0x0005e20000100800 */
[C---:B---3--:R-:W-:Y:S08]  /*10360*/  HMMA.1688.F32.TF32 R84, R20.reuse, R76, R84 ;  /* 0x0000004c1454723c */ /* 0x048ff00000081054 */
[----:B------:R-:W-:Y:S07]  /*10370*/  HMMA.1688.F32.TF32 R12, R20, R80, R12 ;  /* 0x00000050140c723c */ /* 0x000fee000008100c */
[----:B------:R-:W-:-:S02]  /*10380*/  IMAD.MOV.U32 R20, RZ, RZ, R39 ;  /* 0x000000ffff147224 */ /* 0x000fc400078e0027 */
[----:B------:R-:W3:Y:S01]  /*10390*/  LDL.LU R39, [R1+0x1140] ;  /* 0x0011400001277983 */ /* 0x000ee20000300800 */
[----:B------:R-:W-:Y:S02]  /*103a0*/  IMAD.MOV.U32 R21, RZ, RZ, R46 ;  /* 0x000000ffff157224 */ /* 0x000fe400078e002e */
[----:B------:R-:W-:Y:S01]  /*103b0*/  IMAD.MOV.U32 R22, RZ, RZ, R47 ;  /* 0x000000ffff167224 */ /* 0x000fe200078e002f */
[----:B------:R-:W3:Y:S01]  /*103c0*/  LDL.LU R46, [R1+0x113c] ;  /* 0x00113c00012e7983 */ /* 0x000ee20000300800 */
[----:B------:R-:W-:-:S03]  /*103d0*/  IMAD.MOV.U32 R23, RZ, RZ, R38 ;  /* 0x000000ffff177224 */ /* 0x000fc600078e0026 */
[----:B------:R-:W3:Y:S04]  /*103e0*/  LDL.LU R47, [R1+0x1138] ;  /* 0x00113800012f7983 */ /* 0x000ee80000300800 */
[----:B------:R-:W3:Y:S04]  /*103f0*/  LDL.LU R38, [R1+0x1134] ;  /* 0x0011340001267983 */ /* 0x000ee80000300800 */
[----:B------:R-:W3:Y:S04]  /*10400*/  LDL.LU R100, [R1+0x3f0] ;  /* 0x0003f00001647983 */ /* 0x000ee80000300800 */
[----:B------:R-:W3:Y:S04]  /*10410*/  LDL.LU R101, [R1+0x3f4] ;  /* 0x0003f40001657983 */ /* 0x000ee80000300800 */
[----:B------:R-:W3:Y:S01]  /*10420*/  LDL.LU R102, [R1+0x3f8] ;  /* 0x0003f80001667983 */ /* 0x000ee20000300800 */
[----:B----4-:R-:W-:-:S03]  /*10430*/  IMAD.MOV.U32 R17, RZ, RZ, R91 ;  /* 0x000000ffff117224 */ /* 0x010fc600078e005b */
[----:B------:R-:W4:Y:S04]  /*10440*/  LDL.LU R103, [R1+0x3fc] ;  /* 0x0003fc0001677983 */ /* 0x000f280000300800 */
[----:B-1----:R-:W4:Y:S04]  /*10450*/  LDL.LU R88, [R1+0x130] ;  /* 0x0001300001587983 */ /* 0x002f280000300800 */
[----:B------:R-:W4:Y:S04]  /*10460*/  LDL.LU R89, [R1+0x134] ;  /* 0x0001340001597983 */ /* 0x000f280000300800 */
[----:B--2---:R-:W4:Y:S04]  /*10470*/  LDL.LU R90, [R1+0x138] ;  /* 0x00013800015a7983 */ /* 0x004f280000300800 */
[----:B------:R-:W4:Y:S04]  /*10480*/  LDL.LU R91, [R1+0x13c] ;  /* 0x00013c00015b7983 */ /* 0x000f280000300800 */
[----:B------:R-:W2:Y:S04]  /*10490*/  LDL.LU R96, [R1+0x330] ;  /* 0x0003300001607983 */ /* 0x000ea80000300800 */
[----:B------:R-:W2:Y:S04]  /*104a0*/  LDL.LU R97, [R1+0x334] ;  /* 0x0003340001617983 */ /* 0x000ea80000300800 */
[----:B------:R-:W2:Y:S01]  /*104b0*/  LDL.LU R98, [R1+0x338] ;  /* 0x0003380001627983 */ /* 0x000ea20000300800 */
[----:B------:R-:W-:-:S03]  /*104c0*/  IMAD.MOV.U32 R247, RZ, RZ, R40 ;  /* 0x000000fffff77224 */ /* 0x000fc600078e0028 */
        /* <DEDUP_REMOVED lines=9> */
[----:B------:R-:W-:Y:S02]  /*10560*/  IMAD.MOV.U32 R42, RZ, RZ, R35 ;  /* 0x000000ffff2a7224 */ /* 0x000fe400078e0023 */
[----:B------:R-:W-:Y:S02]  /*10570*/  IMAD.MOV.U32 R43, RZ, RZ, R30 ;  /* 0x000000ffff2b7224 */ /* 0x000fe400078e001e */
[----:B------:R-:W-:Y:S02]  /*10580*/  IMAD.MOV.U32 R240, RZ, RZ, R31 ;  /* 0x000000fffff07224 */ /* 0x000fe400078e001f */
[----:B------:R-:W-:Y:S02]  /*10590*/  IMAD.MOV.U32 R241, RZ, RZ, R26 ;  /* 0x000000fffff17224 */ /* 0x000fe400078e001a */
[----:B------:R-:W-:Y:S02]  /*105a0*/  IMAD.MOV.U32 R242, RZ, RZ, R27 ;  /* 0x000000fffff27224 */ /* 0x000fe400078e001b */
[----:B------:R-:W-:-:S02]  /*105b0*/  IMAD.MOV.U32 R16, RZ, RZ, R84 ;  /* 0x000000ffff107224 */ /* 0x000fc400078e0054 */
[----:B------:R-:W-:Y:S02]  /*105c0*/  IMAD.MOV.U32 R243, RZ, RZ, R18 ;  /* 0x000000fffff37224 */ /* 0x000fe400078e0012 */
[----:B------:R-:W-:Y:S02]  /*105d0*/  IMAD.MOV.U32 R84, RZ, RZ, R19 ;  /* 0x000000ffff547224 */ /* 0x000fe400078e0013 */
[----:B---3--:R-:W-:Y:S02]  /*105e0*/  IMAD.MOV.U32 R40, RZ, RZ, R39 ;  /* 0x000000ffff287224 */ /* 0x008fe400078e0027 */
[----:B------:R-:W3:Y:S04]  /*105f0*/  LDL.LU R39, [R1+0x1130] ;  /* 0x0011300001277983 */ /* 0x000ee80000300800 */
[----:B------:R-:W4:Y:S04]  /*10600*/  LDL.LU R34, [R1+0x112c] ;  /* 0x00112c0001227983 */ /* 0x000f280000300800 */
[----:B------:R-:W4:Y:S04]  /*10610*/  LDL.LU R35, [R1+0x1128] ;  /* 0x0011280001237983 */ /* 0x000f280000300800 */
[----:B------:R-:W2:Y:S04]  /*10620*/  LDL.LU R30, [R1+0x1124] ;  /* 0x00112400011e7983 */ /* 0x000ea80000300800 */
[----:B------:R-:W2:Y:S04]  /*10630*/  LDL.LU R31, [R1+0x1120] ;  /* 0x00112000011f7983 */ /* 0x000ea80000300800 */
[----:B------:R-:W2:Y:S04]  /*10640*/  LDL.LU R26, [R1+0x111c] ;  /* 0x00111c00011a7983 */ /* 0x000ea80000300800 */
[----:B------:R-:W2:Y:S04]  /*10650*/  LDL.LU R27, [R1+0x1118] ;  /* 0x00111800011b7983 */ /* 0x000ea80000300800 */
[----:B------:R-:W2:Y:S04]  /*10660*/  LDL.LU R18, [R1+0x1114] ;  /* 0x0011140001127983 */ /* 0x000ea80000300800 */
[----:B------:R-:W2:Y:S01]  /*10670*/  LDL.LU R19, [R1+0x1110] ;  /* 0x0011100001137983 */ /* 0x000ea20000300800 */
[----:B------:R-:W-:-:S02]  /*10680*/  IMAD.MOV.U32 R7, RZ, RZ, R44 ;  /* 0x000000ffff077224 */ /* 0x000fc400078e002c */
        /* <DEDUP_REMOVED lines=8> */
[----:B------:R-:W-:Y:S02]  /*10710*/  IMAD.MOV.U32 R250, RZ, RZ, R4 ;  /* 0x000000fffffa7224 */ /* 0x000fe400078e0004 */
[----:B------:R-:W-:Y:S01]  /*10720*/  IMAD.MOV.U32 R251, RZ, RZ, R0 ;  /* 0x000000fffffb7224 */ /* 0x000fe200078e0000 */
[C---:B---3--:R-:W-:Y:S08]  /*10730*/  HMMA.1688.F32.TF32 R40, R8.reuse, R38, R40 ;  /* 0x000000260828723c */ /* 0x048ff00000081028 */
[C---:B----4-:R-:W-:Y:S08]  /*10740*/  HMMA.1688.F32.TF32 R88, R8.reuse, R34, R88 ;  /* 0x000000220858723c */ /* 0x050ff00000081058 */
[C---:B--2---:R-:W-:Y:S08]  /*10750*/  HMMA.1688.F32.TF32 R92, R8.reuse, R30, R92 ;  /* 0x0000001e085c723c */ /* 0x044ff0000008105c */
[C---:B------:R-:W-:Y:S08]  /*10760*/  HMMA.1688.F32.TF32 R96, R8.reuse, R26, R96 ;  /* 0x0000001a0860723c */ /* 0x040ff00000081060 */
[----:B------:R-:W-:Y:S01]  /*10770*/  HMMA.1688.F32.TF32 R100, R8, R18, R100 ;  /* 0x000000120864723c */ /* 0x000fe20000081064 */
[----:B------:R-:W-:-:S02]  /*10780*/  IMAD.MOV.U32 R4, RZ, RZ, R42 ;  /* 0x000000ffff047224 */ /* 0x000fc400078e002a */
[----:B------:R-:W-:Y:S11]  /*10790*/  IMAD.MOV.U32 R0, RZ, RZ, R43 ;  /* 0x000000ffff007224 */ /* 0x000ff600078e002b */
[----:B------:R-:W-:Y:S02]  /*107a0*/  @!UPT UIADD3 URZ, URZ, URZ, URZ ;  /* 0x0000003f3f3ff290 */ /* 0x000fe4000fffe03f */
[----:B------:R-:W-:-:S08]  /*107b0*/  IMAD.MOV.U32 R81, RZ, RZ, R99 ;  /* 0x000000ffff517224 */ /* 0x000fd000078e0063 */
[----:B------:R-:W-:Y:S02]  /*107c0*/  IMAD.MOV.U32 R7, RZ, RZ, R103 ;  /* 0x000000ffff077224 */ /* 0x000fe400078e0067 */
[----:B------:R-:W-:Y:S02]  /*107d0*/  IMAD.MOV.U32 R32, RZ, RZ, R102 ;  /* 0x000000ffff207224 */ /* 0x000fe400078e0066 */
[----:B------:R-:W-:Y:S01]  /*107e0*/  IMAD.MOV.U32 R33, RZ, RZ, R101 ;  /* 0x000000ffff217224 */ /* 0x000fe200078e0065 */
[----:B------:R-:W2:Y:S01]  /*107f0*/  LDL.LU.64 R102, [R1+0x1108] ;  /* 0x0011080001667983 */ /* 0x000ea20000300a00 */
[----:B------:R-:W-:-:S03]  /*10800*/  IMAD.MOV.U32 R36, RZ, RZ, R100 ;  /* 0x000000ffff247224 */ /* 0x000fc600078e0064 */
[----:B------:R-:W2:Y:S04]  /*10810*/  LDL.LU.64 R100, [R1+0x1100] ;  /* 0x0011000001647983 */ /* 0x000ea80000300a00 */
[----:B------:R-:W-:Y:S04]  /*10820*/  STL [R1+0xedc], R7 ;  /* 0x000edc0701007387 */ /* 0x000fe80000100800 */
[----:B------:R-:W-:Y:S04]  /*10830*/  STL [R1+0xed8], R32 ;  /* 0x000ed82001007387 */ /* 0x000fe80000100800 */
[----:B------:R-:W-:Y:S04]  /*10840*/  STL [R1+0xed4], R33 ;  /* 0x000ed42101007387 */ /* 0x000fe80000100800 */
[----:B------:R-:W-:Y:S04]  /*10850*/  STL [R1+0xed0], R36 ;  /* 0x000ed02401007387 */ /* 0x000fe80000100800 */
[----:B------:R-:W-:Y:S04]  /*10860*/  STL.64 [R1+0x4c0], R96 ;  /* 0x0004c06001007387 */ /* 0x000fe80000100a00 */
[----:B------:R1:W-:Y:S04]  /*10870*/  STL [R1+0x4c8], R98 ;  /* 0x0004c86201007387 */ /* 0x0003e80000100800 */
[----:B-1----:R-:W3:Y:S04]  /*10880*/  LDL.LU.64 R98, [R1+0x10f8] ;  /* 0x0010f80001627983 */ /* 0x002ee80000300a00 */
[----:B------:R-:W3:Y:S04]  /*10890*/  LDL.LU.64 R96, [R1+0x10f0] ;  /* 0x0010f00001607983 */ /* 0x000ee80000300a00 */
[----:B------:R-:W-:Y:S04]  /*108a0*/  STL [R1+0xee0], R81 ;  /* 0x000ee05101007387 */ /* 0x000fe80000100800 */
[----:B------:R-:W-:Y:S04]  /*108b0*/  STL.64 [R1+0x1f0], R92 ;  /* 0x0001f05c01007387 */ /* 0x000fe80000100a00 */
[----:B------:R1:W-:Y:S04]  /*108c0*/  STL.64 [R1+0x1f8], R94 ;  /* 0x0001f85e01007387 */ /* 0x0003e80000100a00 */
[----:B-1----:R-:W4:Y:S04]  /*108d0*/  LDL.LU.64 R94, [R1+0x10e8] ;  /* 0x0010e800015e7983 */ /* 0x002f280000300a00 */
[----:B------:R-:W4:Y:S04]  /*108e0*/  LDL.LU.64 R92, [R1+0x10e0] ;  /* 0x0010e000015c7983 */ /* 0x000f280000300a00 */
[----:B------:R-:W-:Y:S04]  /*108f0*/  STL.64 [R1+0x5b0], R88 ;  /* 0x0005b05801007387 */ /* 0x000fe80000100a00 */
[----:B------:R1:W-:Y:S04]  /*10900*/  STL.64 [R1+0x5b8], R90 ;  /* 0x0005b85a01007387 */ /* 0x0003e80000100a00 */
[----:B-1----:R-:W2:Y:S04]  /*10910*/  LDL.LU.64 R90, [R1+0x10d8] ;  /* 0x0010d800015a7983 */ /* 0x002ea80000300a00 */
[----:B------:R-:W2:Y:S04]  /*10920*/  LDL.LU.64 R88, [R1+0x10d0] ;  /* 0x0010d00001587983 */ /* 0x000ea80000300a00 */
[----:B------:R-:W2:Y:S01]  /*10930*/  LDL.LU.64 R42, [R1+0x10c8] ;  /* 0x0010c800012a7983 */ /* 0x000ea20000300a00 */
[----:B------:R-:W-:Y:S01]  /*10940*/  HMMA.1688.F32.TF32 R240, R8, R46, R240 ;  /* 0x0000002e08f0723c */ /* 0x000fe200000810f0 */
[----:B------:R-:W-:-:S07]  /*10950*/  IMAD.MOV.U32 R249, RZ, RZ, R5 ;  /* 0x000000fffff97224 */ /* 0x000fce00078e0005 */
[C---:B------:R-:W-:Y:S01]  /*10960*/  HMMA.1688.F32.TF32 R244, R8.reuse, R50, R244 ;  /* 0x0000003208f4723c */ /* 0x040fe200000810f4 */
[----:B------:R-:W-:Y:S02]  /*10970*/  IMAD.MOV.U32 R5, RZ, RZ, R41 ;  /* 0x000000ffff057224 */ /* 0x000fe400078e0029 */
[----:B------:R-:W-:Y:S02]  /*10980*/  IMAD.MOV.U32 R48, RZ, RZ, R40 ;  /* 0x000000ffff307224 */ /* 0x000fe400078e0028 */
[----:B------:R-:W3:Y:S03]  /*10990*/  LDL.LU.64 R40, [R1+0x10c0] ;  /* 0x0010c00001287983 */ /* 0x000ee60000300a00 */
[C---:B------:R-:W-:Y:S01]  /*109a0*/  HMMA.1688.F32.TF32 R248, R8.reuse, R54, R248 ;  /* 0x0000003608f8723c */ /* 0x040fe200000810f8 */
[----:B------:R-:W-:Y:S04]  /*109b0*/  STL [R1+0xef0], R0 ;  /* 0x000ef00001007387 */ /* 0x000fe80000100800 */
[----:B------:R-:W-:Y:S04]  /*109c0*/  STL [R1+0xeec], R4 ;  /* 0x000eec0401007387 */ /* 0x000fe80000100800 */
[----:B------:R-:W-:Y:S04]  /*109d0*/  STL [R1+0xee8], R5 ;  /* 0x000ee80501007387 */ /* 0x000fe80000100800 */
[----:B------:R-:W-:Y:S01]  /*109e0*/  STL [R1+0xee4], R48 ;  /* 0x000ee43001007387 */ /* 0x000fe20000100800 */
[C---:B--2---:R-:W-:Y:S11]  /*109f0*/  HMMA.1688.F32.TF32 R84, R8.reuse, R42, R84 ;  /* 0x0000002a0854723c */ /* 0x044ff60000081054 */
[----:B------:R-:W-:Y:S11]  /*10a00*/  @!UPT UIADD3 URZ, URZ, URZ, URZ ;  /* 0x0000003f3f3ff290 */ /* 0x000ff6000fffe03f */
[----:B------:R-:W-:Y:S01]  /*10a10*/  @!UPT UIADD3 URZ, URZ, URZ, URZ ;  /* 0x0000003f3f3ff290 */ /* 0x000fe2000fffe03f */
[----:B------:R-:W-:Y:S04]  /*10a20*/  STL.64 [R1+0x750], R84 ;  /* 0x0007505401007387 */ /* 0x000fe80000100a00 */
[----:B------:R1:W-:Y:S04]  /*10a30*/  STL.64 [R1+0x758], R86 ;  /* 0x0007585601007387 */ /* 0x0003e80000100a00 */
[----:B-1----:R-:W2:Y:S04]  /*10a40*/  LDL.LU.64 R86, [R1+0x10b8] ;  /* 0x0010b80001567983 */ /* 0x002ea80000300a00 */
[----:B------:R-:W2:Y:S04]  /*10a50*/  LDL.LU.64 R84, [R1+0x10b0] ;  /* 0x0010b00001547983 */ /* 0x000ea80000300a00 */
[----:B------:R-:W-:Y:S04]  /*10a60*/  STL.64 [R1+0x7f0], R240 ;  /* 0x0007f0f001007387 */ /* 0x000fe80000100a00 */
[----:B------:R1:W-:Y:S04]  /*10a70*/  STL.64 [R1+0x7f8], R242 ;  /* 0x0007f8f201007387 */ /* 0x0003e80000100a00 */
[----:B-1----:R-:W3:Y:S04]  /*10a80*/  LDL.LU.64 R242, [R1+0x10a8] ;  /* 0x0010a80001f27983 */ /* 0x002ee80000300a00 */
[----:B------:R-:W3:Y:S04]  /*10a90*/  LDL.LU.64 R240, [R1+0x10a0] ;  /* 0x0010a00001f07983 */ /* 0x000ee80000300a00 */
[----:B------:R-:W-:Y:S04]  /*10aa0*/  STL.64 [R1+0x910], R244 ;  /* 0x000910f401007387 */ /* 0x000fe80000100a00 */
[----:B------:R1:W-:Y:S04]  /*10ab0*/  STL.64 [R1+0x918], R246 ;  /* 0x000918f601007387 */ /* 0x0003e80000100a00 */
[----:B-1----:R-:W4:Y:S04]  /*10ac0*/  LDL.LU.64 R246, [R1+0x1098] ;  /* 0x0010980001f67983 */ /* 0x002f280000300a00 */
[----:B------:R-:W4:Y:S04]  /*10ad0*/  LDL.LU.64 R244, [R1+0x1090] ;  /* 0x0010900001f47983 */ /* 0x000f280000300a00 */
[----:B------:R-:W-:Y:S04]  /*10ae0*/  STL.64 [R1+0x900], R248 ;  /* 0x000900f801007387 */ /* 0x000fe80000100a00 */
[----:B------:R1:W-:Y:S04]  /*10af0*/  STL.64 [R1+0x908], R250 ;  /* 0x000908fa01007387 */ /* 0x0003e80000100a00 */
[----:B-1----:R-:W4:Y:S04]  /*10b00*/  LDL.LU.64 R250, [R1+0x1088] ;  /* 0x0010880001fa7983 */ /* 0x002f280000300a00 */
[----:B------:R-:W4:Y:S01]  /*10b10*/  LDL.LU.64 R248, [R1+0x1080] ;  /* 0x0010800001f87983 */ /* 0x000f220000300a00 */
[C---:B------:R-:W-:Y:S11]  /*10b20*/  HMMA.1688.F32.TF32 R20, R8.reuse, R58, R20 ;  /* 0x0000003a0814723c */ /* 0x040ff60000081014 */
[----:B------:R-:W-:Y:S11]  /*10b30*/  @!UPT UIADD3 URZ, URZ, URZ, URZ ;  /* 0x0000003f3f3ff290 */ /* 0x000ff6000fffe03f */
[----:B------:R-:W-:Y:S01]  /*10b40*/  @!UPT UIADD3 URZ, URZ, URZ, URZ ;  /* 0x0000003f3f3ff290 */ /* 0x000fe2000fffe03f */
[----:B------:R-:W-:Y:S04]  /*10b50*/  STL.64 [R1+0x8f0], R20 ;  /* 0x0008f01401007387 */ /* 0x000fe80000100a00 */
[----:B------:R4:W-:Y:S01]  /*10b60*/  STL.64 [R1+0x8f8], R22 ;  /* 0x0008f81601007387 */ /* 0x0009e20000100a00 */
[C---:B--2---:R-:W-:Y:S08]  /*10b70*/  HMMA.1688.F32.TF32 R84, R8.reuse, R74, R84 ;  /* 0x0000004a0854723c */ /* 0x044ff00000081054 */
[C---:B---3--:R-:W-:Y:S08]  /*10b80*/  HMMA.1688.F32.TF32 R240, R8.reuse, R70, R240 ;  /* 0x0000004608f0723c */ /* 0x048ff000000810f0 */
[C---:B----4-:R-:W-:Y:S08]  /*10b90*/  HMMA.1688.F32.TF32 R20, R8.reuse, R66, R244 ;  /* 0x000000420814723c */ /* 0x050ff000000810f4 */
[C---:B------:R-:W-:Y:S11]  /*10ba0*/  HMMA.1688.F32.TF32 R248, R8.reuse, R62, R248 ;  /* 0x0000003e08f8723c */ /* 0x040ff600000810f8 */
[----:B------:R-:W-:Y:S11]  /*10bb0*/  @!UPT UIADD3 URZ, URZ, URZ, URZ ;  /* 0x0000003f3f3ff290 */ /* 0x000ff6000fffe03f */
[----:B------:R-:W-:Y:S01]  /*10bc0*/  @!UPT UIADD3 URZ, URZ, URZ, URZ ;  /* 0x0000003f3f3ff290 */ /* 0x000fe2000fffe03f */
[----:B------:R-:W-:Y:S04]  /*10bd0*/  STL.64 [R1+0x8e0], R248 ;  /* 0x0008e0f801007387 */ /* 0x000fe80000100a00 */
[----:B------:R-:W-:Y:S04]  /*10be0*/  STL.64 [R1+0x8e8], R250 ;  /* 0x0008e8fa01007387 */ /* 0x000fe80000100a00 */
[----:B------:R-:W-:Y:S04]  /*10bf0*/  STL.64 [R1+0x8d0], R20 ;  /* 0x0008d01401007387 */ /* 0x000fe80000100a00 */
[----:B------:R1:W-:Y:S02]  /*10c00*/  STL.64 [R1+0x8d8], R22 ;  /* 0x0008d81601007387 */ /* 0x0003e40000100a00 */
[C---:B-1----:R-:W-:Y:S08]  /*10c10*/  HMMA.1688.F32.TF32 R20, R8.reuse, R78, R88 ;  /* 0x0000004e0814723c */ /* 0x042ff00000081058 */
[----:B------:R-:W-:Y:S01]  /*10c20*/  HMMA.1688.F32.TF32 R8, R8, R82, R92 ;  /* 0x000000520808723c */ /* 0x000fe2000008105c */
[----:B------:R-:W-:Y:S04]  /*10c30*/  STL.64 [R1+0x8c0], R240 ;  /* 0x0008c0f001007387 */ /* 0x000fe80000100a00 */
[----:B------:R-:W-:Y:S04]  /*10c40*/  STL.64 [R1+0x8c8], R242 ;  /* 0x0008c8f201007387 */ /* 0x000fe80000100a00 */
[----:B------:R-:W-:Y:S04]  /*10c50*/  STL.64 [R1+0x8b0], R84 ;  /* 0x0008b05401007387 */ /* 0x000fe80000100a00 */
[----:B------:R-:W-:Y:S04]  /*10c60*/  STL.64 [R1+0x8b8], R86 ;  /* 0x0008b85601007387 */ /* 0x000fe80000100a00 */
[----:B------:R-:W2:Y:S04]  /*10c70*/  LDL.LU R92, [R1+0x3e0] ;  /* 0x0003e000015c7983 */ /* 0x000ea80000300800 */
[----:B------:R1:W-:Y:S04]  /*10c80*/  STL.64 [R1+0x8a0], R20 ;  /* 0x0008a01401007387 */ /* 0x0003e80000100a00 */
[----:B------:R3:W-:Y:S04]  /*10c90*/  STL.64 [R1+0x8a8], R22 ;  /* 0x0008a81601007387 */ /* 0x0007e80000100a00 */
[----:B------:R-:W-:Y:S04]  /*10ca0*/  STL.64 [R1+0x890], R8 ;  /* 0x0008900801007387 */ /* 0x000fe80000100a00 */
[----:B------:R-:W-:Y:S04]  /*10cb0*/  STL.64 [R1+0x898], R10 ;  /* 0x0008980a01007387 */ /* 0x000fe80000100a00 */
[----:B------:R-:W2:Y:S04]  /*10cc0*/  LDL.LU R93, [R1+0x3e4] ;  /* 0x0003e400015d7983 */ /* 0x000ea80000300800 */
[----:B------:R-:W2:Y:S04]  /*10cd0*/  LDL.LU R94, [R1+0x3e8] ;  /* 0x0003e800015e7983 */ /* 0x000ea80000300800 */
[----:B------:R-:W2:Y:S01]  /*10ce0*/  LDL.LU R95, [R1+0x3ec] ;  /* 0x0003ec00015f7983 */ /* 0x000ea20000300800 */
[----:B-1----:R-:W-:-:S03]  /*10cf0*/  IMAD.MOV.U32 R20, RZ, RZ, R37 ;  /* 0x000000ffff147224 */ /* 0x002fc600078e0025 */
[----:B------:R-:W4:Y:S01]  /*10d00*/  LDL.LU R88, [R1+0x350] ;  /* 0x0003500001587983 */ /* 0x000f220000300800 */
[----:B------:R-:W-:-:S03]  /*10d10*/  IMAD.MOV.U32 R21, RZ, RZ, R252 ;  /* 0x000000ffff157224 */ /* 0x000fc600078e00fc */
[----:B------:R-:W4:Y:S04]  /*10d20*/  LDL.LU R89, [R1+0x354] ;  /* 0x0003540001597983 */ /* 0x000f280000300800 */
[----:B------:R-:W4:Y:S04]  /*10d30*/  LDL.LU R90, [R1+0x358] ;  /* 0x00035800015a7983 */ /* 0x000f280000300800 */
[----:B------:R-:W4:Y:S04]  /*10d40*/  LDL.LU R91, [R1+0x35c] ;  /* 0x00035c00015b7983 */ /* 0x000f280000300800 */
[----:B------:R-:W2:Y:S04]  /*10d50*/  LDL.LU R37, [R1+0x107c] ;  /* 0x00107c0001257983 */ /* 0x000ea80000300800 */
[----:B------:R-:W2:Y:S04]  /*10d60*/  LDL.LU R252, [R1+0x1078] ;  /* 0x0010780001fc7983 */ /* 0x000ea80000300800 */
[----:B------:R-:W4:Y:S04]  /*10d70*/  LDL.LU R84, [R1+0x1d0] ;  /* 0x0001d00001547983 */ /* 0x000f280000300800 */
[----:B------:R-:W4:Y:S04]  /*10d80*/  LDL.LU R85, [R1+0x1d4] ;  /* 0x0001d40001557983 */ /* 0x000f280000300800 */
[----:B------:R-:W4:Y:S04]  /*10d90*/  LDL.LU R86, [R1+0x1d8] ;  /* 0x0001d80001567983 */ /* 0x000f280000300800 */
[----:B------:R-:W4:Y:S04]  /*10da0*/  LDL.LU R87, [R1+0x1dc] ;  /* 0x0001dc0001577983 */ /* 0x000f280000300800 */
[----:B------:R-:W4:Y:S04]  /*10db0*/  LDL.LU R248, [R1+0x90] ;  /* 0x0000900001f87983 */ /* 0x000f280000300800 */
[----:B------:R-:W4:Y:S01]  /*10dc0*/  LDL.LU R249, [R1+0x94] ;  /* 0x0000940001f97983 */ /* 0x000f220000300800 */
[----:B------:R-:W-:-:S02]  /*10dd0*/  IMAD.MOV.U32 R25, RZ, RZ, R12 ;  /* 0x000000ffff197224 */ /* 0x000fc400078e000c */
[----:B------:R-:W-:Y:S01]  /*10de0*/  IMAD.MOV.U32 R24, RZ, RZ, R13 ;  /* 0x000000ffff187224 */ /* 0x000fe200078e000d */
[----:B------:R-:W-:Y:S01]  /*10df0*/  LDS R12, [R3+0x22080] ;  /* 0x02208000030c7984 */ /* 0x000fe20000000800 */
[----:B------:R-:W-:Y:S02]  /*10e00*/  IMAD.MOV.U32 R28, RZ, RZ, R14 ;  /* 0x000000ffff1c7224 */ /* 0x000fe400078e000e */
[----:B------:R-:W-:Y:S01]  /*10e10*/  IMAD.MOV.U32 R29, RZ, RZ, R15 ;  /* 0x000000ffff1d7224 */ /* 0x000fe200078e000f */
[----:B------:R-:W-:Y:S04]  /*10e20*/  LDS R14, [R3+0x23080] ;  /* 0x02308000030e7984 */ /* 0x000fe80000000800 */
[----:B------:R-:W-:Y:S04]  /*10e30*/  LDS R13, [R2+0x22080] ;  /* 0x02208000020d7984 */ /* 0x000fe80000000800 */
[----:B------:R-:W1:Y:S01]  /*10e40*/  LDS R15, [R2+0x23080] ;  /* 0x02308000020f7984 */ /* 0x000e620000000800 */
[----:B---3--:R-:W-:-:S02]  /*10e50*/  IMAD.MOV.U32 R23, RZ, RZ, R40 ;  /* 0x000000ffff177224 */ /* 0x008fc400078e0028 */
[----:B------:R-:W-:Y:S01]  /*10e60*/  IMAD.MOV.U32 R22, RZ, RZ, R41 ;  /* 0x000000ffff167224 */ /* 0x000fe200078e0029 */
[----:B------:R-:W-:Y:S04]  /*10e70*/  LDS R8, [R3+0x22100] ;  /* 0x0221000003087984 */ /* 0x000fe80000000800 */
[----:B------:R-:W-:Y:S04]  /*10e80*/  LDS R10, [R3+0x23100] ;  /* 0x02310000030a7984 */ /* 0x000fe80000000800 */
[----:B------:R-:W-:Y:S04]  /*10e90*/  LDS R9, [R2+0x22100] ;  /* 0x0221000002097984 */ /* 0x000fe80000000800 */
[----:B------:R-:W3:Y:S01]  /*10ea0*/  LDS R11, [R2+0x23100] ;  /* 0x02310000020b7984 */ /* 0x000ee20000000800 */
[----:B--2---:R-:W-:-:S03]  /*10eb0*/  IMAD.MOV.U32 R250, RZ, RZ, R252 ;  /* 0x000000fffffa7224 */ /* 0x004fc600078e00fc */
[----:B------:R-:W2:Y:S04]  /*10ec0*/  LDL.LU R252, [R1+0x1074] ;  /* 0x0010740001fc7983 */ /* 0x000ea80000300800 */
[----:B------:R-:W2:Y:S04]  /*10ed0*/  LDL.LU R240, [R1+0x170] ;  /* 0x0001700001f07983 */ /* 0x000ea80000300800 */
[----:B------:R-:W2:Y:S04]  /*10ee0*/  LDL.LU R241, [R1+0x174] ;  /* 0x0001740001f17983 */ /* 0x000ea80000300800 */
[----:B------:R-:W2:Y:S04]  /*10ef0*/  LDL.LU R242, [R1+0x178] ;  /* 0x0001780001f27983 */ /* 0x000ea80000300800 */
[----:B------:R-:W2:Y:S04]  /*10f00*/  LDL.LU R243, [R1+0x17c] ;  /* 0x00017c0001f37983 */ /* 0x000ea80000300800 */
[----:B------:R-:W3:Y:S04]  /*10f10*/  LDL.LU R244, [R1+0xb0] ;  /* 0x0000b00001f47983 */ /* 0x000ee80000300800 */
[----:B------:R-:W3:Y:S04]  /*10f20*/  LDL.LU R245, [R1+0xb4] ;  /* 0x0000b40001f57983 */ /* 0x000ee80000300800 */
[----:B------:R-:W3:Y:S01]  /*10f30*/  LDL.LU R246, [R1+0xb8] ;  /* 0x0000b80001f67983 */ /* 0x000ee20000300800 */
[C---:B-1----:R-:W-:Y:S08]  /*10f40*/  HMMA.1688.F32.TF32 R92, R12.reuse, R18, R92 ;  /* 0x000000120c5c723c */ /* 0x042ff0000008105c */
[----:B----4-:R-:W-:Y:S01]  /*10f50*/  HMMA.1688.F32.TF32 R84, R12, R30, R84 ;  /* 0x0000001e0c54723c */ /* 0x010fe20000081054 */
[----:B------:R-:W-:Y:S11]  /*10f60*/  IMAD.MOV.U32 R251, RZ, RZ, R37 ;  /* 0x000000fffffb7224 */ /* 0x000ff600078e0025 */
[----:B------:R-:W-:Y:S04]  /*10f70*/  @!UPT UIADD3 URZ, URZ, URZ, URZ ;  /* 0x0000003f3f3ff290 */ /* 0x000fe8000fffe03f */
[----:B------:R-:W-:Y:S02]  /*10f80*/  IMAD.MOV.U32 R37, RZ, RZ, R95 ;  /* 0x000000ffff257224 */ /* 0x000fe400078e005f */
[----:B------:R-:W-:Y:S02]  /*10f90*/  IMAD.MOV.U32 R40, RZ, RZ, R94 ;  /* 0x000000ffff287224 */ /* 0x000fe400078e005e */
[----:B------:R-:W-:Y:S02]  /*10fa0*/  IMAD.MOV.U32 R41, RZ, RZ, R93 ;  /* 0x000000ffff297224 */ /* 0x000fe400078e005d */
[----:B------:R-:W-:Y:S01]  /*10fb0*/  IMAD.MOV.U32 R72, RZ, RZ, R92 ;  /* 0x000000ffff487224 */ /* 0x000fe200078e005c */
[----:B------:R-:W-:Y:S01]  /*10fc0*/  STL [R1+0xf00], R37 ;  /* 0x000f002501007387 */ /* 0x000fe20000100800 */
[----:B------:R-:W-:-:S03]  /*10fd0*/  IMAD.MOV.U32 R0, RZ, RZ, R87 ;  /* 0x000000ffff007224 */ /* 0x000fc600078e0057 */
[----:B------:R1:W-:Y:S04]  /*10fe0*/  STL [R1+0xefc], R40 ;  /* 0x000efc2801007387 */ /* 0x0003e80000100800 */
[----:B------:R4:W-:Y:S04]  /*10ff0*/  STL [R1+0xef8], R41 ;  /* 0x000ef82901007387 */ /* 0x0009e80000100800 */
[----:B------:R4:W-:Y:S01]  /*11000*/  STL [R1+0xef4], R72 ;  /* 0x000ef44801007387 */ /* 0x0009e20000100800 */
[----:B-1----:R-:W-:Y:S02]  /*11010*/  IMAD.MOV.U32 R40, RZ, RZ, R84 ;  /* 0x000000ffff287224 */ /* 0x002fe400078e0054 */
[----:B----4-:R-:W-:-:S02]  /*11020*/  IMAD.MOV.U32 R41, RZ, RZ, R85 ;  /* 0x000000ffff297224 */ /* 0x010fc400078e0055 */
[----:B------:R-:W-:Y:S01]  /*11030*/  IMAD.MOV.U32 R72, RZ, RZ, R86 ;  /* 0x000000ffff487224 */ /* 0x000fe200078e0056 */
[C---:B------:R-:W-:Y:S08]  /*11040*/  HMMA.1688.F32.TF32 R88, R12.reuse, R26, R88 ;  /* 0x0000001a0c58723c */ /* 0x040ff00000081058 */
[C---:B------:R-:W-:Y:S11]  /*11050*/  HMMA.1688.F32.TF32 R92, R12.reuse, R42, R248 ;  /* 0x0000002a0c5c723c */ /* 0x040ff600000810f8 */
[----:B------:R-:W-:Y:S05]  /*11060*/  @!UPT UIADD3 URZ, URZ, URZ, URZ ;  /* 0x0000003f3f3ff290 */ /* 0x000fea000fffe03f */
[----:B------:R-:W-:Y:S02]  /*11070*/  IMAD.MOV.U32 R33, RZ, RZ, R90 ;  /* 0x000000ffff217224 */ /* 0x000fe400078e005a */
[----:B------:R-:W-:Y:S02]  /*11080*/  IMAD.MOV.U32 R32, RZ, RZ, R89 ;  /* 0x000000ffff207224 */ /* 0x000fe400078e0059 */
[----:B------:R-:W-:Y:S01]  /*11090*/  IMAD.MOV.U32 R7, RZ, RZ, R88 ;  /* 0x000000ffff077224 */ /* 0x000fe200078e0058 */
[----:B------:R-:W-:Y:S01]  /*110a0*/  STL [R1+0xf0c], R33 ;  /* 0x000f0c2101007387 */ /* 0x000fe20000100800 */
[----:B------:R-:W-:Y:S02]  /*110b0*/  IMAD.MOV.U32 R36, RZ, RZ, R91 ;  /* 0x000000ffff247224 */ /* 0x000fe400078e005b */
[C---:B------:R-:W-:Y:S01]  /*110c0*/  HMMA.1688.F32.TF32 R88, R12.reuse, R46, R20 ;  /* 0x0000002e0c58723c */ /* 0x040fe20000081014 */
[----:B------:R-:W-:Y:S04]  /*110d0*/  STL [R1+0xf08], R32 ;  /* 0x000f082001007387 */ /* 0x000fe80000100800 */
[----:B------:R-:W-:Y:S03]  /*110e0*/  STL [R1+0xf04], R7 ;  /* 0x000f040701007387 */ /* 0x000fe60000100800 */
[C---:B------:R-:W-:Y:S08]  /*110f0*/  HMMA.1688.F32.TF32 R20, R12.reuse, R54, R100 ;  /* 0x000000360c14723c */ /* 0x040ff00000081064 */
[C---:B--2---:R-:W-:Y:S01]  /*11100*/  HMMA.1688.F32.TF32 R84, R12.reuse, R34, R240 ;  /* 0x000000220c54723c */ /* 0x044fe200000810f0 */
[----:B------:R-:W-:Y:S11]  /*11110*/  IMAD.MOV.U32 R247, RZ, RZ, R252 ;  /* 0x000000fffff77224 */ /* 0x000ff600078e00fc */
[----:B------:R-:W-:Y:S11]  /*11120*/  @!UPT UIADD3 URZ, URZ, URZ, URZ ;  /* 0x0000003f3f3ff290 */ /* 0x000ff6000fffe03f */
[----:B------:R-:W-:Y:S01]  /*11130*/  @!UPT UIADD3 URZ, URZ, URZ, URZ ;  /* 0x0000003f3f3ff290 */ /* 0x000fe2000fffe03f */
[----:B------:R-:W-:Y:S02]  /*11140*/  IMAD.MOV.U32 R252, RZ, RZ, R84 ;  /* 0x000000fffffc7224 */ /* 0x000fe400078e0054 */
[----:B------:R-:W-:Y:S02]  /*11150*/  IMAD.MOV.U32 R61, RZ, RZ, R85 ;  /* 0x000000ffff3d7224 */ /* 0x000fe400078e0055 */
[----:B------:R-:W-:Y:S02]  /*11160*/  IMAD.MOV.U32 R60, RZ, RZ, R86 ;  /* 0x000000ffff3c7224 */ /* 0x000fe400078e0056 */
[----:B------:R-:W-:Y:S02]  /*11170*/  IMAD.MOV.U32 R57, RZ, RZ, R87 ;  /* 0x000000ffff397224 */ /* 0x000fe400078e0057 */
[C---:B---3--:R-:W-:Y:S11]  /*11180*/  HMMA.1688.F32.TF32 R84, R12.reuse, R38, R244 ;  /* 0x000000260c54723c */ /* 0x048ff600000810f4 */
[----:B------:R-:W-:Y:S11]  /*11190*/  @!UPT UIADD3 URZ, URZ, URZ, URZ ;  /* 0x0000003f3f3ff290 */ /* 0x000ff6000fffe03f */
[----:B------:R-:W-:Y:S01]  /*111a0*/  @!UPT UIADD3 URZ, URZ, URZ, URZ ;  /* 0x0000003f3f3ff290 */ /* 0x000fe2000fffe03f */
[----:B------:R-:W-:Y:S04]  /*111b0*/  STL.64 [R1+0xb0], R84 ;  /* 0x0000b05401007387 */ /* 0x000fe80000100a00 */
[----:B------:R1:W-:Y:S02]  /*111c0*/  STL.64 [R1+0xb8], R86 ;  /* 0x0000b85601007387 */ /* 0x0003e40000100a00 */
[C---:B-1----:R-:W-:Y:S02]  /*111d0*/  HMMA.1688.F32.TF32 R84, R12.reuse, R50, R96 ;  /* 0x000000320c54723c */ /* 0x042fe40000081060 */
[----:B------:R-:W-:Y:S04]  /*111e0*/  STL.64 [R1+0x90], R92 ;  /* 0x0000905c01007387 */ /* 0x000fe80000100a00 */
[----:B------:R-:W-:Y:S04]  /*111f0*/  STL.64 [R1+0x98], R94 ;  /* 0x0000985e01007387 */ /* 0x000fe80000100a00 */
[----:B------:R-:W-:Y:S04]  /*11200*/  STL.64 [R1+0x6a0], R88 ;  /* 0x0006a05801007387 */ /* 0x000fe80000100a00 */
[----:B------:R1:W-:Y:S09]  /*11210*/  STL.64 [R1+0x6a8], R90 ;  /* 0x0006a85a01007387 */ /* 0x0003f20000100a00 */
[----:B------:R-:W-:Y:S01]  /*11220*/  STL.64 [R1+0x880], R84 ;  /* 0x0008805401007387 */ /* 0x000fe20000100a00 */
[C---:B-1----:R-:W-:Y:S03]  /*11230*/  HMMA.1688.F32.TF32 R88, R12.reuse, R58, R104 ;  /* 0x0000003a0c58723c */ /* 0x042fe60000081068 */
[----:B------:R1:W-:Y:S04]  /*11240*/  STL.64 [R1+0x888], R86 ;  /* 0x0008885601007387 */ /* 0x0003e80000100a00 */
[----:B------:R-:W-:Y:S04]  /*11250*/  STL.64 [R1+0x870], R20 ;  /* 0x0008701401007387 */ /* 0x000fe80000100a00 */
[----:B------:R2:W-:Y:S01]  /*11260*/  STL.64 [R1+0x878], R22 ;  /* 0x0008781601007387 */ /* 0x0005e20000100a00 */
[C---:B-1----:R-:W-:Y:S08]  /*11270*/  HMMA.1688.F32.TF32 R84, R12.reuse, R62, R108 ;  /* 0x0000003e0c54723c */ /* 0x042ff0000008106c */
[C---:B--2---:R-:W-:Y:S03]  /*11280*/  HMMA.1688.F32.TF32 R20, R12.reuse, R66, R112 ;  /* 0x000000420c14723c */ /* 0x044fe60000081070 */
[----:B------:R1:W-:Y:S04]  /*11290*/  STL.64 [R1+0x860], R88 ;  /* 0x0008605801007387 */ /* 0x0003e80000100a00 */
[----:B------:R2:W-:Y:S04]  /*112a0*/  STL.64 [R1+0x868], R90 ;  /* 0x0008685a01007387 */ /* 0x0005e80000100a00 */
[----:B------:R-:W3:Y:S04]  /*112b0*/  LDL.LU R96, [R1+0x430] ;  /* 0x0004300001607983 */ /* 0x000ee80000300800 */
[----:B------:R-:W-:Y:S04]  /*112c0*/  STL.64 [R1+0x850], R84 ;  /* 0x0008505401007387 */ /* 0x000fe80000100a00 */
[----:B------:R-:W-:Y:S04]  /*112d0*/  STL.64 [R1+0x858], R86 ;  /* 0x0008585601007387 */ /* 0x000fe80000100a00 */
[----:B------:R4:W-:Y:S04]  /*112e0*/  STL.64 [R1+0x840], R20 ;  /* 0x0008401401007387 */ /* 0x0009e80000100a00 */
[----:B------:R1:W-:Y:S04]  /*112f0*/  STL.64 [R1+0x848], R22 ;  /* 0x0008481601007387 */ /* 0x0003e80000100a00 */
[----:B------:R-:W3:Y:S04]  /*11300*/  LDL.LU R97, [R1+0x434] ;  /* 0x0004340001617983 */ /* 0x000ee80000300800 */
        /* <DEDUP_REMOVED lines=10> */
[----:B-1----:R-:W3:Y:S04]  /*113b0*/  LDL.LU R88, [R1+0x300] ;  /* 0x0003000001587983 */ /* 0x002ee80000300800 */
[----:B------:R-:W3:Y:S04]  /*113c0*/  LDL.LU R89, [R1+0x304] ;  /* 0x0003040001597983 */ /* 0x000ee80000300800 */
[----:B--2---:R-:W2:Y:S04]  /*113d0*/  LDL.LU R90, [R1+0x308] ;  /* 0x00030800015a7983 */ /* 0x004ea80000300800 */
[----:B------:R-:W2:Y:S04]  /*113e0*/  LDL.LU R91, [R1+0x30c] ;  /* 0x00030c00015b7983 */ /* 0x000ea80000300800 */
        /* <DEDUP_REMOVED lines=8> */
[----:B----4-:R-:W4:Y:S04]  /*11470*/  LDL.LU R20, [R1+0x40] ;  /* 0x0000400001147983 */ /* 0x010f280000300800 */
[----:B------:R-:W4:Y:S04]  /*11480*/  LDL.LU R21, [R1+0x44] ;  /* 0x0000440001157983 */ /* 0x000f280000300800 */
[----:B------:R-:W4:Y:S04]  /*11490*/  LDL.LU R22, [R1+0x48] ;  /* 0x0000480001167983 */ /* 0x000f280000300800 */
[----:B------:R-:W4:Y:S01]  /*114a0*/  LDL.LU R23, [R1+0x4c] ;  /* 0x00004c0001177983 */ /* 0x000f220000300800 */
[C---:B------:R-:W-:Y:S08]  /*114b0*/  HMMA.1688.F32.TF32 R104, R12.reuse, R70, R116 ;  /* 0x000000460c68723c */ /* 0x040ff00000081074 */
[C---:B------:R-:W-:Y:S08]  /*114c0*/  HMMA.1688.F32.TF32 R84, R12.reuse, R74, R120 ;  /* 0x0000004a0c54723c */ /* 0x040ff00000081078 */
[C---:B------:R-:W-:Y:S08]  /*114d0*/  HMMA.1688.F32.TF32 R100, R12.reuse, R78, R124 ;  /* 0x0000004e0c64723c */ /* 0x040ff0000008107c */
[----:B------:R-:W-:Y:S01]  /*114e0*/  HMMA.1688.F32.TF32 R12, R12, R82, R128 ;  /* 0x000000520c0c723c */ /* 0x000fe20000081080 */
[----:B------:R-:W-:Y:S04]  /*114f0*/  STL.64 [R1+0x830], R104 ;  /* 0x0008306801007387 */ /* 0x000fe80000100a00 */
[----:B------:R-:W-:Y:S04]  /*11500*/  STL.64 [R1+0x838], R106 ;  /* 0x0008386a01007387 */ /* 0x000fe80000100a00 */
[----:B------:R-:W-:Y:S04]  /*11510*/  STL.64 [R1+0x820], R84 ;  /* 0x0008205401007387 */ /* 0x000fe80000100a00 */
[----:B------:R-:W-:Y:S04]  /*11520*/  STL.64 [R1+0x828], R86 ;  /* 0x0008285601007387 */ /* 0x000fe80000100a00 */
[----:B------:R-:W-:Y:S04]  /*11530*/  STL.64 [R1+0x810], R100 ;  /* 0x0008106401007387 */ /* 0x000fe80000100a00 */
[----:B------:R-:W-:Y:S04]  /*11540*/  STL.64 [R1+0x818], R102 ;  /* 0x0008186601007387 */ /* 0x000fe80000100a00 */
[----:B------:R-:W-:Y:S04]  /*11550*/  STL.64 [R1+0x800], R12 ;  /* 0x0008000c01007387 */ /* 0x000fe80000100a00 */
[----:B------:R1:W-:Y:S01]  /*11560*/  STL.64 [R1+0x808], R14 ;  /* 0x0008080e01007387 */ /* 0x0003e20000100a00 */
[C---:B---3--:R-:W-:Y:S03]  /*11570*/  HMMA.1688.F32.TF32 R96, R8.reuse, R18, R96 ;  /* 0x000000120860723c */ /* 0x048fe60000081060 */
[----:B------:R-:W-:Y:S04]  /*11580*/  LDS R84, [R3+0x22180] ;  /* 0x0221800003547984 */ /* 0x000fe80000000800 */
[----:B------:R-:W-:Y:S01]  /*11590*/  LDS R86, [R3+0x23180] ;  /* 0x0231800003567984 */ /* 0x000fe20000000800 */
[C---:B----4-:R-:W-:Y:S03]  /*115a0*/  HMMA.1688.F32.TF32 R20, R8.reuse, R46, R20 ;  /* 0x0000002e0814723c */ /* 0x050fe60000081014 */
[----:B------:R-:W-:Y:S04]  /*115b0*/  LDS R85, [R2+0x22180] ;  /* 0x0221800002557984 */ /* 0x000fe80000000800 */
[----:B------:R-:W3:Y:S01]  /*115c0*/  LDS R87, [R2+0x23180] ;  /* 0x0231800002577984 */ /* 0x000ee20000000800 */
[----:B-1----:R-:W-:Y:S03]  /*115d0*/  HMMA.1688.F32.TF32 R12, R8, R26, R92 ;  /* 0x0000001a080c723c */ /* 0x002fe6000008105c */
[----:B------:R-:W-:Y:S04]  /*115e0*/  LDS R128, [R3+0x22280] ;  /* 0x0222800003807984 */ /* 0x000fe80000000800 */
[----:B------:R-:W-:Y:S04]  /*115f0*/  LDS R130, [R3+0x23280] ;  /* 0x0232800003827984 */ /* 0x000fe80000000800 */
[----:B------:R-:W-:Y:S04]  /*11600*/  LDS R129, [R2+0x22280] ;  /* 0x0222800002817984 */ /* 0x000fe80000000800 */
[----:B------:R-:W-:Y:S09]  /*11610*/  LDS R131, [R2+0x23280] ;  /* 0x0232800002837984 */ /* 0x000ff20000000800 */
[----:B------:R-:W-:-:S02]  /*11620*/  IMAD.MOV.U32 R4, RZ, RZ, R12 ;  /* 0x000000ffff047224 */ /* 0x000fc400078e000c */
[----:B------:R-:W-:Y:S02]  /*11630*/  IMAD.MOV.U32 R5, RZ, RZ, R13 ;  /* 0x000000ffff057224 */ /* 0x000fe400078e000d */
[----:B------:R-:W-:Y:S02]  /*11640*/  IMAD.MOV.U32 R48, RZ, RZ, R14 ;  /* 0x000000ffff307224 */ /* 0x000fe400078e000e */
[----:B------:R-:W-:Y:S02]  /*11650*/  IMAD.MOV.U32 R81, RZ, RZ, R15 ;  /* 0x000000ffff517224 */ /* 0x000fe400078e000f */
[C---:B--2---:R-:W-:Y:S11]  /*11660*/  HMMA.1688.F32.TF32 R12, R8.reuse, R30, R88 ;  /* 0x0000001e080c723c */ /* 0x044ff60000081058 */
[----:B------:R-:W-:Y:S11]  /*11670*/  @!UPT UIADD3 URZ, URZ, URZ, URZ ;  /* 0x0000003f3f3ff290 */ /* 0x000ff6000fffe03f */
[----:B------:R-:W-:Y:S02]  /*11680*/  @!UPT UIADD3 URZ, URZ, URZ, URZ ;  /* 0x0000003f3f3ff290 */ /* 0x000fe4000fffe03f */
[----:B------:R-:W-:Y:S02]  /*11690*/  IMAD.MOV.U32 R33, RZ, RZ, R12 ;  /* 0x000000ffff217224 */ /* 0x000fe400078e000c */
[----:B------:R-:W-:Y:S02]  /*116a0*/  IMAD.MOV.U32 R32, RZ, RZ, R13 ;  /* 0x000000ffff207224 */ /* 0x000fe400078e000d */
[----:B------:R-:W-:Y:S02]  /*116b0*/  IMAD.MOV.U32 R7, RZ, RZ, R14 ;  /* 0x000000ffff077224 */ /* 0x000fe400078e000e */
[----:B------:R-:W-:Y:S02]  /*116c0*/  IMAD.MOV.U32 R37, RZ, RZ, R15 ;  /* 0x000000ffff257224 */ /* 0x000fe400078e000f */
[C---:B------:R-:W-:Y:S11]  /*116d0*/  HMMA.1688.F32.TF32 R12, R8.reuse, R34, R240 ;  /* 0x00000022080c723c */ /* 0x040ff600000810f0 */
[----:B------:R-:W-:Y:S11]  /*116e0*/  @!UPT UIADD3 URZ, URZ, URZ, URZ ;  /* 0x0000003f3f3ff290 */ /* 0x000ff6000fffe03f */
[----:B------:R-:W-:Y:S02]  /*116f0*/  @!UPT UIADD3 URZ, URZ, URZ, URZ ;  /* 0x0000003f3f3ff290 */ /* 0x000fe4000fffe03f */
[----:B------:R-:W-:Y:S02]  /*11700*/  IMAD.MOV.U32 R56, RZ, RZ, R12 ;  /* 0x000000ffff387224 */ /* 0x000fe400078e000c */
[----:B------:R-:W-:Y:S02]  /*11710*/  IMAD.MOV.U32 R53, RZ, RZ, R13 ;  /* 0x000000ffff357224 */ /* 0x000fe400078e000d */
[----:B------:R-:W-:Y:S02]  /*11720*/  IMAD.MOV.U32 R52, RZ, RZ, R14 ;  /* 0x000000ffff347224 */ /* 0x000fe400078e000e */
[----:B------:R-:W-:Y:S02]  /*11730*/  IMAD.MOV.U32 R49, RZ, RZ, R15 ;  /* 0x000000ffff317224 */ /* 0x000fe400078e000f */
[C---:B------:R-:W-:Y:S08]  /*11740*/  HMMA.1688.F32.TF32 R12, R8.reuse, R38, R244 ;  /* 0x00000026080c723c */ /* 0x040ff000000810f4 */
[C---:B------:R-:W-:Y:S11]  /*11750*/  HMMA.1688.F32.TF32 R88, R8.reuse, R42, R248 ;  /* 0x0000002a0858723c */ /* 0x040ff600000810f8 */
[----:B------:R-:W-:Y:S04]  /*11760*/  @!UPT UIADD3 URZ, URZ, URZ, URZ ;  /* 0x0000003f3f3ff290 */ /* 0x000fe8000fffe03f */
[----:B------:R-:W-:Y:S04]  /*11770*/  STL.64 [R1+0x60], R12 ;  /* 0x0000600c01007387 */ /* 0x000fe80000100a00 */
[----:B------:R1:W-:Y:S02]  /*11780*/  STL.64 [R1+0x68], R14 ;  /* 0x0000680e01007387 */ /* 0x0003e40000100a00 */
[----:B-1----:R-:W-:Y:S02]  /*11790*/  HMMA.1688.F32.TF32 R12, R8, R50, R132 ;  /* 0x00000032080c723c */ /* 0x002fe40000081084 */
[----:B------:R-:W-:Y:S01]  /*117a0*/  STL.64 [R1+0x70], R88 ;  /* 0x0000705801007387 */ /* 0x000fe20000100a00 */
[----:B------:R-:W-:-:S03]  /*117b0*/  IMAD.MOV.U32 R80, RZ, RZ, R96 ;  /* 0x000000ffff507224 */ /* 0x000fc600078e0060 */
[----:B------:R-:W-:Y:S04]  /*117c0*/  STL.64 [R1+0x78], R90 ;  /* 0x0000785a01007387 */ /* 0x000fe80000100a00 */
[----:B------:R-:W3:Y:S01]  /*117d0*/  LDL.LU R96, [R1+0x2f0] ;  /* 0x0002f00001607983 */ /* 0x000ee20000300800 */
[----:B------:R-:W-:-:S03]  /*117e0*/  IMAD.MOV.U32 R77, RZ, RZ, R97 ;  /* 0x000000ffff4d7224 */ /* 0x000fc600078e0061 */
[----:B------:R1:W-:Y:S01]  /*117f0*/  STL.64 [R1+0x40], R20 ;  /* 0x0000401401007387 */ /* 0x0003e20000100a00 */
[----:B------:R-:W-:-:S03]  /*11800*/  IMAD.MOV.U32 R76, RZ, RZ, R98 ;  /* 0x000000ffff4c7224 */ /* 0x000fc600078e0062 */
[----:B------:R2:W-:Y:S01]  /*11810*/  STL.64 [R1+0x48], R22 ;  /* 0x0000481601007387 */ /* 0x0005e20000100a00 */
[----:B------:R-:W-:-:S04]  /*11820*/  IMAD.MOV.U32 R73, RZ, RZ, R99 ;  /* 0x000000ffff497224 */ /* 0x000fc800078e0063 */
[----:B------:R-:W-:Y:S04]  /*11830*/  STL.64 [R1+0x7e0], R12 ;  /* 0x0007e00c01007387 */ /* 0x000fe80000100a00 */
        /* <DEDUP_REMOVED lines=27> */
[----:B------:R-:W2:Y:S01]  /*119f0*/  LDL.LU R251, [R1+0x3c] ;  /* 0x00003c0001fb7983 */ /* 0x000ea20000300800 */
[C---:B----4-:R-:W-:Y:S08]  /*11a00*/  HMMA.1688.F32.TF32 R12, R8.reuse, R54, R136 ;  /* 0x00000036080c723c */ /* 0x050ff00000081088 */
[C---:B------:R-:W-:Y:S08]  /*11a10*/  HMMA.1688.F32.TF32 R104, R8.reuse, R58, R140 ;  /* 0x0000003a0868723c */ /* 0x040ff0000008108c */
[C---:B------:R-:W-:Y:S07]  /*11a20*/  HMMA.1688.F32.TF32 R88, R8.reuse, R62, R144 ;  /* 0x0000003e0858723c */ /* 0x040fee0000081090 */
[----:B------:R-:W-:Y:S04]  /*11a30*/  STL.64 [R1+0x7d0], R12 ;  /* 0x0007d00c01007387 */ /* 0x000fe80000100a00 */
[----:B------:R1:W-:Y:S02]  /*11a40*/  STL.64 [R1+0x7d8], R14 ;  /* 0x0007d80e01007387 */ /* 0x0003e40000100a00 */
[C---:B-1----:R-:W-:Y:S02]  /*11a50*/  HMMA.1688.F32.TF32 R12, R8.reuse, R66, R148 ;  /* 0x00000042080c723c */ /* 0x042fe40000081094 */
[----:B------:R-:W-:Y:S04]  /*11a60*/  STL.64 [R1+0x7c0], R104 ;  /* 0x0007c06801007387 */ /* 0x000fe80000100a00 */
[----:B------:R1:W-:Y:S04]  /*11a70*/  STL.64 [R1+0x7c8], R106 ;  /* 0x0007c86a01007387 */ /* 0x0003e80000100a00 */
[----:B------:R-:W-:Y:S04]  /*11a80*/  STL.64 [R1+0x7b0], R88 ;  /* 0x0007b05801007387 */ /* 0x000fe80000100a00 */
[----:B------:R4:W-:Y:S01]  /*11a90*/  STL.64 [R1+0x7b8], R90 ;  /* 0x0007b85a01007387 */ /* 0x0009e20000100a00 */
[C---:B-1----:R-:W-:Y:S08]  /*11aa0*/  HMMA.1688.F32.TF32 R104, R8.reuse, R70, R152 ;  /* 0x000000460868723c */ /* 0x042ff00000081098 */
[----:B------:R-:W-:Y:S01]  /*11ab0*/  STL.64 [R1+0x7a0], R12 ;  /* 0x0007a00c01007387 */ /* 0x000fe20000100a00 */
[C---:B----4-:R-:W-:Y:S03]  /*11ac0*/  HMMA.1688.F32.TF32 R88, R8.reuse, R74, R156 ;  /* 0x0000004a0858723c */ /* 0x050fe6000008109c */
[----:B------:R1:W-:Y:S05]  /*11ad0*/  STL.64 [R1+0x7a8], R14 ;  /* 0x0007a80e01007387 */ /* 0x0003ea0000100a00 */
[C---:B-1----:R-:W-:Y:S08]  /*11ae0*/  HMMA.1688.F32.TF32 R12, R8.reuse, R78, R160 ;  /* 0x0000004e080c723c */ /* 0x042ff000000810a0 */
        /* <DEDUP_REMOVED lines=9> */
[----:B------:R-:W-:Y:S04]  /*11b80*/  LDS R88, [R3+0x22200] ;  /* 0x0222000003587984 */ /* 0x000fe80000000800 */
[----:B------:R-:W-:Y:S04]  /*11b90*/  LDS R90, [R3+0x23200] ;  /* 0x02320000035a7984 */ /* 0x000fe80000000800 */
[----:B------:R-:W-:Y:S04]  /*11ba0*/  LDS R89, [R2+0x22200] ;  /* 0x0222000002597984 */ /* 0x000fe80000000800 */
[----:B------:R-:W1:Y:S01]  /*11bb0*/  LDS R91, [R2+0x23200] ;  /* 0x02320000025b7984 */ /* 0x000e620000000800 */
[C---:B---3--:R-:W-:Y:S08]  /*11bc0*/  HMMA.1688.F32.TF32 R8, R84.reuse, R34, R96 ;  /* 0x000000225408723c */ /* 0x048ff00000081060 */
[C---:B------:R-:W-:Y:S08]  /*11bd0*/  HMMA.1688.F32.TF32 R12, R84.reuse, R18, R100 ;  /* 0x00000012540c723c */ /* 0x040ff00000081064 */
[C---:B------:R-:W-:Y:S08]  /*11be0*/  HMMA.1688.F32.TF32 R92, R84.reuse, R26, R92 ;  /* 0x0000001a545c723c */ /* 0x040ff0000008105c */
[C---:B--2---:R-:W-:Y:S07]  /*11bf0*/  HMMA.1688.F32.TF32 R20, R84.reuse, R30, R20 ;  /* 0x0000001e5414723c */ /* 0x044fee0000081014 */
[----:B------:R-:W-:Y:S04]  /*11c00*/  STL.64 [R1+0xea8], R14 ;  /* 0x000ea80e01007387 */ /* 0x000fe80000100a00 */
[----:B------:R-:W-:Y:S04]  /*11c10*/  STL.64 [R1+0xea0], R12 ;  /* 0x000ea00c01007387 */ /* 0x000fe80000100a00 */
[----:B------:R-:W-:Y:S04]  /*11c20*/  STL.64 [R1+0xeb8], R94 ;  /* 0x000eb85e01007387 */ /* 0x000fe80000100a00 */
[----:B------:R-:W-:Y:S01]  /*11c30*/  STL.64 [R1+0xeb0], R92 ;  /* 0x000eb05c01007387 */ /* 0x000fe20000100a00 */
[C---:B------:R-:W-:Y:S03]  /*11c40*/  HMMA.1688.F32.TF32 R240, R84.reuse, R38, R240 ;  /* 0x0000002654f0723c */ /* 0x040fe600000810f0 */
[----:B------:R-:W-:Y:S04]  /*11c50*/  STL.64 [R1+0xec8], R22 ;  /* 0x000ec81601007387 */ /* 0x000fe80000100a00 */
[----:B------:R-:W-:Y:S01]  /*11c60*/  STL.64 [R1+0xec0], R20 ;  /* 0x000ec01401007387 */ /* 0x000fe20000100a00 */
[C---:B------:R-:W-:Y:S03]  /*11c70*/  HMMA.1688.F32.TF32 R244, R84.reuse, R42, R244 ;  /* 0x0000002a54f4723c */ /* 0x040fe600000810f4 */
[----:B------:R-:W-:Y:S04]  /*11c80*/  STL.64 [R1+0xf18], R10 ;  /* 0x000f180a01007387 */ /* 0x000fe80000100a00 */
[----:B------:R2:W-:Y:S01]  /*11c90*/  STL.64 [R1+0xf10], R8 ;  /* 0x000f100801007387 */ /* 0x0005e20000100a00 */
[C---:B------:R-:W-:Y:S08]  /*11ca0*/  HMMA.1688.F32.TF32 R248, R84.reuse, R46, R248 ;  /* 0x0000002e54f8723c */ /* 0x040ff000000810f8 */
[C---:B--2---:R-:W-:Y:S01]  /*11cb0*/  HMMA.1688.F32.TF32 R8, R84.reuse, R50, R168 ;  /* 0x000000325408723c */ /* 0x044fe200000810a8 */
[----:B------:R-:W-:Y:S04]  /*11cc0*/  STL.64 [R1+0xf28], R242 ;  /* 0x000f28f201007387 */ /* 0x000fe80000100a00 */
[----:B------:R-:W-:Y:S04]  /*11cd0*/  STL.64 [R1+0xf20], R240 ;  /* 0x000f20f001007387 */ /* 0x000fe80000100a00 */
[----:B------:R-:W-:Y:S04]  /*11ce0*/  STL.64 [R1+0xf38], R246 ;  /* 0x000f38f601007387 */ /* 0x000fe80000100a00 */
[----:B------:R-:W-:Y:S04]  /*11cf0*/  STL.64 [R1+0xf30], R244 ;  /* 0x000f30f401007387 */ /* 0x000fe80000100a00 */
[----:B------:R-:W-:Y:S04]  /*11d00*/  STL.64 [R1+0xf48], R250 ;  /* 0x000f48fa01007387 */ /* 0x000fe80000100a00 */
[----:B------:R-:W-:Y:S04]  /*11d10*/  STL.64 [R1+0xf40], R248 ;  /* 0x000f40f801007387 */ /* 0x000fe80000100a00 */
[----:B------:R-:W2:Y:S04]  /*11d20*/  LDL.LU R108, [R1+0x1c0] ;  /* 0x0001c000016c7983 */ /* 0x000ea80000300800 */
[----:B------:R-:W-:Y:S04]  /*11d30*/  STL.64 [R1+0x740], R8 ;  /* 0x0007400801007387 */ /* 0x000fe80000100a00 */
[----:B------:R3:W-:Y:S04]  /*11d40*/  STL.64 [R1+0x748], R10 ;  /* 0x0007480a01007387 */ /* 0x0007e80000100a00 */
[----:B------:R-:W2:Y:S04]  /*11d50*/  LDL.LU R109, [R1+0x1c4] ;  /* 0x0001c400016d7983 */ /* 0x000ea80000300800 */
[----:B------:R-:W2:Y:S04]  /*11d60*/  LDL.LU R110, [R1+0x1c8] ;  /* 0x0001c800016e7983 */ /* 0x000ea80000300800 */
[----:B------:R-:W2:Y:S04]  /*11d70*/  LDL.LU R111, [R1+0x1cc] ;  /* 0x0001cc00016f7983 */ /* 0x000ea80000300800 */
[----:B------:R-:W4:Y:S04]  /*11d80*/  LDL.LU R96, [R1+0x3d0] ;  /* 0x0003d00001607983 */ /* 0x000f280000300800 */
[----:B------:R-:W4:Y:S04]  /*11d90*/  LDL.LU R97, [R1+0x3d4] ;  /* 0x0003d40001617983 */ /* 0x000f280000300800 */
[----:B------:R-:W4:Y:S04]  /*11da0*/  LDL.LU R98, [R1+0x3d8] ;  /* 0x0003d80001627983 */ /* 0x000f280000300800 */
[----:B------:R-:W4:Y:S04]  /*11db0*/  LDL.LU R99, [R1+0x3dc] ;  /* 0x0003dc0001637983 */ /* 0x000f280000300800 */
        /* <DEDUP_REMOVED lines=12> */
[C---:B------:R-:W-:Y:S03]  /*11e80*/  HMMA.1688.F32.TF32 R20, R84.reuse, R54, R172 ;  /* 0x000000365414723c */ /* 0x040fe600000810ac */
[----:B------:R-:W2:Y:S04]  /*11e90*/  LDL.LU R100, [R1+0x340] ;  /* 0x0003400001647983 */ /* 0x000ea80000300800 */
[----:B------:R-:W2:Y:S01]  /*11ea0*/  LDL.LU R101, [R1+0x344] ;  /* 0x0003440001657983 */ /* 0x000ea20000300800 */
[C---:B------:R-:W-:Y:S03]  /*11eb0*/  HMMA.1688.F32.TF32 R12, R84.reuse, R58, R176 ;  /* 0x0000003a540c723c */ /* 0x040fe600000810b0 */
[----:B------:R-:W2:Y:S04]  /*11ec0*/  LDL.LU R102, [R1+0x348] ;  /* 0x0003480001667983 */ /* 0x000ea80000300800 */
[----:B------:R-:W2:Y:S01]  /*11ed0*/  LDL.LU R103, [R1+0x34c] ;  /* 0x00034c0001677983 */ /* 0x000ea20000300800 */
[C---:B---3--:R-:W-:Y:S03]  /*11ee0*/  HMMA.1688.F32.TF32 R8, R84.reuse, R62, R180 ;  /* 0x0000003e5408723c */ /* 0x048fe600000810b4 */
[----:B------:R-:W3:Y:S04]  /*11ef0*/  LDL.LU R120, [R1+0x100] ;  /* 0x0001000001787983 */ /* 0x000ee80000300800 */
[----:B------:R-:W3:Y:S04]  /*11f00*/  LDL.LU R121, [R1+0x104] ;  /* 0x0001040001797983 */ /* 0x000ee80000300800 */
[----:B------:R-:W3:Y:S04]  /*11f10*/  LDL.LU R122, [R1+0x108] ;  /* 0x00010800017a7983 */ /* 0x000ee80000300800 */
[----:B------:R-:W3:Y:S04]  /*11f20*/  LDL.LU R123, [R1+0x10c] ;  /* 0x00010c00017b7983 */ /* 0x000ee80000300800 */
[----:B------:R-:W-:Y:S04]  /*11f30*/  STL.64 [R1+0x730], R20 ;  /* 0x0007301401007387 */ /* 0x000fe80000100a00 */
[----:B------:R1:W-:Y:S04]  /*11f40*/  STL.64 [R1+0x738], R22 ;  /* 0x0007381601007387 */ /* 0x0003e80000100a00 */
[----:B------:R-:W-:Y:S04]  /*11f50*/  STL.64 [R1+0x720], R12 ;  /* 0x0007200c01007387 */ /* 0x000fe80000100a00 */
[----:B------:R1:W-:Y:S02]  /*11f60*/  STL.64 [R1+0x728], R14 ;  /* 0x0007280e01007387 */ /* 0x0003e40000100a00 */
[C---:B-1----:R-:W-:Y:S02]  /*11f70*/  HMMA.1688.F32.TF32 R20, R84.reuse, R66, R184 ;  /* 0x000000425414723c */ /* 0x042fe400000810b8 */
[----:B------:R-:W-:Y:S04]  /*11f80*/  STL.64 [R1+0x710], R8 ;  /* 0x0007100801007387 */ /* 0x000fe80000100a00 */
[----:B------:R1:W-:Y:S02]  /*11f90*/  STL.64 [R1+0x718], R10 ;  /* 0x0007180a01007387 */ /* 0x0003e40000100a00 */
[C---:B------:R-:W-:Y:S08]  /*11fa0*/  HMMA.1688.F32.TF32 R12, R84.reuse, R70, R188 ;  /* 0x00000046540c723c */ /* 0x040ff000000810bc */
[----:B-1----:R-:W-:Y:S07]  /*11fb0*/  HMMA.1688.F32.TF32 R8, R84, R74, R192 ;  /* 0x0000004a5408723c */ /* 0x002fee00000810c0 */
[----:B------:R-:W-:Y:S04]  /*11fc0*/  STL.64 [R1+0x700], R20 ;  /* 0x0007001401007387 */ /* 0x000fe80000100a00 */
[----:B------:R-:W-:Y:S04]  /*11fd0*/  STL.64 [R1+0x708], R22 ;  /* 0x0007081601007387 */ /* 0x000fe80000100a00 */
[----:B------:R-:W-:Y:S04]  /*11fe0*/  STL.64 [R1+0x6f0], R12 ;  /* 0x0006f00c01007387 */ /* 0x000fe80000100a00 */
[----:B------:R-:W-:Y:S04]  /*11ff0*/  STL.64 [R1+0x6f8], R14 ;  /* 0x0006f80e01007387 */ /* 0x000fe80000100a00 */
[----:B------:R1:W-:Y:S01]  /*12000*/  STL.64 [R1+0x6e8], R10 ;  /* 0x0006e80a01007387 */ /* 0x0003e20000100a00 */
[----:B------:R-:W-:-:S02]  /*12010*/  IMAD.MOV.U32 R64, RZ, RZ, R8 ;  /* 0x000000ffff407224 */ /* 0x000fc400078e0008 */
[----:B------:R-:W-:Y:S02]  /*12020*/  IMAD.MOV.U32 R65, RZ, RZ, R9 ;  /* 0x000000ffff417224 */ /* 0x000fe400078e0009 */
[C---:B-1----:R-:W-:Y:S11]  /*12030*/  HMMA.1688.F32.TF32 R8, R84.reuse, R78, R196 ;  /* 0x0000004e5408723c */ /* 0x042ff600000810c4 */
[----:B------:R-:W-:Y:S11]  /*12040*/  @!UPT UIADD3 URZ, URZ, URZ, URZ ;  /* 0x0000003f3f3ff290 */ /* 0x000ff6000fffe03f */
[----:B------:R-:W-:Y:S01]  /*12050*/  @!UPT UIADD3 URZ, URZ, URZ, URZ ;  /* 0x0000003f3f3ff290 */ /* 0x000fe2000fffe03f */
[----:B------:R1:W-:Y:S01]  /*12060*/  STL.64 [R1+0x6d8], R10 ;  /* 0x0006d80a01007387 */ /* 0x0003e20000100a00 */
[----:B------:R-:W-:Y:S02]  /*12070*/  IMAD.MOV.U32 R68, RZ, RZ, R8 ;  /* 0x000000ffff447224 */ /* 0x000fe400078e0008 */
[----:B------:R-:W-:Y:S02]  /*12080*/  IMAD.MOV.U32 R69, RZ, RZ, R9 ;  /* 0x000000ffff457224 */ /* 0x000fe400078e0009 */
[----:B-1----:R-:W-:Y:S11]  /*12090*/  HMMA.1688.F32.TF32 R8, R84, R82, R200 ;  /* 0x000000525408723c */ /* 0x002ff600000810c8 */
[----:B------:R-:W-:Y:S11]  /*120a0*/  @!UPT UIADD3 URZ, URZ, URZ, URZ ;  /* 0x0000003f3f3ff290 */ /* 0x000ff6000fffe03f */
[----:B------:R-:W-:Y:S01]  /*120b0*/  @!UPT UIADD3 URZ, URZ, URZ, URZ ;  /* 0x0000003f3f3ff290 */ /* 0x000fe2000fffe03f */
[----:B------:R-:W-:Y:S04]  /*120c0*/  STL.64 [R1+0x6c0], R8 ;  /* 0x0006c00801007387 */ /* 0x000fe80000100a00 */
[----:B------:R1:W-:Y:S02]  /*120d0*/  STL.64 [R1+0x6c8], R10 ;  /* 0x0006c80a01007387 */ /* 0x0003e40000100a00 */
[C---:B-1----:R-:W-:Y:S11]  /*120e0*/  HMMA.1688.F32.TF32 R8, R88.reuse, R50, R204 ;  /* 0x000000325808723c */ /* 0x042ff600000810cc */
        /* <DEDUP_REMOVED lines=14> */
[C---:B----4-:R-:W-:Y:S08]  /*121d0*/  HMMA.1688.F32.TF32 R96, R88.reuse, R34, R96 ;  /* 0x000000225860723c */ /* 0x050ff00000081060 */
[----:B--2---:R-:W-:Y:S08]  /*121e0*/  HMMA.1688.F32.TF32 R104, R88, R18, R104 ;  /* 0x000000125868723c */ /* 0x004ff00000081068 */
[----:B------:R-:W-:-:S02]  /*121f0*/  IMAD.MOV.U32 R211, RZ, RZ, R8 ;  /* 0x000000ffffd37224 */ /* 0x000fc400078e0008 */
[----:B------:R-:W-:Y:S02]  /*12200*/  IMAD.MOV.U32 R210, RZ, RZ, R9 ;  /* 0x000000ffffd27224 */ /* 0x000fe400078e0009 */
[----:B------:R-:W-:Y:S02]  /*12210*/  IMAD.MOV.U32 R209, RZ, RZ, R10 ;  /* 0x000000ffffd17224 */ /* 0x000fe400078e000a */
[----:B------:R-:W-:Y:S02]  /*12220*/  IMAD.MOV.U32 R208, RZ, RZ, R11 ;  /* 0x000000ffffd07224 */ /* 0x000fe400078e000b */
[C---:B------:R-:W-:Y:S08]  /*12230*/  HMMA.1688.F32.TF32 R8, R88.reuse, R62, R216 ;  /* 0x0000003e5808723c */ /* 0x040ff000000810d8 */
[C---:B------:R-:W-:Y:S08]  /*12240*/  HMMA.1688.F32.TF32 R112, R88.reuse, R26, R112 ;  /* 0x0000001a5870723c */ /* 0x040ff00000081070 */
[----:B------:R-:W-:Y:S01]  /*12250*/  HMMA.1688.F32.TF32 R116, R88, R30, R116 ;  /* 0x0000001e5874723c */ /* 0x000fe20000081074 */
[----:B------:R-:W-:Y:S04]  /*12260*/  STL.64 [R1+0xf58], R106 ;  /* 0x000f586a01007387 */ /* 0x000fe80000100a00 */
[----:B------:R-:W-:Y:S10]  /*12270*/  STL.64 [R1+0xf50], R104 ;  /* 0x000f506801007387 */ /* 0x000ff40000100a00 */
[----:B------:R-:W-:Y:S04]  /*12280*/  STL.64 [R1+0xf68], R114 ;  /* 0x000f687201007387 */ /* 0x000fe80000100a00 */
[----:B------:R-:W-:Y:S01]  /*12290*/  STL.64 [R1+0xf60], R112 ;  /* 0x000f607001007387 */ /* 0x000fe20000100a00 */
[----:B------:R-:W-:-:S03]  /*122a0*/  IMAD.MOV.U32 R152, RZ, RZ, R239 ;  /* 0x000000ffff987224 */ /* 0x000fc600078e00ef */
[----:B------:R-:W-:Y:S04]  /*122b0*/  STL.64 [R1+0xf78], R118 ;  /* 0x000f787601007387 */ /* 0x000fe80000100a00 */
[----:B------:R-:W-:Y:S04]  /*122c0*/  STL.64 [R1+0xf70], R116 ;  /* 0x000f707401007387 */ /* 0x000fe80000100a00 */
[----:B------:R-:W-:Y:S04]  /*122d0*/  STL.64 [R1+0xf88], R98 ;  /* 0x000f886201007387 */ /* 0x000fe80000100a00 */
[----:B------:R-:W-:Y:S04]  /*122e0*/  STL.64 [R1+0xf80], R96 ;  /* 0x000f806001007387 */ /* 0x000fe80000100a00 */
[----:B------:R-:W2:Y:S04]  /*122f0*/  LDL.LU R144, [R1+0x540] ;  /* 0x0005400001907983 */ /* 0x000ea80000300800 */
[----:B------:R-:W-:Y:S04]  /*12300*/  STL.64 [R1+0x670], R8 ;  /* 0x0006700801007387 */ /* 0x000fe80000100a00 */
[----:B------:R1:W-:Y:S01]  /*12310*/  STL.64 [R1+0x678], R10 ;  /* 0x0006780a01007387 */ /* 0x0003e20000100a00 */
[----:B------:R-:W-:-:S03]  /*12320*/  IMAD.MOV.U32 R153, RZ, RZ, R238 ;  /* 0x000000ffff997224 */ /* 0x000fc600078e00ee */
[----:B------:R-:W2:Y:S01]  /*12330*/  LDL.LU R145, [R1+0x544] ;  /* 0x0005440001917983 */ /* 0x000ea20000300800 */
[----:B------:R-:W-:-:S03]  /*12340*/  IMAD.MOV.U32 R154, RZ, RZ, R237 ;  /* 0x000000ffff9a7224 */ /* 0x000fc600078e00ed */
[----:B------:R-:W2:Y:S01]  /*12350*/  LDL.LU R146, [R1+0x548] ;  /* 0x0005480001927983 */ /* 0x000ea20000300800 */
[----:B------:R-:W-:-:S03]  /*12360*/  IMAD.MOV.U32 R155, RZ, RZ, R236 ;  /* 0x000000ffff9b7224 */ /* 0x000fc600078e00ec */
[----:B------:R-:W2:Y:S01]  /*12370*/  LDL.LU R147, [R1+0x54c] ;  /* 0x00054c0001937983 */ /* 0x000ea20000300800 */
[----:B------:R-:W-:-:S03]  /*12380*/  IMAD.MOV.U32 R156, RZ, RZ, R220 ;  /* 0x000000ffff9c7224 */ /* 0x000fc600078e00dc */
[----:B------:R-:W1:Y:S01]  /*12390*/  LDL.LU R239, [R1+0x1070] ;  /* 0x0010700001ef7983 */ /* 0x000e620000300800 */
[----:B------:R-:W-:-:S03]  /*123a0*/  IMAD.MOV.U32 R157, RZ, RZ, R227 ;  /* 0x000000ffff9d7224 */ /* 0x000fc600078e00e3 */
[----:B------:R-:W4:Y:S01]  /*123b0*/  LDL.LU R238, [R1+0x106c] ;  /* 0x00106c0001ee7983 */ /* 0x000f220000300800 */
[----:B------:R-:W-:-:S03]  /*123c0*/  IMAD.MOV.U32 R158, RZ, RZ, R226 ;  /* 0x000000ffff9e7224 */ /* 0x000fc600078e00e2 */
[----:B------:R-:W2:Y:S01]  /*123d0*/  LDL.LU R237, [R1+0x1068] ;  /* 0x0010680001ed7983 */ /* 0x000ea20000300800 */
[----:B------:R-:W-:-:S03]  /*123e0*/  IMAD.MOV.U32 R159, RZ, RZ, R225 ;  /* 0x000000ffff9f7224 */ /* 0x000fc600078e00e1 */
[----:B------:R-:W3:Y:S01]  /*123f0*/  LDL.LU R236, [R1+0x1064] ;  /* 0x0010640001ec7983 */ /* 0x000ee20000300800 */
        /* <DEDUP_REMOVED lines=15> */
[----:B------:R-:W3:Y:S04]  /*124f0*/  LDL.LU R232, [R1+0x1044] ;  /* 0x0010440001e87983 */ /* 0x000ee80000300800 */
[----:B------:R-:W3:Y:S04]  /*12500*/  LDL.LU R224, [R1+0x1040] ;  /* 0x0010400001e07983 */ /* 0x000ee80000300800 */
[----:B------:R-:W3:Y:S04]  /*12510*/  LDL.LU R230, [R1+0x103c] ;  /* 0x00103c0001e67983 */ /* 0x000ee80000300800 */
[----:B------:R-:W3:Y:S04]  /*12520*/  LDL.LU R229, [R1+0x1038] ;  /* 0x0010380001e57983 */ /* 0x000ee80000300800 */
[----:B------:R-:W3:Y:S01]  /*12530*/  LDL.LU R228, [R1+0x1034] ;  /* 0x0010340001e47983 */ /* 0x000ee20000300800 */
[----:B------:R-:W-:-:S02]  /*12540*/  IMAD.MOV.U32 R12, RZ, RZ, R221 ;  /* 0x000000ffff0c7224 */ /* 0x000fc400078e00dd */
[----:B------:R-:W-:Y:S02]  /*12550*/  IMAD.MOV.U32 R13, RZ, RZ, R222 ;  /* 0x000000ffff0d7224 */ /* 0x000fe400078e00de */
[----:B------:R-:W-:Y:S02]  /*12560*/  IMAD.MOV.U32 R14, RZ, RZ, R223 ;  /* 0x000000ffff0e7224 */ /* 0x000fe400078e00df */
[----:B------:R-:W-:Y:S02]  /*12570*/  IMAD.MOV.U32 R15, RZ, RZ, R231 ;  /* 0x000000ffff0f7224 */ /* 0x000fe400078e00e7 */
[----:B-1----:R-:W-:Y:S02]  /*12580*/  IMAD.MOV.U32 R11, RZ, RZ, R239 ;  /* 0x000000ffff0b7224 */ /* 0x002fe400078e00ef */
[----:B----4-:R-:W-:Y:S02]  /*12590*/  IMAD.MOV.U32 R10, RZ, RZ, R238 ;  /* 0x000000ffff0a7224 */ /* 0x010fe400078e00ee */
[----:B--2---:R-:W-:-:S02]  /*125a0*/  IMAD.MOV.U32 R9, RZ, RZ, R237 ;  /* 0x000000ffff097224 */ /* 0x004fc400078e00ed */
[----:B---3--:R-:W-:Y:S02]  /*125b0*/  IMAD.MOV.U32 R8, RZ, RZ, R236 ;  /* 0x000000ffff087224 */ /* 0x008fe400078e00ec */
        /* <DEDUP_REMOVED lines=8> */
[----:B------:R-:W3:Y:S04]  /*12640*/  LDL.LU R232, [R1+0x1020] ;  /* 0x0010200001e87983 */ /* 0x000ee80000300800 */
[----:B------:R-:W3:Y:S04]  /*12650*/  LDL.LU R233, [R1+0x101c] ;  /* 0x00101c0001e97983 */ /* 0x000ee80000300800 */
[----:B------:R-:W3:Y:S01]  /*12660*/  LDL.LU R234, [R1+0x1018] ;  /* 0x0010180001ea7983 */ /* 0x000ee20000300800 */
[----:B------:R-:W-:-:S02]  /*12670*/  IMAD.MOV.U32 R250, RZ, RZ, R230 ;  /* 0x000000fffffa7224 */ /* 0x000fc400078e00e6 */
[----:B------:R-:W-:Y:S01]  /*12680*/  IMAD.MOV.U32 R249, RZ, RZ, R229 ;  /* 0x000000fffff97224 */ /* 0x000fe200078e00e5 */
[----:B------:R-:W3:Y:S01]  /*12690*/  LDL.LU R235, [R1+0x1014] ;  /* 0x0010140001eb7983 */ /* 0x000ee20000300800 */
[----:B------:R-:W-:-:S03]  /*126a0*/  IMAD.MOV.U32 R248, RZ, RZ, R228 ;  /* 0x000000fffff87224 */ /* 0x000fc600078e00e4 */
[----:B------:R-:W4:Y:S01]  /*126b0*/  LDL.LU R228, [R1+0x1010] ;  /* 0x0010100001e47983 */ /* 0x000f220000300800 */
[----:B------:R-:W-:-:S03]  /*126c0*/  IMAD.MOV.U32 R251, RZ, RZ, R224 ;  /* 0x000000fffffb7224 */ /* 0x000fc600078e00e0 */
        /* <DEDUP_REMOVED lines=42> */
[----:B------:R-:W4:Y:S04]  /*12970*/  LDL.LU R231, [R1+0xfe4] ;  /* 0x000fe40001e77983 */ /* 0x000f280000300800 */
[----:B------:R-:W3:Y:S04]  /*12980*/  LDL.LU R136, [R1+0x520] ;  /* 0x0005200001887983 */ /* 0x000ee80000300800 */
[----:B------:R-:W3:Y:S04]  /*12990*/  LDL.LU R137, [R1+0x524] ;  /* 0x0005240001897983 */ /* 0x000ee80000300800 */
[----:B------:R-:W3:Y:S04]  /*129a0*/  LDL.LU R138, [R1+0x528] ;  /* 0x00052800018a7983 */ /* 0x000ee80000300800 */
[----:B------:R-:W3:Y:S01]  /*129b0*/  LDL.LU R139, [R1+0x52c] ;  /* 0x00052c00018b7983 */ /* 0x000ee20000300800 */
[----:B------:R-:W-:Y:S08]  /*129c0*/  HMMA.1688.F32.TF32 R112, R128, R58, R240 ;  /* 0x0000003a8070723c */ /* 0x000ff000000810f0 */
[C---:B--2---:R-:W-:Y:S08]  /*129d0*/  HMMA.1688.F32.TF32 R96, R88.reuse, R66, R220 ;  /* 0x000000425860723c */ /* 0x044ff000000810dc */
[C---:B------:R-:W-:Y:S08]  /*129e0*/  HMMA.1688.F32.TF32 R84, R88.reuse, R70, R224 ;  /* 0x000000465854723c */ /* 0x040ff000000810e0 */
[C---:B----4-:R-:W-:Y:S07]  /*129f0*/  HMMA.1688.F32.TF32 R104, R88.reuse, R74, R228 ;  /* 0x0000004a5868723c */ /* 0x050fee00000810e4 */
[----:B------:R-:W-:Y:S04]  /*12a00*/  STL.64 [R1+0x660], R96 ;  /* 0x0006606001007387 */ /* 0x000fe80000100a00 */
[----:B------:R3:W-:Y:S02]  /*12a10*/  STL.64 [R1+0x668], R98 ;  /* 0x0006686201007387 */ /* 0x0007e40000100a00 */
[C---:B---3--:R-:W-:Y:S02]  /*12a20*/  HMMA.1688.F32.TF32 R96, R88.reuse, R78, R232 ;  /* 0x0000004e5860723c */ /* 0x048fe400000810e8 */
[----:B------:R-:W-:Y:S04]  /*12a30*/  STL.64 [R1+0x650], R84 ;  /* 0x0006505401007387 */ /* 0x000fe80000100a00 */
[----:B------:R1:W-:Y:S04]  /*12a40*/  STL.64 [R1+0x658], R86 ;  /* 0x0006585601007387 */ /* 0x0003e80000100a00 */
[----:B------:R-:W-:Y:S04]  /*12a50*/  STL.64 [R1+0x640], R104 ;  /* 0x0006406801007387 */ /* 0x000fe80000100a00 */
[----:B------:R2:W-:Y:S01]  /*12a60*/  STL.64 [R1+0x648], R106 ;  /* 0x0006486a01007387 */ /* 0x0005e20000100a00 */
[----:B-1----:R-:W-:Y:S08]  /*12a70*/  HMMA.1688.F32.TF32 R84, R88, R82, R236 ;  /* 0x000000525854723c */ /* 0x002ff000000810ec */
[----:B------:R-:W-:Y:S01]  /*12a80*/  STL.64 [R1+0x30], R96 ;  /* 0x0000306001007387 */ /* 0x000fe20000100a00 */
[C---:B--2---:R-:W-:Y:S03]  /*12a90*/  HMMA.1688.F32.TF32 R104, R128.reuse, R50, R248 ;  /* 0x000000328068723c */ /* 0x044fe600000810f8 */
[----:B------:R1:W-:Y:S05]  /*12aa0*/  STL.64 [R1+0x38], R98 ;  /* 0x0000386201007387 */ /* 0x0003ea0000100a00 */
[----:B-1----:R-:W-:Y:S06]  /*12ab0*/  HMMA.1688.F32.TF32 R96, R128, R54, R244 ;  /* 0x000000368060723c */ /* 0x002fec00000810f4 */
[----:B------:R-:W-:Y:S04]  /*12ac0*/  STL.64 [R1+0x630], R84 ;  /* 0x0006305401007387 */ /* 0x000fe80000100a00 */
[----:B------:R-:W-:Y:S05]  /*12ad0*/  STL.64 [R1+0x638], R86 ;  /* 0x0006385601007387 */ /* 0x000fea0000100a00 */
[----:B------:R-:W-:Y:S04]  /*12ae0*/  STL.64 [R1+0x1d0], R104 ;  /* 0x0001d06801007387 */ /* 0x000fe80000100a00 */
[----:B------:R1:W-:Y:S01]  /*12af0*/  STL.64 [R1+0x1d8], R106 ;  /* 0x0001d86a01007387 */ /* 0x0003e20000100a00 */
[----:B------:R-:W-:Y:S03]  /*12b00*/  HMMA.1688.F32.TF32 R100, R88, R38, R100 ;  /* 0x000000265864723c */ /* 0x000fe60000081064 */
[----:B------:R-:W-:Y:S04]  /*12b10*/  LDS R84, [R3+0x22380] ;  /* 0x0223800003547984 */ /* 0x000fe80000000800 */
[----:B------:R-:W-:Y:S01]  /*12b20*/  LDS R86, [R3+0x23380] ;  /* 0x0233800003567984 */ /* 0x000fe20000000800 */
[C---:B-1----:R-:W-:Y:S03]  /*12b30*/  HMMA.1688.F32.TF32 R104, R128.reuse, R62, R8 ;  /* 0x0000003e8068723c */ /* 0x042fe60000081008 */
[----:B------:R-:W-:Y:S04]  /*12b40*/  STL.64 [R1+0x1c0], R96 ;  /* 0x0001c06001007387 */ /* 0x000fe80000100a00 */
[----:B------:R1:W-:Y:S01]  /*12b50*/  STL.64 [R1+0x1c8], R98 ;  /* 0x0001c86201007387 */ /* 0x0003e20000100a00 */
[C---:B------:R-:W-:Y:S03]  /*12b60*/  HMMA.1688.F32.TF32 R8, R128.reuse, R70, R92 ;  /* 0x000000468008723c */ /* 0x040fe6000008105c */
[----:B------:R-:W-:Y:S04]  /*12b70*/  LDS R85, [R2+0x22380] ;  /* 0x0223800002557984 */ /* 0x000fe80000000800 */
[----:B------:R-:W-:Y:S01]  /*12b80*/  LDS R87, [R2+0x23380] ;  /* 0x0233800002577984 */ /* 0x000fe20000000800 */
[C---:B-1----:R-:W-:Y:S03]  /*12b90*/  HMMA.1688.F32.TF32 R96, R128.reuse, R66, R20 ;  /* 0x000000428060723c */ /* 0x042fe60000081014 */
[----:B------:R-:W-:Y:S04]  /*12ba0*/  STL.64 [R1+0x1b0], R112 ;  /* 0x0001b07001007387 */ /* 0x000fe80000100a00 */
[----:B------:R-:W-:Y:S04]  /*12bb0*/  STL.64 [R1+0x1b8], R114 ;  /* 0x0001b87201007387 */ /* 0x000fe80000100a00 */
[----:B------:R-:W-:Y:S01]  /*12bc0*/  STL.64 [R1+0x1a0], R104 ;  /* 0x0001a06801007387 */ /* 0x000fe20000100a00 */
[C---:B------:R-:W-:Y:S03]  /*12bd0*/  HMMA.1688.F32.TF32 R20, R128.reuse, R74, R12 ;  /* 0x0000004a8014723c */ /* 0x040fe6000008100c */
[----:B------:R-:W-:Y:S05]  /*12be0*/  STL.64 [R1+0x1a8], R106 ;  /* 0x0001a86a01007387 */ /* 0x000fea0000100a00 */
[C---:B------:R-:W-:Y:S03]  /*12bf0*/  HMMA.1688.F32.TF32 R12, R128.reuse, R78, R156 ;  /* 0x0000004e800c723c */ /* 0x040fe6000008109c */
[----:B------:R-:W-:Y:S04]  /*12c00*/  STL.64 [R1+0x190], R96 ;  /* 0x0001906001007387 */ /* 0x000fe80000100a00 */
[----:B------:R-:W-:Y:S04]  /*12c10*/  STL.64 [R1+0x198], R98 ;  /* 0x0001986201007387 */ /* 0x000fe80000100a00 */
[----:B------:R-:W-:Y:S04]  /*12c20*/  STL.64 [R1+0x180], R8 ;  /* 0x0001800801007387 */ /* 0x000fe80000100a00 */
[----:B------:R1:W-:Y:S02]  /*12c30*/  STL.64 [R1+0x188], R10 ;  /* 0x0001880a01007387 */ /* 0x0003e40000100a00 */
[----:B-1----:R-:W-:Y:S02]  /*12c40*/  HMMA.1688.F32.TF32 R8, R128, R82, R152 ;  /* 0x000000528008723c */ /* 0x002fe40000081098 */
[----:B------:R-:W-:Y:S04]  /*12c50*/  STL.64 [R1+0x600], R20 ;  /* 0x0006001401007387 */ /* 0x000fe80000100a00 */
[----:B------:R1:W-:Y:S01]  /*12c60*/  STL.64 [R1+0x608], R22 ;  /* 0x0006081601007387 */ /* 0x0003e20000100a00 */
[----:B------:R-:W-:-:S03]  /*12c70*/  IMAD.MOV.U32 R156, RZ, RZ, R25 ;  /* 0x000000ffff9c7224 */ /* 0x000fc600078e0019 */
[----:B------:R-:W-:Y:S01]  /*12c80*/  STL.64 [R1+0x160], R12 ;  /* 0x0001600c01007387 */ /* 0x000fe20000100a00 */
[----:B------:R-:W-:-:S03]  /*12c90*/  IMAD.MOV.U32 R157, RZ, RZ, R24 ;  /* 0x000000ffff9d7224 */ /* 0x000fc600078e0018 */
[----:B------:R-:W-:Y:S01]  /*12ca0*/  STL.64 [R1+0x168], R14 ;  /* 0x0001680e01007387 */ /* 0x000fe20000100a00 */
[----:B------:R-:W-:Y:S02]  /*12cb0*/  IMAD.MOV.U32 R158, RZ, RZ, R28 ;  /* 0x000000ffff9e7224 */ /* 0x000fe400078e001c */
[----:B------:R-:W-:-:S06]  /*12cc0*/  IMAD.MOV.U32 R159, RZ, RZ, R29 ;  /* 0x000000ffff9f7224 */ /* 0x000fcc00078e001d */
[----:B------:R2:W-:Y:S04]  /*12cd0*/  STL.64 [R1+0x150], R8 ;  /* 0x0001500801007387 */ /* 0x0005e80000100a00 */
[----:B------:R3:W-:Y:S04]  /*12ce0*/  STL.64 [R1+0x158], R10 ;  /* 0x0001580a01007387 */ /* 0x0007e80000100a00 */
[----:B------:R-:W4:Y:S04]  /*12cf0*/  LDL.LU R25, [R1+0xfe0] ;  /* 0x000fe00001197983 */ /* 0x000f280000300800 */
[----:B------:R-:W2:Y:S04]  /*12d00*/  LDL.LU R24, [R1+0xfdc] ;  /* 0x000fdc0001187983 */ /* 0x000ea80000300800 */
[----:B------:R-:W3:Y:S04]  /*12d10*/  LDL.LU R28, [R1+0xfd8] ;  /* 0x000fd800011c7983 */ /* 0x000ee80000300800 */
[----:B------:R-:W3:Y:S01]  /*12d20*/  LDL.LU R29, [R1+0xfd4] ;  /* 0x000fd400011d7983 */ /* 0x000ee20000300800 */
[----:B-1----:R-:W-:-:S03]  /*12d30*/  IMAD.MOV.U32 R23, RZ, RZ, R17 ;  /* 0x000000ffff177224 */ /* 0x002fc600078e0011 */
[----:B------:R-:W3:Y:S04]  /*12d40*/  LDL.LU R20, [R1+0x230] ;  /* 0x0002300001147983 */ /* 0x000ee80000300800 */
[----:B------:R-:W3:Y:S04]  /*12d50*/  LDL.LU R21, [R1+0x234] ;  /* 0x0002340001157983 */ /* 0x000ee80000300800 */
[----:B------:R-:W3:Y:S04]  /*12d60*/  LDL.LU R22, [R1+0x238] ;  /* 0x0002380001167983 */ /* 0x000ee80000300800 */
[----:B------:R-:W3:Y:S01]  /*12d70*/  LDL.LU R17, [R1+0xfd0] ;  /* 0x000fd00001117983 */ /* 0x000ee20000300800 */
[----:B----4-:R-:W-:-:S02]  /*12d80*/  IMAD.MOV.U32 R199, RZ, RZ, R25 ;  /* 0x000000ffffc77224 */ /* 0x010fc400078e0019 */
[----:B--2---:R-:W-:Y:S02]  /*12d90*/  IMAD.MOV.U32 R198, RZ, RZ, R24 ;  /* 0x000000ffffc67224 */ /* 0x004fe400078e0018 */
[----:B---3--:R-:W-:Y:S02]  /*12da0*/  IMAD.MOV.U32 R196, RZ, RZ, R28 ;  /* 0x000000ffffc47224 */ /* 0x008fe400078e001c */
[----:B------:R-:W2:Y:S01]  /*12db0*/  LDL.LU R28, [R1+0xfcc] ;  /* 0x000fcc00011c7983 */ /* 0x000ea20000300800 */
[----:B------:R-:W-:-:S03]  /*12dc0*/  IMAD.MOV.U32 R197, RZ, RZ, R29 ;  /* 0x000000ffffc57224 */ /* 0x000fc600078e001d */
[----:B------:R-:W3:Y:S04]  /*12dd0*/  LDL.LU R29, [R1+0xfc8] ;  /* 0x000fc800011d7983 */ /* 0x000ee80000300800 */
[----:B------:R-:W4:Y:S04]  /*12de0*/  LDL.LU R24, [R1+0xfc4] ;  /* 0x000fc40001187983 */ /* 0x000f280000300800 */
[----:B------:R-:W4:Y:S04]  /*12df0*/  LDL.LU R25, [R1+0xfc0] ;  /* 0x000fc00001197983 */ /* 0x000f280000300800 */
[----:B------:R-:W4:Y:S01]  /*12e00*/  LDL.LU R212, [R1+0x250] ;  /* 0x0002500001d47983 */ /* 0x000f220000300800 */
[----:B------:R-:W-:-:S03]  /*12e10*/  IMAD.MOV.U32 R215, RZ, RZ, R17 ;  /* 0x000000ffffd77224 */ /* 0x000fc600078e0011 */
        /* <DEDUP_REMOVED lines=22> */
[----:B------:R-:W4:Y:S01]  /*12f80*/  LDL.LU R235, [R1+0x44c] ;  /* 0x00044c0001eb7983 */ /* 0x000f220000300800 */
[----:B--2---:R-:W-:-:S02]  /*12f90*/  IMAD.MOV.U32 R219, RZ, RZ, R28 ;  /* 0x000000ffffdb7224 */ /* 0x004fc400078e001c */
[----:B---3--:R-:W-:Y:S02]  /*12fa0*/  IMAD.MOV.U32 R218, RZ, RZ, R29 ;  /* 0x000000ffffda7224 */ /* 0x008fe400078e001d */
[----:B----4-:R-:W-:Y:S02]  /*12fb0*/  IMAD.MOV.U32 R217, RZ, RZ, R24 ;  /* 0x000000ffffd97224 */ /* 0x010fe400078e0018 */
[----:B------:R-:W-:Y:S02]  /*12fc0*/  IMAD.MOV.U32 R216, RZ, RZ, R25 ;  /* 0x000000ffffd87224 */ /* 0x000fe400078e0019 */
[----:B------:R-:W2:Y:S04]  /*12fd0*/  LDL.LU R25, [R1+0xfb8] ;  /* 0x000fb80001197983 */ /* 0x000ea80000300800 */
[----:B------:R-:W3:Y:S04]  /*12fe0*/  LDL.LU R24, [R1+0xfb4] ;  /* 0x000fb40001187983 */ /* 0x000ee80000300800 */
[----:B------:R-:W4:Y:S04]  /*12ff0*/  LDL.LU R29, [R1+0xfb0] ;  /* 0x000fb000011d7983 */ /* 0x000f280000300800 */
[----:B------:R-:W2:Y:S01]  /*13000*/  LDL.LU R28, [R1+0xfac] ;  /* 0x000fac00011c7983 */ /* 0x000ea20000300800 */
[C---:B------:R-:W-:Y:S03]  /*13010*/  HMMA.1688.F32.TF32 R108, R88.reuse, R42, R108 ;  /* 0x0000002a586c723c */ /* 0x040fe6000008106c */
[----:B------:R-:W3:Y:S04]  /*13020*/  LDL.LU R8, [R1+0x280] ;  /* 0x0002800001087983 */ /* 0x000ee80000300800 */
[----:B------:R-:W3:Y:S01]  /*13030*/  LDL.LU R9, [R1+0x284] ;  /* 0x0002840001097983 */ /* 0x000ee20000300800 */
[----:B------:R-:W-:Y:S03]  /*13040*/  HMMA.1688.F32.TF32 R120, R88, R46, R120 ;  /* 0x0000002e5878723c */ /* 0x000fe60000081078 */
[----:B------:R-:W-:Y:S04]  /*13050*/  LDS R88, [R3+0x22300] ;  /* 0x0223000003587984 */ /* 0x000fe80000000800 */
[----:B------:R-:W-:Y:S04]  /*13060*/  LDS R90, [R3+0x23300] ;  /* 0x02330000035a7984 */ /* 0x000fe80000000800 */
[----:B------:R-:W-:Y:S04]  /*13070*/  LDS R89, [R2+0x22300] ;  /* 0x0223000002597984 */ /* 0x000fe80000000800 */
[----:B------:R-:W1:Y:S04]  /*13080*/  LDS R91, [R2+0x23300] ;  /* 0x02330000025b7984 */ /* 0x000e680000000800 */
[----:B------:R-:W3:Y:S04]  /*13090*/  LDL.LU R10, [R1+0x288] ;  /* 0x00028800010a7983 */ /* 0x000ee80000300800 */
[----:B------:R-:W3:Y:S04]  /*130a0*/  LDL.LU R11, [R1+0x28c] ;  /* 0x00028c00010b7983 */ /* 0x000ee80000300800 */
[----:B------:R-:W3:Y:S04]  /*130b0*/  LDL.LU R240, [R1+0x290] ;  /* 0x0002900001f07983 */ /* 0x000ee80000300800 */
[----:B------:R-:W3:Y:S04]  /*130c0*/  LDL.LU R241, [R1+0x294] ;  /* 0x0002940001f17983 */ /* 0x000ee80000300800 */
[----:B------:R-:W3:Y:S01]  /*130d0*/  LDL.LU R242, [R1+0x298] ;  /* 0x0002980001f27983 */ /* 0x000ee20000300800 */
[C---:B------:R-:W-:Y:S08]  /*130e0*/  HMMA.1688.F32.TF32 R160, R128.reuse, R18, R160 ;  /* 0x0000001280a0723c */ /* 0x040ff000000810a0 */
[C---:B------:R-:W-:Y:S08]  /*130f0*/  HMMA.1688.F32.TF32 R164, R128.reuse, R26, R164 ;  /* 0x0000001a80a4723c */ /* 0x040ff000000810a4 */
[C---:B------:R-:W-:Y:S08]  /*13100*/  HMMA.1688.F32.TF32 R168, R128.reuse, R30, R168 ;  /* 0x0000001e80a8723c */ /* 0x040ff000000810a8 */
[C---:B------:R-:W-:Y:S08]  /*13110*/  HMMA.1688.F32.TF32 R148, R128.reuse, R34, R148 ;  /* 0x000000228094723c */ /* 0x040ff00000081094 */
[C---:B------:R-:W-:Y:S08]  /*13120*/  HMMA.1688.F32.TF32 R140, R128.reuse, R38, R140 ;  /* 0x00000026808c723c */ /* 0x040ff0000008108c */
[C---:B------:R-:W-:Y:S08]  /*13130*/  HMMA.1688.F32.TF32 R132, R128.reuse, R42, R132 ;  /* 0x0000002a8084723c */ /* 0x040ff00000081084 */
[----:B------:R-:W-:Y:S08]  /*13140*/  HMMA.1688.F32.TF32 R124, R128, R46, R124 ;  /* 0x0000002e807c723c */ /* 0x000ff0000008107c */
[C---:B-1----:R-:W-:Y:S08]  /*13150*/  HMMA.1688.F32.TF32 R172, R88.reuse, R26, R136 ;  /* 0x0000001a58ac723c */ /* 0x042ff00000081088 */
[----:B------:R-:W-:Y:S01]  /*13160*/  HMMA.1688.F32.TF32 R180, R88, R18, R144 ;  /* 0x0000001258b4723c */ /* 0x000fe20000081090 */
[----:B--2---:R-:W-:-:S02]  /*13170*/  IMAD.MOV.U32 R243, RZ, RZ, R28 ;  /* 0x000000fffff37224 */ /* 0x004fc400078e001c */
        /* <DEDUP_REMOVED lines=44> */
[----:B----4-:R-:W-:-:S02]  /*13440*/  IMAD.MOV.U32 R12, RZ, RZ, R29 ;  /* 0x000000ffff0c7224 */ /* 0x010fc400078e001d */
[----:B---3--:R-:W-:Y:S02]  /*13450*/  IMAD.MOV.U32 R13, RZ, RZ, R24 ;  /* 0x000000ffff0d7224 */ /* 0x008fe400078e0018 */
[----:B------:R-:W-:Y:S02]  /*13460*/  IMAD.MOV.U32 R14, RZ, RZ, R25 ;  /* 0x000000ffff0e7224 */ /* 0x000fe400078e0019 */
[----:B------:R-:W-:Y:S02]  /*13470*/  IMAD.MOV.U32 R15, RZ, RZ, R17 ;  /* 0x000000ffff0f7224 */ /* 0x000fe400078e0011 */
[----:B------:R-:W-:Y:S02]  /*13480*/  IMAD.MOV.U32 R92, RZ, RZ, R16 ;  /* 0x000000ffff5c7224 */ /* 0x000fe400078e0010 */
[----:B------:R-:W-:Y:S01]  /*13490*/  IMAD.MOV.U32 R95, RZ, RZ, R6 ;  /* 0x000000ffff5f7224 */ /* 0x000fe200078e0006 */
[C---:B------:R-:W-:Y:S08]  /*134a0*/  HMMA.1688.F32.TF32 R240, R88.reuse, R74, R240 ;  /* 0x0000004a58f0723c */ /* 0x040ff000000810f0 */
[C---:B------:R-:W-:Y:S08]  /*134b0*/  HMMA.1688.F32.TF32 R8, R88.reuse, R78, R8 ;  /* 0x0000004e5808723c */ /* 0x040ff00000081008 */
[----:B------:R-:W-:Y:S01]  /*134c0*/  HMMA.1688.F32.TF32 R12, R88, R82, R12 ;  /* 0x00000052580c723c */ /* 0x000fe2000008100c */
[----:B--2---:R-:W-:-:S02]  /*134d0*/  IMAD.MOV.U32 R251, RZ, RZ, R28 ;  /* 0x000000fffffb7224 */ /* 0x004fc400078e001c */
[----:B------:R-:W2:Y:S04]  /*134e0*/  LDL.LU R28, [R1+0xfa4] ;  /* 0x000fa400011c7983 */ /* 0x000ea80000300800 */
[----:B------:R-:W3:Y:S04]  /*134f0*/  LDL.LU R29, [R1+0xfa0] ;  /* 0x000fa000011d7983 */ /* 0x000ee80000300800 */
[----:B------:R-:W4:Y:S04]  /*13500*/  LDL.LU R24, [R1+0xf9c] ;  /* 0x000f9c0001187983 */ /* 0x000f280000300800 */
[----:B------:R-:W2:Y:S04]  /*13510*/  LDL.LU R25, [R1+0xf98] ;  /* 0x000f980001197983 */ /* 0x000ea80000300800 */
[----:B------:R-:W2:Y:S04]  /*13520*/  LDL.LU R17, [R1+0xf94] ;  /* 0x000f940001117983 */ /* 0x000ea80000300800 */
[----:B------:R-:W2:Y:S04]  /*13530*/  LDL.LU R184, [R1+0x5c0] ;  /* 0x0005c00001b87983 */ /* 0x000ea80000300800 */
[----:B------:R-:W2:Y:S04]  /*13540*/  LDL.LU R185, [R1+0x5c4] ;  /* 0x0005c40001b97983 */ /* 0x000ea80000300800 */
[----:B------:R-:W2:Y:S01]  /*13550*/  LDL.LU R186, [R1+0x5c8] ;  /* 0x0005c80001ba7983 */ /* 0x000ea20000300800 */
[C---:B------:R-:W-:Y:S03]  /*13560*/  HMMA.1688.F32.TF32 R104, R88.reuse, R62, R104 ;  /* 0x0000003e5868723c */ /* 0x040fe60000081068 */
        /* <DEDUP_REMOVED lines=10> */
[C---:B------:R-:W-:Y:S03]  /*13610*/  HMMA.1688.F32.TF32 R116, R88.reuse, R54, R116 ;  /* 0x000000365874723c */ /* 0x040fe60000081074 */
[----:B------:R-:W2:Y:S04]  /*13620*/  LDL.LU R195, [R1+0x59c] ;  /* 0x00059c0001c37983 */ /* 0x000ea80000300800 */
[----:B------:R-:W2:Y:S04]  /*13630*/  LDL.LU R16, [R1+0xf90] ;  /* 0x000f900001107983 */ /* 0x000ea80000300800 */
[----:B------:R-:W2:Y:S01]  /*13640*/  LDL R6, [R1+0x218] ;  /* 0x0002180001067983 */ /* 0x000ea20000100800 */
[C---:B------:R-:W-:Y:S08]  /*13650*/  HMMA.1688.F32.TF32 R128, R88.reuse, R46, R128 ;  /* 0x0000002e5880723c */ /* 0x040ff00000081080 */
[C---:B------:R-:W-:Y:S08]  /*13660*/  HMMA.1688.F32.TF32 R136, R88.reuse, R42, R136 ;  /* 0x0000002a5888723c */ /* 0x040ff00000081088 */
[C---:B------:R-:W-:Y:S08]  /*13670*/  HMMA.1688.F32.TF32 R96, R88.reuse, R50, R96 ;  /* 0x000000325860723c */ /* 0x040ff00000081060 */
[C---:B------:R-:W-:Y:S11]  /*13680*/  HMMA.1688.F32.TF32 R248, R88.reuse, R66, R248 ;  /* 0x0000004258f8723c */ /* 0x040ff600000810f8 */
[----:B------:R-:W-:Y:S04]  /*13690*/  @!UPT UIADD3 URZ, URZ, URZ, URZ ;  /* 0x0000003f3f3ff290 */ /* 0x000fe8000fffe03f */
[----:B------:R-:W-:Y:S04]  /*136a0*/  STL.64 [R1+0x560], R96 ;  /* 0x0005606001007387 */ /* 0x000fe80000100a00 */
[----:B------:R1:W-:Y:S04]  /*136b0*/  STL.64 [R1+0x568], R98 ;  /* 0x0005686201007387 */ /* 0x0003e80000100a00 */
[----:B-1----:R-:W4:Y:S04]  /*136c0*/  LDL.LU.64 R98, [R1+0xf88] ;  /* 0x000f880001627983 */ /* 0x002f280000300a00 */
[----:B------:R-:W4:Y:S04]  /*136d0*/  LDL.LU.64 R96, [R1+0xf80] ;  /* 0x000f800001607983 */ /* 0x000f280000300a00 */
        /* <DEDUP_REMOVED lines=17> */
[----:B------:R1:W-:Y:S01]  /*137f0*/  STL.64 [R1+0x518], R246 ;  /* 0x000518f601007387 */ /* 0x0003e20000100a00 */
[C---:B------:R-:W-:Y:S03]  /*13800*/  HMMA.1688.F32.TF32 R176, R88.reuse, R30, R176 ;  /* 0x0000001e58b0723c */ /* 0x040fe600000810b0 */
[----:B-1----:R-:W4:Y:S04]  /*13810*/  LDL.LU.64 R246, [R1+0xf38] ;  /* 0x000f380001f67983 */ /* 0x002f280000300a00 */
[----:B------:R-:W4:Y:S04]  /*13820*/  LDL.LU.64 R244, [R1+0xf30] ;  /* 0x000f300001f47983 */ /* 0x000f280000300a00 */
[----:B------:R-:W-:Y:S04]  /*13830*/  STL.64 [R1+0x500], R240 ;  /* 0x000500f001007387 */ /* 0x000fe80000100a00 */
[----:B------:R1:W-:Y:S01]  /*13840*/  STL.64 [R1+0x508], R242 ;  /* 0x000508f201007387 */ /* 0x0003e20000100a00 */
[C---:B------:R-:W-:Y:S03]  /*13850*/  HMMA.1688.F32.TF32 R152, R88.reuse, R34, R152 ;  /* 0x000000225898723c */ /* 0x040fe60000081098 */
[----:B-1----:R-:W4:Y:S04]  /*13860*/  LDL.LU.64 R242, [R1+0xf28] ;  /* 0x000f280001f27983 */ /* 0x002f280000300a00 */
[----:B------:R-:W4:Y:S01]  /*13870*/  LDL.LU.64 R240, [R1+0xf20] ;  /* 0x000f200001f07983 */ /* 0x000f220000300a00 */
[----:B------:R-:W-:Y:S03]  /*13880*/  HMMA.1688.F32.TF32 R144, R88, R38, R144 ;  /* 0x000000265890723c */ /* 0x000fe60000081090 */
[----:B------:R-:W-:Y:S04]  /*13890*/  STL.64 [R1+0x4f0], R8 ;  /* 0x0004f00801007387 */ /* 0x000fe80000100a00 */
[----:B------:R1:W-:Y:S04]  /*138a0*/  STL.64 [R1+0x4f8], R10 ;  /* 0x0004f80a01007387 */ /* 0x0003e80000100a00 */
[----:B-1----:R-:W4:Y:S04]  /*138b0*/  LDL.LU.64 R10, [R1+0xf18] ;  /* 0x000f1800010a7983 */ /* 0x002f280000300a00 */
[----:B------:R-:W4:Y:S04]  /*138c0*/  LDL.LU.64 R8, [R1+0xf10] ;  /* 0x000f100001087983 */ /* 0x000f280000300a00 */
[----:B------:R-:W4:Y:S04]  /*138d0*/  LDL.LU R88, [R1+0x570] ;  /* 0x0005700001587983 */ /* 0x000f280000300800 */
[----:B------:R1:W-:Y:S04]  /*138e0*/  STL.64 [R1+0x4e0], R12 ;  /* 0x0004e00c01007387 */ /* 0x0003e80000100a00 */
[----:B------:R-:W-:Y:S04]  /*138f0*/  STL.64 [R1+0x4e8], R14 ;  /* 0x0004e80e01007387 */ /* 0x000fe80000100a00 */
[----:B------:R-:W4:Y:S01]  /*13900*/  LDL.LU R89, [R1+0x574] ;  /* 0x0005740001597983 */ /* 0x000f220000300800 */
[----:B---3--:R-:W-:-:S02]  /*13910*/  IMAD.MOV.U32 R90, RZ, RZ, R29 ;  /* 0x000000ffff5a7224 */ /* 0x008fc400078e001d */
[----:B--2---:R-:W-:Y:S01]  /*13920*/  IMAD.MOV.U32 R91, RZ, RZ, R28 ;  /* 0x000000ffff5b7224 */ /* 0x004fe200078e001c */
[C---:B------:R-:W-:Y:S01]  /*13930*/  HMMA.1688.F32.TF32 R192, R84.reuse, R30, R192 ;  /* 0x0000001e54c0723c */ /* 0x040fe200000810c0 */
[----:B-1----:R-:W2:Y:S07]  /*13940*/  LDL R12, [R1+0xbc4] ;  /* 0x000bc400010c7983 */ /* 0x002eae0000100800 */
[C---:B------:R-:W-:Y:S08]  /*13950*/  HMMA.1688.F32.TF32 R228, R84.reuse, R50, R228 ;  /* 0x0000003254e4723c */ /* 0x040ff000000810e4 */
[C---:B------:R-:W-:Y:S08]  /*13960*/  HMMA.1688.F32.TF32 R220, R84.reuse, R58, R220 ;  /* 0x0000003a54dc723c */ /* 0x040ff000000810dc */
[----:B------:R-:W-:Y:S07]  /*13970*/  HMMA.1688.F32.TF32 R216, R84, R62, R216 ;  /* 0x0000003e54d8723c */ /* 0x000fee00000810d8 */
[----:B------:R-:W-:Y:S04]  /*13980*/  STL.64 [R1+0x330], R228 ;  /* 0x000330e401007387 */ /* 0x000fe80000100a00 */
[----:B------:R-:W-:Y:S01]  /*13990*/  STL.64 [R1+0x338], R230 ;  /* 0x000338e601007387 */ /* 0x000fe20000100a00 */
[----:B------:R-:W-:-:S02]  /*139a0*/  IMAD.MOV.U32 R93, RZ, RZ, R45 ;  /* 0x000000ffff5d7224 */ /* 0x000fc400078e002d */
[----:B------:R-:W-:Y:S01]  /*139b0*/  IMAD.MOV.U32 R94, RZ, RZ, R44 ;  /* 0x000000ffff5e7224 */ /* 0x000fe200078e002c */
[C---:B----4-:R-:W-:Y:S08]  /*139c0*/  HMMA.1688.F32.TF32 R28, R84.reuse, R38, R88 ;  /* 0x00000026541c723c */ /* 0x050ff00000081058 */
[C---:B------:R-:W-:Y:S11]  /*139d0*/  HMMA.1688.F32.TF32 R88, R84.reuse, R54, R224 ;  /* 0x000000365458723c */ /* 0x040ff600000810e0 */
[----:B------:R-:W-:Y:S11]  /*139e0*/  @!UPT UIADD3 URZ, URZ, URZ, URZ ;  /* 0x0000003f3f3ff290 */ /* 0x000ff6000fffe03f */
[----:B------:R-:W-:Y:S01]  /*139f0*/  @!UPT UIADD3 URZ, URZ, URZ, URZ ;  /* 0x0000003f3f3ff290 */ /* 0x000fe2000fffe03f */
[----:B------:R-:W-:Y:S04]  /*13a00*/  STL.64 [R1+0x470], R88 ;  /* 0x0004705801007387 */ /* 0x000fe80000100a00 */
[----:B------:R1:W-:Y:S02]  /*13a10*/  STL.64 [R1+0x478], R90 ;  /* 0x0004785a01007387 */ /* 0x0003e40000100a00 */
[C---:B-1----:R-:W-:Y:S02]  /*13a20*/  HMMA.1688.F32.TF32 R88, R84.reuse, R66, R212 ;  /* 0x000000425458723c */ /* 0x042fe400000810d4 */
[----:B------:R-:W-:Y:S04]  /*13a30*/  STL.64 [R1+0x450], R220 ;  /* 0x000450dc01007387 */ /* 0x000fe80000100a00 */
[----:B------:R-:W-:Y:S02]  /*13a40*/  STL.64 [R1+0x458], R222 ;  /* 0x000458de01007387 */ /* 0x000fe40000100a00 */
[C---:B------:R-:W-:Y:S02]  /*13a50*/  HMMA.1688.F32.TF32 R212, R84.reuse, R70, R196 ;  /* 0x0000004654d4723c */ /* 0x040fe400000810c4 */
[----:B------:R1:W-:Y:S04]  /*13a60*/  STL.64 [R1+0x440], R216 ;  /* 0x000440d801007387 */ /* 0x0003e80000100a00 */
[----:B------:R3:W-:Y:S02]  /*13a70*/  STL.64 [R1+0x448], R218 ;  /* 0x000448da01007387 */ /* 0x0007e40000100a00 */
[----:B------:R-:W-:Y:S01]  /*13a80*/  HMMA.1688.F32.TF32 R196, R84, R74, R20 ;  /* 0x0000004a54c4723c */ /* 0x000fe20000081014 */
[----:B------:R-:W-:Y:S01]  /*13a90*/  IMAD.MOV.U32 R224, RZ, RZ, R4 ;  /* 0x000000ffffe07224 */ /* 0x000fe200078e0004 */
[----:B------:R-:W-:Y:S01]  /*13aa0*/  LDS R74, [R3+0x25180] ;  /* 0x02518000034a7984 */ /* 0x000fe20000000800 */
[----:B-1----:R-:W-:-:S03]  /*13ab0*/  IMAD.MOV.U32 R216, RZ, RZ, R40 ;  /* 0x000000ffffd87224 */ /* 0x002fc600078e0028 */
[----:B------:R-:W-:Y:S04]  /*13ac0*/  LDS R75, [R2+0x25180] ;  /* 0x02518000024b7984 */ /* 0x000fe80000000800 */
[----:B------:R-:W-:Y:S01]  /*13ad0*/  STL.64 [R1+0x3f0], R88 ;  /* 0x0003f05801007387 */ /* 0x000fe20000100a00 */
[----:B------:R-:W-:Y:S03]  /*13ae0*/  HMMA.1688.F32.TF32 R20, R84, R82, R156 ;  /* 0x000000525414723c */ /* 0x000fe6000008109c */
[----:B------:R1:W-:Y:S01]  /*13af0*/  STL.64 [R1+0x3f8], R90 ;  /* 0x0003f85a01007387 */ /* 0x0003e20000100a00 */
[----:B------:R-:W-:Y:S02]  /*13b00*/  IMAD.MOV.U32 R217, RZ, RZ, R41 ;  /* 0x000000ffffd97224 */ /* 0x000fe400078e0029 */
[----:B---3--:R-:W-:Y:S01]  /*13b10*/  IMAD.MOV.U32 R218, RZ, RZ, R72 ;  /* 0x000000ffffda7224 */ /* 0x008fe200078e0048 */
[----:B------:R-:W-:Y:S01]  /*13b20*/  LDS R156, [R3+0x24000] ;  /* 0x02400000039c7984 */ /* 0x000fe20000000800 */
[----:B------:R-:W-:-:S02]  /*13b30*/  IMAD.MOV.U32 R219, RZ, RZ, R0 ;  /* 0x000000ffffdb7224 */ /* 0x000fc400078e0000 */
[----:B------:R-:W-:Y:S01]  /*13b40*/  IMAD.MOV.U32 R225, RZ, RZ, R5 ;  /* 0x000000ffffe17224 */ /* 0x000fe200078e0005 */
[C---:B------:R-:W-:Y:S01]  /*13b50*/  HMMA.1688.F32.TF32 R184, R84.reuse, R18, R184 ;  /* 0x0000001254b8723c */ /* 0x040fe200000810b8 */
[----:B------:R-:W-:Y:S01]  /*13b60*/  IMAD.MOV.U32 R226, RZ, RZ, R48 ;  /* 0x000000ffffe27224 */ /* 0x000fe200078e0030 */
[----:B------:R-:W-:Y:S01]  /*13b70*/  LDS R158, [R3+0x25000] ;  /* 0x02500000039e7984 */ /* 0x000fe20000000800 */
[----:B------:R-:W-:Y:S02]  /*13b80*/  IMAD.MOV.U32 R227, RZ, RZ, R81 ;  /* 0x000000ffffe37224 */ /* 0x000fe400078e0051 */
[----:B------:R-:W-:Y:S01]  /*13b90*/  IMAD.MOV.U32 R231, RZ, RZ, R36 ;  /* 0x000000ffffe77224 */ /* 0x000fe200078e0024 */
[----:B------:R-:W-:Y:S02]  /*13ba0*/  LDS R157, [R2+0x24000] ;  /* 0x02400000029d7984 */ /* 0x000fe40000000800 */
[----:B-1----:R-:W-:Y:S02]  /*13bb0*/  HMMA.1688.F32.TF32 R88, R84, R78, R92 ;  /* 0x0000004e5458723c */ /* 0x002fe4000008105c */
[----:B------:R1:W-:Y:S04]  /*13bc0*/  STL.64 [R1+0x3d0], R212 ;  /* 0x0003d0d401007387 */ /* 0x0003e80000100a00 */
[----:B------:R3:W-:Y:S04]  /*13bd0*/  STL.64 [R1+0x3d8], R214 ;  /* 0x0003d8d601007387 */ /* 0x0007e80000100a00 */
[----:B------:R-:W-:Y:S04]  /*13be0*/  STL.64 [R1+0x3c0], R196 ;  /* 0x0003c0c401007387 */ /* 0x000fe80000100a00 */
[----:B------:R-:W-:Y:S01]  /*13bf0*/  STL.64 [R1+0x3c8], R198 ;  /* 0x0003c8c601007387 */ /* 0x000fe20000100a00 */
[----:B-1----:R-:W-:-:S02]  /*13c00*/  IMAD.MOV.U32 R212, RZ, RZ, R33 ;  /* 0x000000ffffd47224 */ /* 0x002fc400078e0021 */
[----:B------:R-:W-:Y:S01]  /*13c10*/  IMAD.MOV.U32 R213, RZ, RZ, R32 ;  /* 0x000000ffffd57224 */ /* 0x000fe200078e0020 */
[----:B------:R-:W-:Y:S01]  /*13c20*/  HMMA.1688.F32.TF32 R188, R84, R26, R188 ;  /* 0x0000001a54bc723c */ /* 0x000fe200000810bc */
[----:B---3--:R-:W-:Y:S01]  /*13c30*/  IMAD.MOV.U32 R214, RZ, RZ, R7 ;  /* 0x000000ffffd67224 */ /* 0x008fe200078e0007 */
[----:B------:R-:W-:Y:S04]  /*13c40*/  LDS R159, [R2+0x25000] ;  /* 0x02500000029f7984 */ /* 0x000fe80000000800 */
[----:B------:R-:W-:Y:S04]  /*13c50*/  STL.64 [R1+0x3b0], R88 ;  /* 0x0003b05801007387 */ /* 0x000fe80000100a00 */
[----:B------:R-:W-:Y:S04]  /*13c60*/  STL.64 [R1+0x3b8], R90 ;  /* 0x0003b85a01007387 */ /* 0x000fe80000100a00 */
[----:B------:R-:W-:Y:S04]  /*13c70*/  STL.64 [R1+0x340], R20 ;  /* 0x0003401401007387 */ /* 0x000fe80000100a00 */
[----:B------:R-:W-:Y:S04]  /*13c80*/  STL.64 [R1+0x348], R22 ;  /* 0x0003481601007387 */ /* 0x000fe80000100a00 */
[----:B------:R-:W3:Y:S04]  /*13c90*/  LDL.LU R33, [R1+0xf0c] ;  /* 0x000f0c0001217983 */ /* 0x000ee80000300800 */
        /* <DEDUP_REMOVED lines=19> */
[----:B--2---:R-:W-:-:S03]  /*13dd0*/  IMAD R6, R6, 0x10000, R12 ;  /* 0x0001000006067824 */ /* 0x004fc600078e020c */
[----:B------:R-:W-:Y:S01]  /*13de0*/  LDS R198, [R3+0x25080] ;  /* 0x0250800003c67984 */ /* 0x000fe20000000800 */
[----:B------:R-:W-:Y:S03]  /*13df0*/  HMMA.1688.F32.TF32 R44, R84, R46, R232 ;  /* 0x0000002e542c723c */ /* 0x000fe600000810e8 */
[----:B------:R-:W-:Y:S04]  /*13e00*/  LDS R197, [R2+0x24080] ;  /* 0x0240800002c57984 */ /* 0x000fe80000000800 */
[----:B------:R-:W-:Y:S01]  /*13e10*/  LDS R199, [R2+0x25080] ;  /* 0x0250800002c77984 */ /* 0x000fe20000000800 */
[----:B------:R-:W-:Y:S02]  /*13e20*/  IMAD.MOV.U32 R13, RZ, RZ, R77 ;  /* 0x000000ffff0d7224 */ /* 0x000fe400078e004d */
[----:B------:R-:W-:Y:S01]  /*13e30*/  IMAD.MOV.U32 R14, RZ, RZ, R76 ;  /* 0x000000ffff0e7224 */ /* 0x000fe200078e004c */
[----:B------:R-:W-:Y:S01]  /*13e40*/  LDS R78, [R3+0x25200] ;  /* 0x02520000034e7984 */ /* 0x000fe20000000800 */
[----:B------:R-:W-:-:S03]  /*13e50*/  IMAD.MOV.U32 R15, RZ, RZ, R73 ;  /* 0x000000ffff0f7224 */ /* 0x000fc600078e0049 */
[----:B------:R-:W-:Y:S04]  /*13e60*/  LDS R79, [R2+0x25200] ;  /* 0x02520000024f7984 */ /* 0x000fe80000000800 */
[----:B------:R-:W-:Y:S04]  /*13e70*/  LDS R82, [R3+0x25280] ;  /* 0x0252800003527984 */ /* 0x000fe80000000800 */
[----:B------:R-:W-:Y:S04]  /*13e80*/  LDS R83, [R2+0x25280] ;  /* 0x0252800002537984 */ /* 0x000fe80000000800 */
[----:B------:R-:W-:Y:S04]  /*13e90*/  LDS R88, [R3+0x24380] ;  /* 0x0243800003587984 */ /* 0x000fe80000000800 */
[----:B------:R-:W-:Y:S04]  /*13ea0*/  LDS R90, [R3+0x25380] ;  /* 0x02538000035a7984 */ /* 0x000fe80000000800 */
[----:B------:R-:W-:Y:S04]  /*13eb0*/  LDS R89, [R2+0x24380] ;  /* 0x0243800002597984 */ /* 0x000fe80000000800 */
[----:B------:R-:W-:Y:S01]  /*13ec0*/  LDS R91, [R2+0x25380] ;  /* 0x02538000025b7984 */ /* 0x000fe20000000800 */
[----:B---3--:R-:W-:-:S02]  /*13ed0*/  IMAD.MOV.U32 R230, RZ, RZ, R33 ;  /* 0x000000ffffe67224 */ /* 0x008fc400078e0021 */
[----:B----4-:R-:W-:Y:S02]  /*13ee0*/  IMAD.MOV.U32 R229, RZ, RZ, R32 ;  /* 0x000000ffffe57224 */ /* 0x010fe400078e0020 */
[----:B------:R-:W-:Y:S01]  /*13ef0*/  IMAD.MOV.U32 R228, RZ, RZ, R7 ;  /* 0x000000ffffe47224 */ /* 0x000fe200078e0007 */
[C---:B------:R-:W-:Y:S01]  /*13f00*/  HMMA.1688.F32.TF32 R24, R84.reuse, R34, R16 ;  /* 0x000000225418723c */ /* 0x040fe20000081010 */
[----:B------:R-:W2:Y:S04]  /*13f10*/  LDL.LU R7, [R1+0xedc] ;  /* 0x000edc0001077983 */ /* 0x000ea80000300800 */
[----:B------:R-:W3:Y:S04]  /*13f20*/  LDL.LU R32, [R1+0xed8] ;  /* 0x000ed80001207983 */ /* 0x000ee80000300800 */
[----:B------:R-:W4:Y:S04]  /*13f30*/  LDL.LU R33, [R1+0xed4] ;  /* 0x000ed40001217983 */ /* 0x000f280000300800 */
[----:B------:R-:W2:Y:S01]  /*13f40*/  LDL.LU R36, [R1+0xed0] ;  /* 0x000ed00001247983 */ /* 0x000ea20000300800 */
[----:B------:R-:W-:Y:S01]  /*13f50*/  HMMA.1688.F32.TF32 R16, R84, R42, R236 ;  /* 0x0000002a5410723c */ /* 0x000fe200000810ec */
[----:B------:R-:W-:-:S02]  /*13f60*/  IMAD.MOV.U32 R93, RZ, RZ, R41 ;  /* 0x000000ffff5d7224 */ /* 0x000fc400078e0029 */
[----:B------:R-:W-:Y:S01]  /*13f70*/  IMAD.MOV.U32 R94, RZ, RZ, R40 ;  /* 0x000000ffff5e7224 */ /* 0x000fe200078e0028 */
[----:B------:R-:W-:Y:S04]  /*13f80*/  LDS R232, [R3+0x24100] ;  /* 0x0241000003e87984 */ /* 0x000fe80000000800 */
[----:B------:R-:W1:Y:S04]  /*13f90*/  LDSM.16.M88.4 R40, [R6] ;  /* 0x000000000628783b */ /* 0x000e680000000200 */
[----:B------:R-:W-:Y:S04]  /*13fa0*/  LDS R234, [R3+0x25100] ;  /* 0x0251000003ea7984 */ /* 0x000fe80000000800 */
[----:B------:R-:W-:Y:S04]  /*13fb0*/  LDS R233, [R2+0x24100] ;  /* 0x0241000002e97984 */ /* 0x000fe80000000800 */
[----:B------:R-:W2:Y:S01]  /*13fc0*/  LDS R235, [R2+0x25100] ;  /* 0x0251000002eb7984 */ /* 0x000ea20000000800 */
[----:B------:R-:W-:-:S02]  /*13fd0*/  IMAD.MOV.U32 R95, RZ, RZ, R37 ;  /* 0x000000ffff5f7224 */ /* 0x000fc400078e0025 */
[----:B------:R-:W-:Y:S01]  /*13fe0*/  IMAD.MOV.U32 R92, RZ, RZ, R72 ;  /* 0x000000ffff5c7224 */ /* 0x000fe200078e0048 */
[----:B------:R-:W2:Y:S01]  /*13ff0*/  LDL.LU R236, [R1+0x4c0] ;  /* 0x0004c00001ec7983 */ /* 0x000ea20000300800 */
[----:B------:R-:W-:-:S03]  /*14000*/  IMAD.MOV.U32 R12, RZ, RZ, R80 ;  /* 0x000000ffff0c7224 */ /* 0x000fc600078e0050 */
[----:B------:R-:W2:Y:S04]  /*14010*/  LDL.LU R237, [R1+0x4c4] ;  /* 0x0004c40001ed7983 */ /* 0x000ea80000300800 */
[----:B------:R-:W2:Y:S04]  /*14020*/  LDL.LU R238, [R1+0x4c8] ;  /* 0x0004c80001ee7983 */ /* 0x000ea80000300800 */
[----:B------:R-:W-:Y:S04]  /*14030*/  LDS R72, [R3+0x24180] ;  /* 0x0241800003487984 */ /* 0x000fe80000000800 */
[----:B------:R-:W-:Y:S04]  /*14040*/  LDS R73, [R2+0x24180] ;  /* 0x0241800002497984 */ /* 0x000fe80000000800 */
[----:B------:R-:W-:Y:S01]  /*14050*/  LDS R76, [R3+0x24200] ;  /* 0x02420000034c7984 */ /* 0x000fe20000000800 */
[----:B-1----:R-:W-:Y:S03]  /*14060*/  HMMA.1688.F32.TF32 R92, R196, R40, R92 ;  /* 0x00000028c45c723c */ /* 0x002fe6000008105c */
[----:B------:R-:W-:Y:S04]  /*14070*/  STL [R1+0xe70], R42 ;  /* 0x000e702a01007387 */ /* 0x000fe80000100800 */
[----:B------:R-:W-:Y:S01]  /*14080*/  LDS R77, [R2+0x24200] ;  /* 0x02420000024d7984 */ /* 0x000fe20000000800 */
[----:B---3--:R-:W-:-:S02]  /*14090*/  IMAD.MOV.U32 R22, RZ, RZ, R32 ;  /* 0x000000ffff167224 */ /* 0x008fc400078e0020 */
[----:B----4-:R-:W-:Y:S01]  /*140a0*/  IMAD.MOV.U32 R21, RZ, RZ, R33 ;  /* 0x000000ffff157224 */ /* 0x010fe200078e0021 */
[----:B------:R-:W-:Y:S01]  /*140b0*/  LDS R80, [R3+0x24280] ;  /* 0x0242800003507984 */ /* 0x000fe20000000800 */
[----:B--2---:R-:W-:-:S03]  /*140c0*/  IMAD.MOV.U32 R20, RZ, RZ, R36 ;  /* 0x000000ffff147224 */ /* 0x004fc600078e0024 */
[----:B------:R-:W-:Y:S04]  /*140d0*/  LDSM.16.M88.4 R32, [R6+0x2000] ;  /* 0x002000000620783b */ /* 0x000fe80000000200 */
[----:B------:R-:W1:Y:S01]  /*140e0*/  LDSM.16.M88.4 R36, [R6+0x1000] ;  /* 0x001000000624783b */ /* 0x000e620000000200 */
[----:B------:R-:W-:-:S03]  /*140f0*/  IMAD.MOV.U32 R23, RZ, RZ, R7 ;  /* 0x000000ffff177224 */ /* 0x000fc600078e0007 */
[----:B------:R-:W-:Y:S04]  /*14100*/  LDS R84, [R3+0x24300] ;  /* 0x0243000003547984 */ /* 0x000fe80000000800 */
[-C--:B------:R-:W-:Y:S01]  /*14110*/  HMMA.1688.F32.TF32 R20, R156, R40.reuse, R20 ;  /* 0x000000289c14723c */ /* 0x080fe20000081014 */
[----:B------:R-:W-:Y:S04]  /*14120*/  LDS R86, [R3+0x25300] ;  /* 0x0253000003567984 */ /* 0x000fe80000000800 */
[----:B------:R-:W-:Y:S03]  /*14130*/  LDS R85, [R2+0x24300] ;  /* 0x0243000002557984 */ /* 0x000fe60000000800 */
[----:B------:R-:W-:Y:S01]  /*14140*/  HMMA.1688.F32.TF32 R12, R232, R40, R12 ;  /* 0x00000028e80c723c */ /* 0x000fe2000008100c */
[----:B------:R-:W-:Y:S04]  /*14150*/  STL [R1+0xdfc], R43 ;  /* 0x000dfc2b01007387 */ /* 0x000fe80000100800 */
[----:B------:R-:W-:Y:S04]  /*14160*/  LDS R87, [R2+0x25300] ;  /* 0x0253000002577984 */ /* 0x000fe80000000800 */
[----:B-1----:R-:W-:Y:S04]  /*14170*/  STL [R1+0xdf8], R38 ;  /* 0x000df82601007387 */ /* 0x002fe80000100800 */
[----:B------:R-:W-:Y:S04]  /*14180*/  STL [R1+0xdf4], R39 ;  /* 0x000df42701007387 */ /* 0x000fe80000100800 */
[----:B------:R-:W-:Y:S04]  /*14190*/  STL [R1+0xe74], R34 ;  /* 0x000e742201007387 */ /* 0x000fe80000100800 */
[----:B------:R-:W-:Y:S04]  /*141a0*/  STL [R1+0xdf0], R35 ;  /* 0x000df02301007387 */ /* 0x000fe80000100800 */
        /* <DEDUP_REMOVED lines=11> */
[----:B------:R-:W4:Y:S01]  /*14260*/  LDL.LU.64 R12, [R1+0xea0] ;  /* 0x000ea000010c7983 */ /* 0x000f220000300a00 */
[----:B------:R-:W-:-:S03]  /*14270*/  IMAD.MOV.U32 R239, RZ, RZ, R81 ;  /* 0x000000ffffef7224 */ /* 0x000fc600078e0051 */
[----:B------:R-:W1:Y:S02]  /*14280*/  LDS R81, [R2+0x24280] ;  /* 0x0242800002517984 */ /* 0x000e640000000800 */
[-C--:B-1----:R-:W-:Y:S08]  /*14290*/  HMMA.1688.F32.TF32 R160, R80, R40.reuse, R160 ;  /* 0x0000002850a0723c */ /* 0x082ff000000810a0 */
[-C--:B----4-:R-:W-:Y:S11]  /*142a0*/  HMMA.1688.F32.TF32 R12, R72, R40.reuse, R12 ;  /* 0x00000028480c723c */ /* 0x090ff6000008100c */
[----:B------:R-:W-:Y:S11]  /*142b0*/  @!UPT UIADD3 URZ, URZ, URZ, URZ ;  /* 0x0000003f3f3ff290 */ /* 0x000ff6000fffe03f */
[----:B------:R-:W-:Y:S01]  /*142c0*/  @!UPT UIADD3 URZ, URZ, URZ, URZ ;  /* 0x0000003f3f3ff290 */ /* 0x000fe2000fffe03f */
[----:B------:R-:W-:Y:S04]  /*142d0*/  STL.64 [R1+0x4a0], R12 ;  /* 0x0004a00c01007387 */ /* 0x000fe80000100a00 */
[----:B------:R1:W-:Y:S02]  /*142e0*/  STL.64 [R1+0x4a8], R14 ;  /* 0x0004a80e01007387 */ /* 0x0003e40000100a00 */
[-C--:B-1----:R-:W-:Y:S08]  /*142f0*/  HMMA.1688.F32.TF32 R12, R76, R40.reuse, R104 ;  /* 0x000000284c0c723c */ /* 0x082ff00000081068 */
[-C--:B------:R-:W-:Y:S11]  /*14300*/  HMMA.1688.F32.TF32 R104, R84, R40.reuse, R180 ;  /* 0x000000285468723c */ /* 0x080ff600000810b4 */
[----:B------:R-:W-:Y:S04]  /*14310*/  @!UPT UIADD3 URZ, URZ, URZ, URZ ;  /* 0x0000003f3f3ff290 */ /* 0x000fe8000fffe03f */
[----:B------:R-:W-:Y:S04]  /*14320*/  STL.64 [R1+0x4d0], R12 ;  /* 0x0004d00c01007387 */ /* 0x000fe80000100a00 */
[----:B------:R1:W-:Y:S02]  /*14330*/  STL.64 [R1+0x4d8], R14 ;  /* 0x0004d80e01007387 */ /* 0x0003e40000100a00 */
[----:B-1----:R-:W-:Y:S02]  /*14340*/  HMMA.1688.F32.TF32 R12, R88, R40, R184 ;  /* 0x00000028580c723c */ /* 0x002fe400000810b8 */
[----:B------:R-:W-:Y:S04]  /*14350*/  STL.64 [R1+0x5f0], R160 ;  /* 0x0005f0a001007387 */ /* 0x000fe80000100a00 */
[----:B------:R-:W-:Y:S04]  /*14360*/  STL.64 [R1+0x5f8], R162 ;  /* 0x0005f8a201007387 */ /* 0x000fe80000100a00 */
[----:B------:R-:W-:Y:S04]  /*14370*/  STL.64 [R1+0x620], R104 ;  /* 0x0006206801007387 */ /* 0x000fe80000100a00 */
[----:B------:R-:W-:Y:S09]  /*14380*/  STL.64 [R1+0x628], R106 ;  /* 0x0006286a01007387 */ /* 0x000ff20000100a00 */
[----:B------:R1:W-:Y:S01]  /*14390*/  STL [R1+0x920], R12 ;  /* 0x0009200c01007387 */ /* 0x0003e20000100800 */
[----:B------:R-:W-:-:S02]  /*143a0*/  IMAD.MOV.U32 R7, RZ, RZ, R13 ;  /* 0x000000ffff077224 */ /* 0x000fc400078e000d */
[----:B------:R-:W-:Y:S02]  /*143b0*/  IMAD.MOV.U32 R41, RZ, RZ, R14 ;  /* 0x000000ffff297224 */ /* 0x000fe400078e000e */
[----:B------:R-:W-:Y:S02]  /*143c0*/  IMAD.MOV.U32 R40, RZ, RZ, R15 ;  /* 0x000000ffff287224 */ /* 0x000fe400078e000f */
[----:B-1----:R-:W-:Y:S03]  /*143d0*/  HMMA.1688.F32.TF32 R12, R156, R36, R236 ;  /* 0x000000249c0c723c */ /* 0x002fe600000810ec */
[----:B------:R-:W-:Y:S04]  /*143e0*/  STL [R1+0xd3c], R40 ;  /* 0x000d3c2801007387 */ /* 0x000fe80000100800 */
[----:B------:R-:W-:Y:S04]  /*143f0*/  STL [R1+0xd38], R7 ;  /* 0x000d380701007387 */ /* 0x000fe80000100800 */
[----:B------:R-:W-:Y:S11]  /*14400*/  STL [R1+0xd34], R41 ;  /* 0x000d342901007387 */ /* 0x000ff60000100800 */
[----:B------:R-:W-:Y:S01]  /*14410*/  @!UPT UIADD3 URZ, URZ, URZ, URZ ;  /* 0x0000003f3f3ff290 */ /* 0x000fe2000fffe03f */
[----:B------:R-:W-:Y:S01]  /*14420*/  STL.64 [R1+0x120], R12 ;  /* 0x0001200c01007387 */ /* 0x000fe20000100a00 */
[----:B------:R-:W-:-:S03]  /*14430*/  IMAD.MOV.U32 R34, RZ, RZ, R15 ;  /* 0x000000ffff227224 */ /* 0x000fc600078e000f */
[----:B------:R1:W-:Y:S02]  /*14440*/  STL [R1+0x128], R14 ;  /* 0x0001280e01007387 */ /* 0x0003e40000100800 */
[-C--:B-1----:R-:W-:Y:S02]  /*14450*/  HMMA.1688.F32.TF32 R12, R196, R36.reuse, R228 ;  /* 0x00000024c40c723c */ /* 0x082fe400000810e4 */
[----:B------:R-:W-:Y:S06]  /*14460*/  STL [R1+0xe78], R34 ;  /* 0x000e782201007387 */ /* 0x000fec0000100800 */
[-C--:B------:R-:W-:Y:S08]  /*14470*/  HMMA.1688.F32.TF32 R104, R232, R36.reuse, R224 ;  /* 0x00000024e868723c */ /* 0x080ff000000810e0 */
[-C--:B---3--:R-:W-:Y:S07]  /*14480*/  HMMA.1688.F32.TF32 R40, R72, R36.reuse, R92 ;  /* 0x000000244828723c */ /* 0x088fee000008105c */
[----:B------:R-:W-:Y:S04]  /*14490*/  STL.64 [R1+0x300], R12 ;  /* 0x0003000c01007387 */ /* 0x000fe80000100a00 */
[----:B------:R1:W-:Y:S02]  /*144a0*/  STL.64 [R1+0x308], R14 ;  /* 0x0003080e01007387 */ /* 0x0003e40000100a00 */
[-C--:B-1----:R-:W-:Y:S02]  /*144b0*/  HMMA.1688.F32.TF32 R12, R76, R36.reuse, R112 ;  /* 0x000000244c0c723c */ /* 0x082fe40000081070 */
[----:B------:R-:W-:Y:S04]  /*144c0*/  STL.64 [R1+0x390], R104 ;  /* 0x0003906801007387 */ /* 0x000fe80000100a00 */
[----:B------:R-:W-:Y:S04]  /*144d0*/  STL.64 [R1+0x398], R106 ;  /* 0x0003986a01007387 */ /* 0x000fe80000100a00 */
[----:B------:R-:W-:Y:S01]  /*144e0*/  STL.64 [R1+0x420], R40 ;  /* 0x0004202801007387 */ /* 0x000fe20000100a00 */
[-C--:B------:R-:W-:Y:S03]  /*144f0*/  HMMA.1688.F32.TF32 R92, R80, R36.reuse, R164 ;  /* 0x00000024505c723c */ /* 0x080fe600000810a4 */
[----:B------:R1:W-:Y:S04]  /*14500*/  STL.64 [R1+0x428], R42 ;  /* 0x0004282a01007387 */ /* 0x0003e80000100a00 */
[----:B------:R-:W-:Y:S05]  /*14510*/  LDSM.16.M88.4 R164, [R6+0xf000] ;  /* 0x00f0000006a4783b */ /* 0x000fea0000000200 */
[----:B------:R-:W-:Y:S01]  /*14520*/  STL.64 [R1+0x490], R12 ;  /* 0x0004900c01007387 */ /* 0x000fe20000100a00 */
[-C--:B-1----:R-:W-:Y:S03]  /*14530*/  HMMA.1688.F32.TF32 R40, R84, R36.reuse, R172 ;  /* 0x000000245428723c */ /* 0x082fe600000810ac */
[----:B------:R1:W-:Y:S05]  /*14540*/  STL.64 [R1+0x498], R14 ;  /* 0x0004980e01007387 */ /* 0x0003ea0000100a00 */
[----:B-1----:R-:W-:Y:S02]  /*14550*/  HMMA.1688.F32.TF32 R12, R88, R36, R188 ;  /* 0x00000024580c723c */ /* 0x002fe400000810bc */
[----:B------:R-:W-:Y:S04]  /*14560*/  STL.64 [R1+0x590], R92 ;  /* 0x0005905c01007387 */ /* 0x000fe80000100a00 */
[----:B------:R-:W-:Y:S04]  /*14570*/  STL.64 [R1+0x598], R94 ;  /* 0x0005985e01007387 */ /* 0x000fe80000100a00 */
[----:B------:R-:W-:Y:S11]  /*14580*/  LDSM.16.M88.4 R92, [R6+0xd000] ;  /* 0x00d00000065c783b */ /* 0x000ff60000000200 */
[----:B------:R-:W-:Y:S02]  /*14590*/  @!UPT UIADD3 URZ, URZ, URZ, URZ ;  /* 0x0000003f3f3ff290 */ /* 0x000fe4000fffe03f */
[----:B------:R-:W-:Y:S01]  /*145a0*/  STL.64 [R1+0x610], R12 ;  /* 0x0006100c01007387 */ /* 0x000fe20000100a00 */
[----:B------:R-:W-:-:S03]  /*145b0*/  IMAD.MOV.U32 R37, RZ, RZ, R15 ;  /* 0x000000ffff257224 */ /* 0x000fc600078e000f */
[----:B------:R-:W-:Y:S04]  /*145c0*/  STL.64 [R1+0x5e0], R40 ;  /* 0x0005e02801007387 */ /* 0x000fe80000100a00 */
[----:B------:R-:W-:Y:S04]  /*145d0*/  STL.64 [R1+0x5e8], R42 ;  /* 0x0005e82a01007387 */ /* 0x000fe80000100a00 */
[----:B------:R1:W-:Y:S02]  /*145e0*/  STL [R1+0x618], R14 ;  /* 0x0006180e01007387 */ /* 0x0003e40000100800 */
[-C--:B-1----:R-:W-:Y:S02]  /*145f0*/  HMMA.1688.F32.TF32 R12, R156, R32.reuse, R220 ;  /* 0x000000209c0c723c */ /* 0x082fe400000810dc */
[----:B------:R1:W-:Y:S06]  /*14600*/  STL [R1+0xd40], R37 ;  /* 0x000d402501007387 */ /* 0x0003ec0000100800 */
[-C--:B------:R-:W-:Y:S08]  /*14610*/  HMMA.1688.F32.TF32 R40, R196, R32.reuse, R216 ;  /* 0x00000020c428723c */ /* 0x080ff000000810d8 */
[----:B-1----:R-:W-:Y:S07]  /*14620*/  HMMA.1688.F32.TF32 R36, R232, R32, R212 ;  /* 0x00000020e824723c */ /* 0x002fee00000810d4 */
[----:B------:R-:W-:Y:S01]  /*14630*/  STL [R1+0x100], R12 ;  /* 0x0001000c01007387 */ /* 0x000fe20000100800 */
[----:B------:R-:W-:-:S03]  /*14640*/  IMAD.MOV.U32 R34, RZ, RZ, R13 ;  /* 0x000000ffff227224 */ /* 0x000fc600078e000d */
[----:B------:R2:W-:Y:S02]  /*14650*/  STL.64 [R1+0x108], R14 ;  /* 0x0001080e01007387 */ /* 0x0005e40000100a00 */
[-C--:B--2---:R-:W-:Y:S02]  /*14660*/  HMMA.1688.F32.TF32 R12, R72, R32.reuse, R20 ;  /* 0x00000020480c723c */ /* 0x084fe40000081014 */
[----:B------:R-:W-:Y:S04]  /*14670*/  STL.64 [R1+0x200], R40 ;  /* 0x0002002801007387 */ /* 0x000fe80000100a00 */
[----:B------:R-:W-:Y:S04]  /*14680*/  STL.64 [R1+0x208], R42 ;  /* 0x0002082a01007387 */ /* 0x000fe80000100a00 */
[----:B------:R-:W2:Y:S04]  /*14690*/  LDL.LU R224, [R1+0x5b0] ;  /* 0x0005b00001e07983 */ /* 0x000ea80000300800 */
[----:B------:R-:W-:Y:S04]  /*146a0*/  STL.64 [R1+0x2d0], R36 ;  /* 0x0002d02401007387 */ /* 0x000fe80000100a00 */
[----:B------:R1:W-:Y:S05]  /*146b0*/  STL.64 [R1+0x2d8], R38 ;  /* 0x0002d82601007387 */ /* 0x0003ea0000100a00 */
[----:B------:R-:W-:Y:S04]  /*146c0*/  STL.64 [R1+0x320], R12 ;  /* 0x0003200c01007387 */ /* 0x000fe80000100a00 */
[----:B------:R3:W-:Y:S04]  /*146d0*/  STL.64 [R1+0x328], R14 ;  /* 0x0003280e01007387 */ /* 0x0007e80000100a00 */
[----:B------:R-:W2:Y:S04]  /*146e0*/  LDL.LU R225, [R1+0x5b4] ;  /* 0x0005b40001e17983 */ /* 0x000ea80000300800 */
[----:B------:R-:W2:Y:S04]  /*146f0*/  LDL.LU R226, [R1+0x5b8] ;  /* 0x0005b80001e27983 */ /* 0x000ea80000300800 */
[----:B------:R-:W2:Y:S01]  /*14700*/  LDL.LU R227, [R1+0x5bc] ;  /* 0x0005bc0001e37983 */ /* 0x000ea20000300800 */
[-C--:B-1----:R-:W-:Y:S08]  /*14710*/  HMMA.1688.F32.TF32 R36, R76, R32.reuse, R116 ;  /* 0x000000204c24723c */ /* 0x082ff00000081074 */
[-C--:B------:R-:W-:Y:S08]  /*14720*/  HMMA.1688.F32.TF32 R20, R80, R32.reuse, R168 ;  /* 0x000000205014723c */ /* 0x080ff000000810a8 */
[----:B---3--:R-:W-:Y:S01]  /*14730*/  HMMA.1688.F32.TF32 R12, R84, R32, R176 ;  /* 0x00000020540c723c */ /* 0x008fe200000810b0 */
[----:B------:R-:W-:-:S02]  /*14740*/  IMAD.MOV.U32 R221, RZ, RZ, R61 ;  /* 0x000000ffffdd7224 */ /* 0x000fc400078e003d */
[----:B------:R-:W-:Y:S02]  /*14750*/  IMAD.MOV.U32 R222, RZ, RZ, R60 ;  /* 0x000000ffffde7224 */ /* 0x000fe400078e003c */
[----:B------:R-:W1:Y:S04]  /*14760*/  LDSM.16.M88.4 R60, [R6+0x3000] ;  /* 0x00300000063c783b */ /* 0x000e680000000200 */
[----:B------:R-:W-:Y:S04]  /*14770*/  STL.64 [R1+0x410], R36 ;  /* 0x0004102401007387 */ /* 0x000fe80000100a00 */
[----:B------:R-:W-:Y:S04]  /*14780*/  STL.64 [R1+0x418], R38 ;  /* 0x0004182601007387 */ /* 0x000fe80000100a00 */
[----:B------:R-:W-:Y:S04]  /*14790*/  STL.64 [R1+0x4c0], R20 ;  /* 0x0004c01401007387 */ /* 0x000fe80000100a00 */
[----:B------:R-:W-:Y:S04]  /*147a0*/  STL.64 [R1+0x4c8], R22 ;  /* 0x0004c81601007387 */ /* 0x000fe80000100a00 */
[----:B------:R-:W-:Y:S04]  /*147b0*/  STL.64 [R1+0x580], R12 ;  /* 0x0005800c01007387 */ /* 0x000fe80000100a00 */
[----:B------:R3:W-:Y:S02]  /*147c0*/  STL.64 [R1+0x588], R14 ;  /* 0x0005880e01007387 */ /* 0x0007e40000100a00 */
[----:B---3--:R-:W-:Y:S01]  /*147d0*/  HMMA.1688.F32.TF32 R12, R88, R32, R192 ;  /* 0x00000020580c723c */ /* 0x008fe200000810c0 */
[----:B------:R-:W-:-:S02]  /*147e0*/  IMAD.MOV.U32 R213, RZ, RZ, R5 ;  /* 0x000000ffffd57224 */ /* 0x000fc400078e0005 */
[----:B------:R-:W-:Y:S02]  /*147f0*/  IMAD.MOV.U32 R219, RZ, RZ, R49 ;  /* 0x000000ffffdb7224 */ /* 0x000fe400078e0031 */
[----:B------:R-:W-:Y:S02]  /*14800*/  IMAD.MOV.U32 R212, RZ, RZ, R48 ;  /* 0x000000ffffd47224 */ /* 0x000fe400078e0030 */
[----:B------:R-:W3:Y:S11]  /*14810*/  LDSM.16.M88.4 R48, [R6+0x6000] ;  /* 0x006000000630783b */ /* 0x000ef60000000200 */
[----:B------:R-:W-:Y:S06]  /*14820*/  @!UPT UIADD3 URZ, URZ, URZ, URZ ;  /* 0x0000003f3f3ff290 */ /* 0x000fec000fffe03f */
        /* <DEDUP_REMOVED lines=9> */
[----:B------:R-:W-:Y:S02]  /*148c0*/  IMAD.MOV.U32 R217, RZ, RZ, R53 ;  /* 0x000000ffffd97224 */ /* 0x000fe400078e0035 */
[----:B------:R-:W-:Y:S01]  /*148d0*/  IMAD.MOV.U32 R218, RZ, RZ, R52 ;  /* 0x000000ffffda7224 */ /* 0x000fe200078e0034 */
[----:B------:R-:W-:Y:S04]  /*148e0*/  STL [R1+0xd50], R5 ;  /* 0x000d500501007387 */ /* 0x000fe80000100800 */
[----:B------:R-:W-:Y:S04]  /*148f0*/  STL [R1+0xd4c], R32 ;  /* 0x000d4c2001007387 */ /* 0x000fe80000100800 */
[----:B------:R-:W-:Y:S01]  /*14900*/  STL [R1+0xd48], R33 ;  /* 0x000d482101007387 */ /* 0x000fe20000100800 */
[-C--:B-1----:R-:W-:Y:S03]  /*14910*/  HMMA.1688.F32.TF32 R20, R232, R60.reuse, R216 ;  /* 0x0000003ce814723c */ /* 0x082fe600000810d8 */
[----:B------:R-:W-:Y:S04]  /*14920*/  STL [R1+0xd44], R36 ;  /* 0x000d442401007387 */ /* 0x000fe80000100800 */
[----:B---3--:R1:W-:Y:S04]  /*14930*/  STL [R1+0xdbc], R50 ;  /* 0x000dbc3201007387 */ /* 0x0083e80000100800 */
[----:B------:R3:W-:Y:S04]  /*14940*/  STL [R1+0xdb8], R51 ;  /* 0x000db83301007387 */ /* 0x0007e80000100800 */
[----:B------:R-:W4:Y:S04]  /*14950*/  LDSM.16.M88.4 R56, [R6+0x4000] ;  /* 0x004000000638783b */ /* 0x000f280000000200 */
[----:B------:R-:W1:Y:S01]  /*14960*/  LDSM.16.M88.4 R52, [R6+0x5000] ;  /* 0x005000000634783b */ /* 0x000e620000000200 */
[-C--:B--2---:R-:W-:Y:S11]  /*14970*/  HMMA.1688.F32.TF32 R12, R156, R60.reuse, R224 ;  /* 0x0000003c9c0c723c */ /* 0x084ff600000810e0 */
[----:B------:R-:W-:Y:S11]  /*14980*/  @!UPT UIADD3 URZ, URZ, URZ, URZ ;  /* 0x0000003f3f3ff290 */ /* 0x000ff6000fffe03f */
[----:B------:R-:W-:Y:S02]  /*14990*/  @!UPT UIADD3 URZ, URZ, URZ, URZ ;  /* 0x0000003f3f3ff290 */ /* 0x000fe4000fffe03f */
[----:B------:R-:W-:Y:S02]  /*149a0*/  IMAD.MOV.U32 R42, RZ, RZ, R12 ;  /* 0x000000ffff2a7224 */ /* 0x000fe400078e000c */
[----:B------:R-:W-:Y:S02]  /*149b0*/  IMAD.MOV.U32 R252, RZ, RZ, R13 ;  /* 0x000000fffffc7224 */ /* 0x000fe400078e000d */
[----:B------:R-:W-:Y:S02]  /*149c0*/  IMAD.MOV.U32 R4, RZ, RZ, R14 ;  /* 0x000000ffff047224 */ /* 0x000fe400078e000e */
[----:B------:R-:W-:Y:S02]  /*149d0*/  IMAD.MOV.U32 R0, RZ, RZ, R15 ;  /* 0x000000ffff007224 */ /* 0x000fe400078e000f */
[-C--:B------:R-:W-:Y:S11]  /*149e0*/  HMMA.1688.F32.TF32 R12, R196, R60.reuse, R220 ;  /* 0x0000003cc40c723c */ /* 0x080ff600000810dc */
[----:B------:R-:W-:Y:S11]  /*149f0*/  @!UPT UIADD3 URZ, URZ, URZ, URZ ;  /* 0x0000003f3f3ff290 */ /* 0x000ff6000fffe03f */
[----:B------:R-:W-:Y:S01]  /*14a00*/  @!UPT UIADD3 URZ, URZ, URZ, URZ ;  /* 0x0000003f3f3ff290 */ /* 0x000fe2000fffe03f */
[----:B------:R2:W-:Y:S01]  /*14a10*/  STL.64 [R1+0xe0], R12 ;  /* 0x0000e00c01007387 */ /* 0x0005e20000100a00 */
[----:B-1----:R-:W-:Y:S02]  /*14a20*/  IMAD.MOV.U32 R50, RZ, RZ, R14 ;  /* 0x000000ffff327224 */ /* 0x002fe400078e000e */
[----:B---3--:R-:W-:Y:S02]  /*14a30*/  IMAD.MOV.U32 R51, RZ, RZ, R15 ;  /* 0x000000ffff337224 */ /* 0x008fe400078e000f */
[-C--:B--2---:R-:W-:Y:S08]  /*14a40*/  HMMA.1688.F32.TF32 R12, R72, R60.reuse, R8 ;  /* 0x0000003c480c723c */ /* 0x084ff00000081008 */
[-C--:B------:R-:W-:Y:S01]  /*14a50*/  HMMA.1688.F32.TF32 R8, R76, R60.reuse, R96 ;  /* 0x0000003c4c08723c */ /* 0x080fe20000081060 */
[----:B------:R-:W-:Y:S04]  /*14a60*/  STL.64 [R1+0x1f0], R20 ;  /* 0x0001f01401007387 */ /* 0x000fe80000100a00 */
[----:B------:R1:W-:Y:S10]  /*14a70*/  STL.64 [R1+0x1f8], R22 ;  /* 0x0001f81601007387 */ /* 0x0003f40000100a00 */
[----:B------:R-:W-:Y:S04]  /*14a80*/  STL.64 [R1+0x2c0], R12 ;  /* 0x0002c00c01007387 */ /* 0x000fe80000100a00 */
[----:B------:R2:W-:Y:S01]  /*14a90*/  STL.64 [R1+0x2c8], R14 ;  /* 0x0002c80e01007387 */ /* 0x0005e20000100a00 */
[-C--:B-1----:R-:W-:Y:S03]  /*14aa0*/  HMMA.1688.F32.TF32 R20, R80, R60.reuse, R148 ;  /* 0x0000003c5014723c */ /* 0x082fe60000081094 */
[----:B------:R-:W-:Y:S04]  /*14ab0*/  STL.64 [R1+0x380], R8 ;  /* 0x0003800801007387 */ /* 0x000fe80000100a00 */
[----:B------:R1:W-:Y:S01]  /*14ac0*/  STL.64 [R1+0x388], R10 ;  /* 0x0003880a01007387 */ /* 0x0003e20000100a00 */
[-C--:B--2---:R-:W-:Y:S08]  /*14ad0*/  HMMA.1688.F32.TF32 R12, R84, R60.reuse, R152 ;  /* 0x0000003c540c723c */ /* 0x084ff00000081098 */
[----:B-1----:R-:W-:Y:S01]  /*14ae0*/  HMMA.1688.F32.TF32 R8, R88, R60, R24 ;  /* 0x0000003c5808723c */ /* 0x002fe20000081018 */
[----:B------:R-:W-:Y:S06]  /*14af0*/  LDSM.16.M88.4 R24, [R6+0xb000] ;  /* 0x00b000000618783b */ /* 0x000fec0000000200 */
[----:B------:R-:W-:Y:S04]  /*14b00*/  STL.64 [R1+0x460], R20 ;  /* 0x0004601401007387 */ /* 0x000fe80000100a00 */
[----:B------:R-:W-:Y:S11]  /*14b10*/  STL.64 [R1+0x468], R22 ;  /* 0x0004681601007387 */ /* 0x000ff60000100a00 */
[----:B------:R-:W-:Y:S01]  /*14b20*/  @!UPT UIADD3 URZ, URZ, URZ, URZ ;  /* 0x0000003f3f3ff290 */ /* 0x000fe2000fffe03f */
[----:B------:R-:W-:Y:S01]  /*14b30*/  STL.64 [R1+0x5c0], R8 ;  /* 0x0005c00801007387 */ /* 0x000fe20000100a00 */
[----:B------:R-:W-:-:S03]  /*14b40*/  IMAD.MOV.U32 R60, RZ, RZ, R11 ;  /* 0x000000ffff3c7224 */ /* 0x000fc600078e000b */
[----:B------:R1:W-:Y:S04]  /*14b50*/  STL.64 [R1+0x4b0], R12 ;  /* 0x0004b00c01007387 */ /* 0x0003e80000100a00 */
[----:B------:R2:W-:Y:S04]  /*14b60*/  STL.64 [R1+0x4b8], R14 ;  /* 0x0004b80e01007387 */ /* 0x0005e80000100a00 */
[----:B------:R3:W-:Y:S04]  /*14b70*/  STL [R1+0x5c8], R10 ;  /* 0x0005c80a01007387 */ /* 0x0007e80000100800 */
[----:B------:R-:W-:Y:S04]  /*14b80*/  STL [R1+0xd54], R60 ;  /* 0x000d543c01007387 */ /* 0x000fe80000100800 */
[----:B------:R-:W-:Y:S04]  /*14b90*/  STL.64 [R1+0xe80], R62 ;  /* 0x000e803e01007387 */ /* 0x000fe80000100a00 */
[----:B------:R-:W3:Y:S04]  /*14ba0*/  LDL.LU R104, [R1+0xb0] ;  /* 0x0000b00001687983 */ /* 0x000ee80000300800 */
[----:B------:R-:W3:Y:S04]  /*14bb0*/  LDL.LU R105, [R1+0xb4] ;  /* 0x0000b40001697983 */ /* 0x000ee80000300800 */
[----:B------:R-:W3:Y:S04]  /*14bc0*/  LDL.LU R106, [R1+0xb8] ;  /* 0x0000b800016a7983 */ /* 0x000ee80000300800 */
[----:B------:R-:W3:Y:S01]  /*14bd0*/  LDL.LU R107, [R1+0xbc] ;  /* 0x0000bc00016b7983 */ /* 0x000ee20000300800 */
[-C--:B----4-:R-:W-:Y:S03]  /*14be0*/  HMMA.1688.F32.TF32 R96, R156, R56.reuse, R212 ;  /* 0x000000389c60723c */ /* 0x090fe600000810d4 */
[----:B------:R-:W4:Y:S04]  /*14bf0*/  LDL.LU R212, [R1+0x40] ;  /* 0x0000400001d47983 */ /* 0x000f280000300800 */
[----:B------:R-:W4:Y:S04]  /*14c00*/  LDL.LU R213, [R1+0x44] ;  /* 0x0000440001d57983 */ /* 0x000f280000300800 */
[----:B------:R-:W4:Y:S04]  /*14c10*/  LDL.LU R214, [R1+0x48] ;  /* 0x0000480001d67983 */ /* 0x000f280000300800 */
[----:B------:R-:W4:Y:S04]  /*14c20*/  LDL.LU R215, [R1+0x4c] ;  /* 0x00004c0001d77983 */ /* 0x000f280000300800 */
[----:B-1----:R-:W4:Y:S04]  /*14c30*/  LDL.LU R12, [R1+0x60] ;  /* 0x00006000010c7983 */ /* 0x002f280000300800 */
[----:B------:R-:W4:Y:S04]  /*14c40*/  LDL.LU R13, [R1+0x64] ;  /* 0x00006400010d7983 */ /* 0x000f280000300800 */
[----:B--2---:R-:W4:Y:S04]  /*14c50*/  LDL.LU R14, [R1+0x68] ;  /* 0x00006800010e7983 */ /* 0x004f280000300800 */
        /* <DEDUP_REMOVED lines=21> */
[----:B------:R-:W-:Y:S04]  /*14db0*/  STL.64 [R1+0xdc8], R98 ;  /* 0x000dc86201007387 */ /* 0x000fe80000100a00 */
[----:B------:R-:W-:Y:S01]  /*14dc0*/  STL.64 [R1+0xdc0], R96 ;  /* 0x000dc06001007387 */ /* 0x000fe20000100a00 */
[-C--:B---3--:R-:W-:Y:S11]  /*14dd0*/  HMMA.1688.F32.TF32 R8, R196, R56.reuse, R104 ;  /* 0x00000038c408723c */ /* 0x088ff60000081068 */
[----:B------:R-:W-:Y:S11]  /*14de0*/  @!UPT UIADD3 URZ, URZ, URZ, URZ ;  /* 0x0000003f3f3ff290 */ /* 0x000ff6000fffe03f */
[----:B------:R-:W-:Y:S02]  /*14df0*/  @!UPT UIADD3 URZ, URZ, URZ, URZ ;  /* 0x0000003f3f3ff290 */ /* 0x000fe4000fffe03f */
[----:B------:R-:W-:Y:S02]  /*14e00*/  IMAD.MOV.U32 R43, RZ, RZ, R8 ;  /* 0x000000ffff2b7224 */ /* 0x000fe400078e0008 */
[----:B------:R-:W-:Y:S02]  /*14e10*/  IMAD.MOV.U32 R38, RZ, RZ, R9 ;  /* 0x000000ffff267224 */ /* 0x000fe400078e0009 */
[----:B------:R-:W-:Y:S01]  /*14e20*/  IMAD.MOV.U32 R39, RZ, RZ, R10 ;  /* 0x000000ffff277224 */ /* 0x000fe200078e000a */
[----:B----4-:R-:W-:Y:S01]  /*14e30*/  HMMA.1688.F32.TF32 R20, R232, R56, R12 ;  /* 0x00000038e814723c */ /* 0x010fe2000008100c */
[----:B------:R-:W-:-:S07]  /*14e40*/  IMAD.MOV.U32 R35, RZ, RZ, R11 ;  /* 0x000000ffff237224 */ /* 0x000fce00078e000b */
[-C--:B------:R-:W-:Y:S08]  /*14e50*/  HMMA.1688.F32.TF32 R12, R72, R56.reuse, R240 ;  /* 0x00000038480c723c */ /* 0x080ff000000810f0 */
[-C--:B------:R-:W-:Y:S01]  /*14e60*/  HMMA.1688.F32.TF32 R8, R76, R56.reuse, R100 ;  /* 0x000000384c08723c */ /* 0x080fe20000081064 */
        /* <DEDUP_REMOVED lines=10> */
[-C--:B---3--:R-:W-:Y:S08]  /*14f10*/  HMMA.1688.F32.TF32 R12, R84, R56.reuse, R144 ;  /* 0x00000038540c723c */ /* 0x088ff00000081090 */
[----:B-1----:R-:W-:Y:S01]  /*14f20*/  HMMA.1688.F32.TF32 R8, R88, R56, R28 ;  /* 0x000000385808723c */ /* 0x002fe2000008101c */
[----:B------:R-:W-:Y:S06]  /*14f30*/  LDSM.16.M88.4 R28, [R6+0xc000] ;  /* 0x00c00000061c783b */ /* 0x000fec0000000200 */
[----:B------:R-:W-:Y:S01]  /*14f40*/  STL.64 [R1+0x3e0], R20 ;  /* 0x0003e01401007387 */ /* 0x000fe20000100a00 */
[-C--:B--2---:R-:W-:Y:S03]  /*14f50*/  HMMA.1688.F32.TF32 R100, R156, R52.reuse, R236 ;  /* 0x000000349c64723c */ /* 0x084fe600000810ec */
[----:B------:R1:W-:Y:S05]  /*14f60*/  STL.64 [R1+0x3e8], R22 ;  /* 0x0003e81601007387 */ /* 0x0003ea0000100a00 */
[-C--:B------:R-:W-:Y:S07]  /*14f70*/  HMMA.1688.F32.TF32 R104, R196, R52.reuse, R228 ;  /* 0x00000034c468723c */ /* 0x080fee00000810e4 */
[----:B------:R-:W-:Y:S01]  /*14f80*/  STL.64 [R1+0x5b0], R8 ;  /* 0x0005b00801007387 */ /* 0x000fe20000100a00 */
[----:B-1----:R-:W-:Y:S03]  /*14f90*/  HMMA.1688.F32.TF32 R20, R232, R52, R224 ;  /* 0x00000034e814723c */ /* 0x002fe600000810e0 */
[----:B------:R-:W-:Y:S01]  /*14fa0*/  STL.64 [R1+0x480], R12 ;  /* 0x0004800c01007387 */ /* 0x000fe20000100a00 */
[----:B------:R-:W-:-:S03]  /*14fb0*/  IMAD.MOV.U32 R57, RZ, RZ, R11 ;  /* 0x000000ffff397224 */ /* 0x000fc600078e000b */
[----:B------:R1:W-:Y:S04]  /*14fc0*/  STL.64 [R1+0x488], R14 ;  /* 0x0004880e01007387 */ /* 0x0003e80000100a00 */
[----:B------:R2:W-:Y:S01]  /*14fd0*/  STL [R1+0x5b8], R10 ;  /* 0x0005b80a01007387 */ /* 0x0005e20000100800 */
[-C--:B-1----:R-:W-:Y:S08]  /*14fe0*/  HMMA.1688.F32.TF32 R12, R72, R52.reuse, R244 ;  /* 0x00000034480c723c */ /* 0x082ff000000810f4 */
[----:B--2---:R-:W-:Y:S01]  /*14ff0*/  HMMA.1688.F32.TF32 R8, R76, R52, R108 ;  /* 0x000000344c08723c */ /* 0x004fe2000008106c */
[----:B------:R-:W-:Y:S04]  /*15000*/  STL [R1+0xd58], R57 ;  /* 0x000d583901007387 */ /* 0x000fe80000100800 */
[----:B------:R-:W-:Y:S04]  /*15010*/  STL.64 [R1+0xdd8], R102 ;  /* 0x000dd86601007387 */ /* 0x000fe80000100a00 */
[----:B------:R-:W-:Y:S04]  /*15020*/  STL.64 [R1+0xdd0], R100 ;  /* 0x000dd06401007387 */ /* 0x000fe80000100a00 */
[----:B------:R-:W-:Y:S04]  /*15030*/  STL.64 [R1+0xde8], R106 ;  /* 0x000de86a01007387 */ /* 0x000fe80000100a00 */
[----:B------:R-:W-:Y:S04]  /*15040*/  STL.64 [R1+0xde0], R104 ;  /* 0x000de06801007387 */ /* 0x000fe80000100a00 */
[----:B------:R-:W-:Y:S04]  /*15050*/  STL.64 [R1+0xb0], R20 ;  /* 0x0000b01401007387 */ /* 0x000fe80000100a00 */
[----:B------:R1:W-:Y:S04]  /*15060*/  STL.64 [R1+0xb8], R22 ;  /* 0x0000b81601007387 */ /* 0x0003e80000100a00 */
[----:B------:R-:W-:Y:S01]  /*15070*/  STL.64 [R1+0x110], R12 ;  /* 0x0001100c01007387 */ /* 0x000fe20000100a00 */
[----:B------:R-:W-:Y:S03]  /*15080*/  HMMA.1688.F32.TF32 R108, R156, R48, R220 ;  /* 0x000000309c6c723c */ /* 0x000fe600000810dc */
[----:B------:R2:W-:Y:S05]  /*15090*/  STL.64 [R1+0x118], R14 ;  /* 0x0001180e01007387 */ /* 0x0005ea0000100a00 */
[-C--:B-1----:R-:W-:Y:S01]  /*150a0*/  HMMA.1688.F32.TF32 R20, R80, R52.reuse, R132 ;  /* 0x000000345014723c */ /* 0x082fe20000081084 */
[----:B------:R-:W-:Y:S04]  /*150b0*/  STL.64 [R1+0x220], R8 ;  /* 0x0002200801007387 */ /* 0x000fe80000100a00 */
[----:B------:R1:W-:Y:S03]  /*150c0*/  STL.64 [R1+0x228], R10 ;  /* 0x0002280a01007387 */ /* 0x0003e60000100a00 */
[-C--:B--2---:R-:W-:Y:S08]  /*150d0*/  HMMA.1688.F32.TF32 R12, R84, R52.reuse, R136 ;  /* 0x00000034540c723c */ /* 0x084ff00000081088 */
[----:B-1----:R-:W-:Y:S07]  /*150e0*/  HMMA.1688.F32.TF32 R8, R88, R52, R16 ;  /* 0x000000345808723c */ /* 0x002fee0000081010 */
[----:B------:R-:W-:Y:S01]  /*150f0*/  STL.64 [R1+0x310], R20 ;  /* 0x0003101401007387 */ /* 0x000fe20000100a00 */
[-C--:B------:R-:W-:Y:S03]  /*15100*/  HMMA.1688.F32.TF32 R112, R196, R48.reuse, R216 ;  /* 0x00000030c470723c */ /* 0x080fe600000810d8 */
[----:B------:R-:W-:Y:S04]  /*15110*/  STL.64 [R1+0x318], R22 ;  /* 0x0003181601007387 */ /* 0x000fe80000100a00 */
[----:B------:R-:W-:Y:S01]  /*15120*/  STL.64 [R1+0x400], R12 ;  /* 0x0004000c01007387 */ /* 0x000fe20000100a00 */
[-C--:B------:R-:W-:Y:S03]  /*15130*/  HMMA.1688.F32.TF32 R116, R232, R48.reuse, R212 ;  /* 0x00000030e874723c */ /* 0x080fe600000810d4 */
[----:B------:R-:W-:Y:S04]  /*15140*/  STL.64 [R1+0x408], R14 ;  /* 0x0004080e01007387 */ /* 0x000fe80000100a00 */
[----:B------:R-:W-:Y:S04]  /*15150*/  STL.64 [R1+0xe08], R110 ;  /* 0x000e086e01007387 */ /* 0x000fe80000100a00 */
[----:B------:R-:W-:Y:S04]  /*15160*/  STL.64 [R1+0x5a0], R8 ;  /* 0x0005a00801007387 */ /* 0x000fe80000100a00 */
[----:B------:R1:W-:Y:S01]  /*15170*/  STL.64 [R1+0x5a8], R10 ;  /* 0x0005a80a01007387 */ /* 0x0003e20000100a00 */
[-C--:B------:R-:W-:Y:S03]  /*15180*/  HMMA.1688.F32.TF32 R16, R76, R48.reuse, R120 ;  /* 0x000000304c10723c */ /* 0x080fe60000081078 */
[----:B------:R-:W-:Y:S05]  /*15190*/  LDSM.16.M88.4 R20, [R6+0xa000] ;  /* 0x00a000000614783b */ /* 0x000fea0000000200 */
[-C--:B-1----:R-:W-:Y:S01]  /*151a0*/  HMMA.1688.F32.TF32 R8, R72, R48.reuse, R248 ;  /* 0x000000304808723c */ /* 0x082fe200000810f8 */
[----:B------:R-:W-:Y:S04]  /*151b0*/  STL.64 [R1+0xe00], R108 ;  /* 0x000e006c01007387 */ /* 0x000fe80000100a00 */
[----:B------:R-:W-:Y:S04]  /*151c0*/  STL.64 [R1+0xe18], R114 ;  /* 0x000e187201007387 */ /* 0x000fe80000100a00 */
[----:B------:R-:W-:Y:S01]  /*151d0*/  STL.64 [R1+0xe10], R112 ;  /* 0x000e107001007387 */ /* 0x000fe20000100a00 */
[-C--:B------:R-:W-:Y:S03]  /*151e0*/  HMMA.1688.F32.TF32 R12, R80, R48.reuse, R124 ;  /* 0x00000030500c723c */ /* 0x080fe6000008107c */
[----:B------:R-:W-:Y:S04]  /*151f0*/  STL.64 [R1+0xe28], R118 ;  /* 0x000e287601007387 */ /* 0x000fe80000100a00 */
[----:B------:R-:W-:Y:S06]  /*15200*/  STL.64 [R1+0xe20], R116 ;  /* 0x000e207401007387 */ /* 0x000fec0000100a00 */
[----:B------:R-:W-:Y:S04]  /*15210*/  STL.64 [R1+0xd0], R8 ;  /* 0x0000d00801007387 */ /* 0x000fe80000100a00 */
[----:B------:R1:W-:Y:S02]  /*15220*/  STL.64 [R1+0xd8], R10 ;  /* 0x0000d80a01007387 */ /* 0x0003e40000100a00 */
[-C--:B-1----:R-:W-:Y:S02]  /*15230*/  HMMA.1688.F32.TF32 R8, R84, R48.reuse, R128 ;  /* 0x000000305408723c */ /* 0x082fe40000081080 */
[----:B------:R-:W-:Y:S04]  /*15240*/  STL.64 [R1+0x140], R16 ;  /* 0x0001401001007387 */ /* 0x000fe80000100a00 */
[----:B------:R-:W-:Y:S04]  /*15250*/  STL.64 [R1+0x148], R18 ;  /* 0x0001481201007387 */ /* 0x000fe80000100a00 */
[----:B------:R-:W2:Y:S04]  /*15260*/  LDL.LU R216, [R1+0x8a0] ;  /* 0x0008a00001d87983 */ /* 0x000ea80000300800 */
[----:B------:R-:W-:Y:S04]  /*15270*/  STL.64 [R1+0x2e0], R12 ;  /* 0x0002e00c01007387 */ /* 0x000fe80000100a00 */
[----:B------:R-:W-:Y:S04]  /*15280*/  STL.64 [R1+0x2e8], R14 ;  /* 0x0002e80e01007387 */ /* 0x000fe80000100a00 */
[----:B------:R-:W1:Y:S04]  /*15290*/  LDSM.16.M88.4 R12, [R6+0x8000] ;  /* 0x00800000060c783b */ /* 0x000e680000000200 */
        /* <DEDUP_REMOVED lines=13> */
[----:B------:R-:W1:Y:S04]  /*15370*/  LDL.LU R180, [R1+0x900] ;  /* 0x0009000001b47983 */ /* 0x000e680000300800 */
[----:B------:R-:W1:Y:S04]  /*15380*/  LDL.LU R181, [R1+0x904] ;  /* 0x0009040001b57983 */ /* 0x000e680000300800 */
[----:B------:R-:W1:Y:S04]  /*15390*/  LDL.LU R182, [R1+0x908] ;  /* 0x0009080001b67983 */ /* 0x000e680000300800 */
[----:B------:R-:W1:Y:S04]  /*153a0*/  LDL.LU R183, [R1+0x90c] ;  /* 0x00090c0001b77983 */ /* 0x000e680000300800 */
[----:B------:R-:W2:Y:S04]  /*153b0*/  LDL.LU R184, [R1+0x910] ;  /* 0x0009100001b87983 */ /* 0x000ea80000300800 */
[----:B------:R-:W2:Y:S04]  /*153c0*/  LDL.LU R185, [R1+0x914] ;  /* 0x0009140001b97983 */ /* 0x000ea80000300800 */
[----:B------:R-:W2:Y:S04]  /*153d0*/  LDL.LU R186, [R1+0x918] ;  /* 0x0009180001ba7983 */ /* 0x000ea80000300800 */
[----:B------:R-:W2:Y:S04]  /*153e0*/  LDL.LU R187, [R1+0x91c] ;  /* 0x00091c0001bb7983 */ /* 0x000ea80000300800 */
        /* <DEDUP_REMOVED lines=16> */
[----:B---3--:R-:W-:Y:S03]  /*154f0*/  HMMA.1688.F32.TF32 R8, R88, R48, R44 ;  /* 0x000000305808723c */ /* 0x008fe6000008102c */
[----:B------:R-:W-:Y:S04]  /*15500*/  LDSM.16.M88.4 R16, [R6+0x9000] ;  /* 0x009000000610783b */ /* 0x000fe80000000200 */
[----:B------:R-:W-:Y:S11]  /*15510*/  LDSM.16.M88.4 R128, [R6+0xe000] ;  /* 0x00e000000680783b */ /* 0x000ff60000000200 */
[----:B------:R-:W-:Y:S05]  /*15520*/  @!UPT UIADD3 URZ, URZ, URZ, URZ ;  /* 0x0000003f3f3ff290 */ /* 0x000fea000fffe03f */
[----:B------:R-:W-:Y:S01]  /*15530*/  STL.64 [R1+0x570], R8 ;  /* 0x0005700801007387 */ /* 0x000fe20000100a00 */
[----:B------:R-:W-:Y:S02]  /*15540*/  IMAD.MOV.U32 R56, RZ, RZ, R10 ;  /* 0x000000ffff387224 */ /* 0x000fe400078e000a */
[----:B------:R-:W-:Y:S02]  /*15550*/  IMAD.MOV.U32 R53, RZ, RZ, R11 ;  /* 0x000000ffff357224 */ /* 0x000fe400078e000b */
[----:B------:R-:W2:Y:S04]  /*15560*/  LDSM.16.M88.4 R8, [R6+0x7000] ;  /* 0x007000000608783b */ /* 0x000ea80000000200 */
[----:B------:R-:W-:Y:S04]  /*15570*/  STL [R1+0xd60], R53 ;  /* 0x000d603501007387 */ /* 0x000fe80000100800 */
[----:B------:R-:W-:Y:S01]  /*15580*/  STL [R1+0xd5c], R56 ;  /* 0x000d5c3801007387 */ /* 0x000fe20000100800 */
        /* <DEDUP_REMOVED lines=12> */
[C---:B-1----:R-:W-:Y:S08]  /*15650*/  HMMA.1688.F32.TF32 R124, R156.reuse, R12, R180 ;  /* 0x0000000c9c7c723c */ /* 0x042ff000000810b4 */
[C---:B--2---:R-:W-:Y:S08]  /*15660*/  HMMA.1688.F32.TF32 R120, R156.reuse, R8, R184 ;  /* 0x000000089c78723c */ /* 0x044ff000000810b8 */
[C---:B----4-:R-:W-:Y:S08]  /*15670*/  HMMA.1688.F32.TF32 R132, R156.reuse, R16, R160 ;  /* 0x000000109c84723c */ /* 0x050ff000000810a0 */
[C---:B------:R-:W-:Y:S07]  /*15680*/  HMMA.1688.F32.TF32 R136, R156.reuse, R20, R236 ;  /* 0x000000149c88723c */ /* 0x040fee00000810ec */
        /* <DEDUP_REMOVED lines=8> */
[----:B------:R-:W2:Y:S04]  /*15710*/  LDL.LU R70, [R1+0x6d8] ;  /* 0x0006d80001467983 */ /* 0x000ea80000300800 */
[----:B------:R-:W2:Y:S04]  /*15720*/  LDL.LU R71, [R1+0x6dc] ;  /* 0x0006dc0001477983 */ /* 0x000ea80000300800 */
[----:B------:R-:W3:Y:S04]  /*15730*/  LDL.LU R66, [R1+0x6e8] ;  /* 0x0006e80001427983 */ /* 0x000ee80000300800 */
[----:B------:R-:W3:Y:S04]  /*15740*/  LDL.LU R67, [R1+0x6ec] ;  /* 0x0006ec0001437983 */ /* 0x000ee80000300800 */
        /* <DEDUP_REMOVED lines=29> */
[----:B------:R-:W2:Y:S01]  /*15920*/  LDL.LU R226, [R1+0x788] ;  /* 0x0007880001e27983 */ /* 0x000ea20000300800 */
[C---:B------:R-:W-:Y:S03]  /*15930*/  HMMA.1688.F32.TF32 R148, R156.reuse, R92, R220 ;  /* 0x0000005c9c94723c */ /* 0x040fe600000810dc */
[----:B------:R-:W2:Y:S04]  /*15940*/  LDL.LU R227, [R1+0x78c] ;  /* 0x00078c0001e37983 */ /* 0x000ea80000300800 */
[----:B------:R-:W2:Y:S01]  /*15950*/  LDL.LU R216, [R1+0x7a0] ;  /* 0x0007a00001d87983 */ /* 0x000ea20000300800 */
[----:B------:R-:W-:Y:S03]  /*15960*/  HMMA.1688.F32.TF32 R156, R156, R164, R212 ;  /* 0x000000a49c9c723c */ /* 0x000fe600000810d4 */
[----:B------:R-:W3:Y:S04]  /*15970*/  LDL.LU R217, [R1+0x7a4] ;  /* 0x0007a40001d97983 */ /* 0x000ee80000300800 */
[----:B------:R-:W3:Y:S04]  /*15980*/  LDL.LU R218, [R1+0x7a8] ;  /* 0x0007a80001da7983 */ /* 0x000ee80000300800 */
[----:B------:R-:W3:Y:S04]  /*15990*/  LDL.LU R219, [R1+0x7ac] ;  /* 0x0007ac0001db7983 */ /* 0x000ee80000300800 */
[----:B------:R-:W3:Y:S04]  /*159a0*/  LDL.LU R212, [R1+0x7b0] ;  /* 0x0007b00001d47983 */ /* 0x000ee80000300800 */
[----:B------:R-:W3:Y:S04]  /*159b0*/  LDL.LU R213, [R1+0x7b4] ;  /* 0x0007b40001d57983 */ /* 0x000ee80000300800 */
[----:B------:R-:W3:Y:S04]  /*159c0*/  LDL.LU R214, [R1+0x7b8] ;  /* 0x0007b80001d67983 */ /* 0x000ee80000300800 */
        /* <DEDUP_REMOVED lines=69> */
[C---:B--2---:R-:W-:Y:S08]  /*15e20*/  HMMA.1688.F32.TF32 R248, R72.reuse, R12, R244 ;  /* 0x0000000c48f8723c */ /* 0x044ff000000810f4 */
[C---:B------:R-:W-:Y:S08]  /*15e30*/  HMMA.1688.F32.TF32 R244, R72.reuse, R16, R104 ;  /* 0x0000001048f4723c */ /* 0x040ff00000081068 */
[C---:B------:R-:W-:Y:S08]  /*15e40*/  HMMA.1688.F32.TF32 R240, R72.reuse, R20, R240 ;  /* 0x0000001448f0723c */ /* 0x040ff000000810f0 */
[C---:B---3--:R-:W-:Y:S08]  /*15e50*/  HMMA.1688.F32.TF32 R64, R72.reuse, R92, R64 ;  /* 0x0000005c4840723c */ /* 0x048ff00000081040 */
[C---:B------:R-:W-:Y:S08]  /*15e60*/  HMMA.1688.F32.TF32 R68, R72.reuse, R128, R68 ;  /* 0x000000804844723c */ /* 0x040ff00000081044 */
[C---:B----4-:R-:W-:Y:S08]  /*15e70*/  HMMA.1688.F32.TF32 R44, R72.reuse, R8, R108 ;  /* 0x00000008482c723c */ /* 0x050ff0000008106c */
[C---:B------:R-:W-:Y:S11]  /*15e80*/  HMMA.1688.F32.TF32 R236, R72.reuse, R24, R236 ;  /* 0x0000001848ec723c */ /* 0x040ff600000810ec */
[----:B------:R-:W-:Y:S04]  /*15e90*/  @!UPT UIADD3 URZ, URZ, URZ, URZ ;  /* 0x0000003f3f3ff290 */ /* 0x000fe8000fffe03f */
[----:B------:R-:W-:Y:S04]  /*15ea0*/  STL.64 [R1], R44 ;  /* 0x0000002c01007387 */ /* 0x000fe80000100a00 */
[----:B------:R1:W-:Y:S02]  /*15eb0*/  STL.64 [R1+0x8], R46 ;  /* 0x0000082e01007387 */ /* 0x0003e40000100a00 */
[----:B-1----:R-:W-:Y:S08]  /*15ec0*/  HMMA.1688.F32.TF32 R44, R72, R28, R100 ;  /* 0x0000001c482c723c */ /* 0x002ff00000081064 */
[----:B------:R-:W-:Y:S08]  /*15ed0*/  HMMA.1688.F32.TF32 R100, R76, R8, R36 ;  /* 0x000000084c64723c */ /* 0x000ff00000081024 */
[----:B------:R-:W-:Y:S08]  /*15ee0*/  HMMA.1688.F32.TF32 R72, R72, R164, R40 ;  /* 0x000000a44848723c */ /* 0x000ff00000081028 */
[C---:B------:R-:W-:Y:S08]  /*15ef0*/  HMMA.1688.F32.TF32 R40, R76.reuse, R12, R32 ;  /* 0x0000000c4c28723c */ /* 0x040ff00000081020 */
[C---:B------:R-:W-:Y:S08]  /*15f00*/  HMMA.1688.F32.TF32 R36, R76.reuse, R16, R96 ;  /* 0x000000104c24723c */ /* 0x040ff00000081060 */
[----:B------:R-:W-:Y:S01]  /*15f10*/  HMMA.1688.F32.TF32 R32, R76, R20, R60 ;  /* 0x000000144c20723c */ /* 0x000fe2000008103c */
[----:B------:R1:W-:Y:S04]  /*15f20*/  STL.64 [R1+0xa0], R100 ;  /* 0x0000a06401007387 */ /* 0x0003e80000100a00 */
[----:B------:R2:W-:Y:S04]  /*15f30*/  STL.64 [R1+0xa8], R102 ;  /* 0x0000a86601007387 */ /* 0x0005e80000100a00 */
[----:B------:R3:W-:Y:S04]  /*15f40*/  STL.64 [R1+0x90], R40 ;  /* 0x0000902801007387 */ /* 0x0007e80000100a00 */
[----:B------:R2:W-:Y:S04]  /*15f50*/  STL.64 [R1+0x98], R42 ;  /* 0x0000982a01007387 */ /* 0x0005e80000100a00 */
[----:B------:R-:W4:Y:S04]  /*15f60*/  LDL.LU R120, [R1+0x190] ;  /* 0x0001900001787983 */ /* 0x000f280000300800 */
[----:B------:R-:W-:Y:S04]  /*15f70*/  STL.64 [R1+0x80], R36 ;  /* 0x0000802401007387 */ /* 0x000fe80000100a00 */
[----:B------:R-:W-:Y:S04]  /*15f80*/  STL.64 [R1+0x88], R38 ;  /* 0x0000882601007387 */ /* 0x000fe80000100a00 */
[----:B------:R1:W-:Y:S04]  /*15f90*/  STL.64 [R1+0x70], R32 ;  /* 0x0000702001007387 */ /* 0x0003e80000100a00 */
[----:B------:R1:W-:Y:S04]  /*15fa0*/  STL.64 [R1+0x78], R34 ;  /* 0x0000782201007387 */ /* 0x0003e80000100a00 */
[----:B------:R-:W4:Y:S04]  /*15fb0*/  LDL.LU R121, [R1+0x194] ;  /* 0x0001940001797983 */ /* 0x000f280000300800 */
[----:B------:R-:W4:Y:S04]  /*15fc0*/  LDL.LU R122, [R1+0x198] ;  /* 0x00019800017a7983 */ /* 0x000f280000300800 */
[----:B------:R-:W4:Y:S04]  /*15fd0*/  LDL.LU R123, [R1+0x19c] ;  /* 0x00019c00017b7983 */ /* 0x000f280000300800 */
[----:B-1----:R-:W4:Y:S04]  /*15fe0*/  LDL.LU R100, [R1+0x660] ;  /* 0x0006600001647983 */ /* 0x002f280000300800 */
[----:B------:R-:W4:Y:S04]  /*15ff0*/  LDL.LU R101, [R1+0x664] ;  /* 0x0006640001657983 */ /* 0x000f280000300800 */
[----:B--2---:R-:W4:Y:S04]  /*16000*/  LDL.LU R102, [R1+0x668] ;  /* 0x0006680001667983 */ /* 0x004f280000300800 */
        /* <DEDUP_REMOVED lines=13> */
[----:B---3--:R-:W3:Y:S04]  /*160e0*/  LDL.LU R40, [R1+0x30] ;  /* 0x0000300001287983 */ /* 0x008ee80000300800 */
        /* <DEDUP_REMOVED lines=14> */
[C---:B------:R-:W-:Y:S03]  /*161d0*/  HMMA.1688.F32.TF32 R160, R196.reuse, R8, R160 ;  /* 0x00000008c4a0723c */ /* 0x040fe600000810a0 */
[----:B------:R-:W4:Y:S04]  /*161e0*/  LDL.LU R139, [R1+0x1cc] ;  /* 0x0001cc00018b7983 */ /* 0x000f280000300800 */
[----:B------:R-:W4:Y:S01]  /*161f0*/  LDL.LU R96, [R1+0x180] ;  /* 0x0001800001607983 */ /* 0x000f220000300800 */
[C---:B------:R-:W-:Y:S03]  /*16200*/  HMMA.1688.F32.TF32 R168, R196.reuse, R12, R168 ;  /* 0x0000000cc4a8723c */ /* 0x040fe600000810a8 */
[----:B------:R-:W4:Y:S04]  /*16210*/  LDL.LU R97, [R1+0x184] ;  /* 0x0001840001617983 */ /* 0x000f280000300800 */
[----:B------:R-:W4:Y:S01]  /*16220*/  LDL.LU R98, [R1+0x188] ;  /* 0x0001880001627983 */ /* 0x000f220000300800 */
[C---:B------:R-:W-:Y:S03]  /*16230*/  HMMA.1688.F32.TF32 R172, R196.reuse, R16, R172 ;  /* 0x00000010c4ac723c */ /* 0x040fe600000810ac */
[----:B------:R-:W4:Y:S05]  /*16240*/  LDL.LU R99, [R1+0x18c] ;  /* 0x00018c0001637983 */ /* 0x000f2a0000300800 */
[C---:B------:R-:W-:Y:S08]  /*16250*/  HMMA.1688.F32.TF32 R176, R196.reuse, R20, R176 ;  /* 0x00000014c4b0723c */ /* 0x040ff000000810b0 */
[C---:B------:R-:W-:Y:S08]  /*16260*/  HMMA.1688.F32.TF32 R180, R196.reuse, R24, R180 ;  /* 0x00000018c4b4723c */ /* 0x040ff000000810b4 */
[C---:B------:R-:W-:Y:S08]  /*16270*/  HMMA.1688.F32.TF32 R184, R196.reuse, R28, R184 ;  /* 0x0000001cc4b8723c */ /* 0x040ff000000810b8 */
[C---:B------:R-:W-:Y:S08]  /*16280*/  HMMA.1688.F32.TF32 R188, R196.reuse, R92, R188 ;  /* 0x0000005cc4bc723c */ /* 0x040ff000000810bc */
[C---:B------:R-:W-:Y:S08]  /*16290*/  HMMA.1688.F32.TF32 R192, R196.reuse, R128, R192 ;  /* 0x00000080c4c0723c */ /* 0x040ff000000810c0 */
[----:B------:R-:W-:Y:S01]  /*162a0*/  HMMA.1688.F32.TF32 R196, R196, R164, R116 ;  /* 0x000000a4c4c4723c */ /* 0x000fe20000081074 */
[----:B------:R-:W4:Y:S07]  /*162b0*/  LDL.LU R116, [R1+0x600] ;  /* 0x0006000001747983 */ /* 0x000f2e0000300800 */
[C---:B------:R-:W-:Y:S08]  /*162c0*/  HMMA.1688.F32.TF32 R200, R232.reuse, R8, R200 ;  /* 0x00000008e8c8723c */ /* 0x040ff000000810c8 */
[C---:B------:R-:W-:Y:S08]  /*162d0*/  HMMA.1688.F32.TF32 R204, R232.reuse, R12, R204 ;  /* 0x0000000ce8cc723c */ /* 0x040ff000000810cc */
[C---:B------:R-:W-:Y:S08]  /*162e0*/  HMMA.1688.F32.TF32 R208, R232.reuse, R16, R208 ;  /* 0x00000010e8d0723c */ /* 0x040ff000000810d0 */
[C---:B------:R-:W-:Y:S08]  /*162f0*/  HMMA.1688.F32.TF32 R212, R232.reuse, R20, R212 ;  /* 0x00000014e8d4723c */ /* 0x040ff000000810d4 */
[C---:B------:R-:W-:Y:S08]  /*16300*/  HMMA.1688.F32.TF32 R216, R232.reuse, R24, R216 ;  /* 0x00000018e8d8723c */ /* 0x040ff000000810d8 */
[C---:B------:R-:W-:Y:S08]  /*16310*/  HMMA.1688.F32.TF32 R220, R232.reuse, R28, R220 ;  /* 0x0000001ce8dc723c */ /* 0x040ff000000810dc */
[C---:B------:R-:W-:Y:S08]  /*16320*/  HMMA.1688.F32.TF32 R224, R232.reuse, R92, R224 ;  /* 0x0000005ce8e0723c */ /* 0x040ff000000810e0 */
[C---:B------:R-:W-:Y:S08]  /*16330*/  HMMA.1688.F32.TF32 R228, R232.reuse, R128, R228 ;  /* 0x00000080e8e4723c */ /* 0x040ff000000810e4 */
[----:B------:R-:W-:Y:S08]  /*16340*/  HMMA.1688.F32.TF32 R232, R232, R164, R112 ;  /* 0x000000a4e8e8723c */ /* 0x000ff00000081070 */
[C---:B----4-:R-:W-:Y:S11]  /*16350*/  HMMA.1688.F32.TF32 R100, R76.reuse, R24, R100 ;  /* 0x000000184c64723c */ /* 0x050ff60000081064 */
[----:B------:R-:W-:Y:S11]  /*16360*/  @!UPT UIADD3 URZ, URZ, URZ, URZ ;  /* 0x0000003f3f3ff290 */ /* 0x000ff6000fffe03f */
[----:B------:R-:W-:Y:S01]  /*16370*/  @!UPT UIADD3 URZ, URZ, URZ, URZ ;  /* 0x0000003f3f3ff290 */ /* 0x000fe2000fffe03f */
[----:B------:R1:W-:Y:S04]  /*16380*/  STL.64 [R1+0x60], R100 ;  /* 0x0000606401007387 */ /* 0x0003e80000100a00 */
[----:B------:R4:W-:Y:S04]  /*16390*/  STL.64 [R1+0x68], R102 ;  /* 0x0000686601007387 */ /* 0x0009e80000100a00 */
        /* <DEDUP_REMOVED lines=9> */
[C---:B---3--:R-:W-:Y:S03]  /*16430*/  HMMA.1688.F32.TF32 R40, R76.reuse, R128, R40 ;  /* 0x000000804c28723c */ /* 0x048fe60000081028 */
[----:B------:R-:W3:Y:S04]  /*16440*/  LDL.LU R110, [R1+0x158] ;  /* 0x00015800016e7983 */ /* 0x000ee80000300800 */
[----:B------:R-:W3:Y:S04]  /*16450*/  LDL.LU R111, [R1+0x15c] ;  /* 0x00015c00016f7983 */ /* 0x000ee80000300800 */
[----:B------:R-:W2:Y:S04]  /*16460*/  LDL.LU R104, [R1+0x560] ;  /* 0x0005600001687983 */ /* 0x000ea80000300800 */
[----:B------:R-:W2:Y:S01]  /*16470*/  LDL.LU R105, [R1+0x564] ;  /* 0x0005640001697983 */ /* 0x000ea20000300800 */
[C---:B----4-:R-:W-:Y:S03]  /*16480*/  HMMA.1688.F32.TF32 R32, R76.reuse, R28, R32 ;  /* 0x0000001c4c20723c */ /* 0x050fe60000081020 */
[----:B------:R-:W4:Y:S04]  /*16490*/  LDL.LU R106, [R1+0x568] ;  /* 0x00056800016a7983 */ /* 0x000f280000300800 */
[----:B------:R-:W4:Y:S04]  /*164a0*/  LDL.LU R107, [R1+0x56c] ;  /* 0x00056c00016b7983 */ /* 0x000f280000300800 */
[----:B-1----:R-:W2:Y:S04]  /*164b0*/  LDL.LU R100, [R1+0x550] ;  /* 0x0005500001647983 */ /* 0x002ea80000300800 */
[----:B------:R-:W2:Y:S01]  /*164c0*/  LDL.LU R101, [R1+0x554] ;  /* 0x0005540001657983 */ /* 0x000ea20000300800 */
[C---:B------:R-:W-:Y:S03]  /*164d0*/  HMMA.1688.F32.TF32 R36, R76.reuse, R92, R36 ;  /* 0x0000005c4c24723c */ /* 0x040fe60000081024 */
[----:B------:R-:W2:Y:S04]  /*164e0*/  LDL.LU R102, [R1+0x558] ;  /* 0x0005580001667983 */ /* 0x000ea80000300800 */
[----:B------:R-:W2:Y:S01]  /*164f0*/  LDL.LU R103, [R1+0x55c] ;  /* 0x00055c0001677983 */ /* 0x000ea20000300800 */
[----:B------:R-:W-:Y:S03]  /*16500*/  HMMA.1688.F32.TF32 R76, R76, R164, R60 ;  /* 0x000000a44c4c723c */ /* 0x000fe6000008103c */
[----:B------:R-:W-:Y:S04]  /*16510*/  STL.64 [R1+0x50], R32 ;  /* 0x0000502001007387 */ /* 0x000fe80000100a00 */
[----:B------:R1:W-:Y:S04]  /*16520*/  STL.64 [R1+0x58], R34 ;  /* 0x0000582201007387 */ /* 0x0003e80000100a00 */
[----:B-1----:R-:W2:Y:S04]  /*16530*/  LDL.LU.64 R34, [R1+0xe98] ;  /* 0x000e980001227983 */ /* 0x002ea80000300a00 */
[----:B------:R-:W-:Y:S04]  /*16540*/  STL.64 [R1+0x40], R36 ;  /* 0x0000402401007387 */ /* 0x000fe80000100a00 */
[----:B------:R1:W-:Y:S04]  /*16550*/  STL.64 [R1+0x48], R38 ;  /* 0x0000482601007387 */ /* 0x0003e80000100a00 */
[----:B-1----:R-:W2:Y:S04]  /*16560*/  LDL.LU.64 R38, [R1+0xe90] ;  /* 0x000e900001267983 */ /* 0x002ea80000300a00 */
[----:B------:R-:W-:Y:S04]  /*16570*/  STL.64 [R1+0x30], R40 ;  /* 0x0000302801007387 */ /* 0x000fe80000100a00 */
[----:B------:R1:W-:Y:S04]  /*16580*/  STL.64 [R1+0x38], R42 ;  /* 0x0000382a01007387 */ /* 0x0003e80000100a00 */
[----:B-1----:R-:W2:Y:S04]  /*16590*/  LDL.LU.64 R42, [R1+0xe88] ;  /* 0x000e8800012a7983 */ /* 0x002ea80000300a00 */
[----:B------:R-:W2:Y:S04]  /*165a0*/  LDL.LU.64 R62, [R1+0xe80] ;  /* 0x000e8000013e7983 */ /* 0x000ea80000300a00 */
[----:B------:R1:W-:Y:S04]  /*165b0*/  STL.64 [R1+0x20], R76 ;  /* 0x0000204c01007387 */ /* 0x0003e80000100a00 */
[----:B------:R1:W-:Y:S04]  /*165c0*/  STL.64 [R1+0x28], R78 ;  /* 0x0000284e01007387 */ /* 0x0003e80000100a00 */
[----:B-1----:R-:W2:Y:S04]  /*165d0*/  LDL.LU R76, [R1+0x1d0] ;  /* 0x0001d000014c7983 */ /* 0x002ea80000300800 */
[----:B------:R-:W2:Y:S04]  /*165e0*/  LDL.LU R77, [R1+0x1d4] ;  /* 0x0001d400014d7983 */ /* 0x000ea80000300800 */
[----:B------:R-:W2:Y:S04]  /*165f0*/  LDL.LU R78, [R1+0x1d8] ;  /* 0x0001d800014e7983 */ /* 0x000ea80000300800 */
[----:B------:R-:W2:Y:S01]  /*16600*/  LDL.LU R79, [R1+0x1dc] ;  /* 0x0001dc00014f7983 */ /* 0x000ea20000300800 */
[C---:B------:R-:W-:Y:S08]  /*16610*/  HMMA.1688.F32.TF32 R136, R80.reuse, R12, R136 ;  /* 0x0000000c5088723c */ /* 0x040ff00000081088 */
[C---:B------:R-:W-:Y:S08]  /*16620*/  HMMA.1688.F32.TF32 R124, R80.reuse, R20, R124 ;  /* 0x00000014507c723c */ /* 0x040ff0000008107c */
[C---:B------:R-:W-:Y:S08]  /*16630*/  HMMA.1688.F32.TF32 R120, R80.reuse, R24, R120 ;  /* 0x000000185078723c */ /* 0x040ff00000081078 */
[C---:B--2---:R-:W-:Y:S11]  /*16640*/  HMMA.1688.F32.TF32 R76, R80.reuse, R8, R76 ;  /* 0x00000008504c723c */ /* 0x044ff6000008104c */
[----:B------:R-:W-:Y:S11]  /*16650*/  @!UPT UIADD3 URZ, URZ, URZ, URZ ;  /* 0x0000003f3f3ff290 */ /* 0x000ff6000fffe03f */
[----:B------:R-:W-:Y:S01]  /*16660*/  @!UPT UIADD3 URZ, URZ, URZ, URZ ;  /* 0x0000003f3f3ff290 */ /* 0x000fe2000fffe03f */
[----:B------:R-:W-:Y:S04]  /*16670*/  STL.64 [R1+0x1d0], R76 ;  /* 0x0001d04c01007387 */ /* 0x000fe80000100a00 */
[----:B------:R1:W-:Y:S02]  /*16680*/  STL.64 [R1+0x1d8], R78 ;  /* 0x0001d84e01007387 */ /* 0x0003e40000100a00 */
[C---:B-1----:R-:W-:Y:S02]  /*16690*/  HMMA.1688.F32.TF32 R76, R80.reuse, R16, R132 ;  /* 0x00000010504c723c */ /* 0x042fe40000081084 */
[----:B------:R-:W-:Y:S04]  /*166a0*/  STL.64 [R1+0x1c0], R136 ;  /* 0x0001c08801007387 */ /* 0x000fe80000100a00 */
[----:B------:R-:W-:Y:S11]  /*166b0*/  STL.64 [R1+0x1c8], R138 ;  /* 0x0001c88a01007387 */ /* 0x000ff60000100a00 */
[----:B------:R-:W-:Y:S06]  /*166c0*/  @!UPT UIADD3 URZ, URZ, URZ, URZ ;  /* 0x0000003f3f3ff290 */ /* 0x000fec000fffe03f */
[----:B------:R-:W-:Y:S04]  /*166d0*/  STL.64 [R1+0x1b0], R76 ;  /* 0x0001b04c01007387 */ /* 0x000fe80000100a00 */
[----:B------:R1:W-:Y:S02]  /*166e0*/  STL.64 [R1+0x1b8], R78 ;  /* 0x0001b84e01007387 */ /* 0x0003e40000100a00 */
[C---:B-1----:R-:W-:Y:S02]  /*166f0*/  HMMA.1688.F32.TF32 R76, R80.reuse, R28, R96 ;  /* 0x0000001c504c723c */ /* 0x042fe40000081060 */
[----:B------:R-:W-:Y:S04]  /*16700*/  STL.64 [R1+0x1a0], R124 ;  /* 0x0001a07c01007387 */ /* 0x000fe80000100a00 */
[----:B------:R-:W-:Y:S04]  /*16710*/  STL.64 [R1+0x1a8], R126 ;  /* 0x0001a87e01007387 */ /* 0x000fe80000100a00 */
[----:B------:R-:W2:Y:S04]  /*16720*/  LDL.LU R96, [R1+0x540] ;  /* 0x0005400001607983 */ /* 0x000ea80000300800 */
[----:B------:R-:W-:Y:S04]  /*16730*/  STL.64 [R1+0x190], R120 ;  /* 0x0001907801007387 */ /* 0x000fe80000100a00 */
[----:B------:R-:W-:Y:S05]  /*16740*/  STL.64 [R1+0x198], R122 ;  /* 0x0001987a01007387 */ /* 0x000fea0000100a00 */
[----:B------:R-:W-:Y:S04]  /*16750*/  STL.64 [R1+0x180], R76 ;  /* 0x0001804c01007387 */ /* 0x000fe80000100a00 */
[----:B------:R1:W-:Y:S04]  /*16760*/  STL.64 [R1+0x188], R78 ;  /* 0x0001884e01007387 */ /* 0x0003e80000100a00 */
[----:B------:R-:W2:Y:S04]  /*16770*/  LDL.LU R97, [R1+0x544] ;  /* 0x0005440001617983 */ /* 0x000ea80000300800 */
[----:B------:R-:W2:Y:S04]  /*16780*/  LDL.LU R98, [R1+0x548] ;  /* 0x0005480001627983 */ /* 0x000ea80000300800 */
[----:B------:R-:W2:Y:S01]  /*16790*/  LDL.LU R99, [R1+0x54c] ;  /* 0x00054c0001637983 */ /* 0x000ea20000300800 */
[C---:B-1----:R-:W-:Y:S08]  /*167a0*/  HMMA.1688.F32.TF32 R76, R80.reuse, R92, R116 ;  /* 0x0000005c504c723c */ /* 0x042ff00000081074 */
[C---:B------:R-:W-:Y:S11]  /*167b0*/  HMMA.1688.F32.TF32 R112, R80.reuse, R128, R112 ;  /* 0x000000805070723c */ /* 0x040ff60000081070 */
[----:B------:R-:W-:Y:S04]  /*167c0*/  @!UPT UIADD3 URZ, URZ, URZ, URZ ;  /* 0x0000003f3f3ff290 */ /* 0x000fe8000fffe03f */
[----:B------:R3:W-:Y:S01]  /*167d0*/  STL [R1+0x170], R76 ;  /* 0x0001704c01007387 */ /* 0x0007e20000100800 */
[----:B------:R-:W-:Y:S02]  /*167e0*/  IMAD.MOV.U32 R53, RZ, RZ, R77 ;  /* 0x000000ffff357224 */ /* 0x000fe400078e004d */
[----:B------:R-:W-:Y:S02]  /*167f0*/  IMAD.MOV.U32 R56, RZ, RZ, R78 ;  /* 0x000000ffff387224 */ /* 0x000fe400078e004e */
[----:B------:R-:W-:Y:S02]  /*16800*/  IMAD.MOV.U32 R57, RZ, RZ, R79 ;  /* 0x000000ffff397224 */ /* 0x000fe400078e004f */
[----:B---3--:R-:W-:Y:S08]  /*16810*/  HMMA.1688.F32.TF32 R76, R80, R164, R108 ;  /* 0x000000a4504c723c */ /* 0x008ff0000008106c */
[----:B----4-:R-:W-:Y:S01]  /*16820*/  HMMA.1688.F32.TF32 R80, R84, R8, R104 ;  /* 0x000000085450723c */ /* 0x010fe20000081068 */
[----:B------:R-:W-:Y:S04]  /*16830*/  STL [R1+0xd6c], R57 ;  /* 0x000d6c3901007387 */ /* 0x000fe80000100800 */
[----:B------:R1:W-:Y:S04]  /*16840*/  STL [R1+0xd68], R56 ;  /* 0x000d683801007387 */ /* 0x0003e80000100800 */
[----:B------:R3:W-:Y:S04]  /*16850*/  STL [R1+0xd64], R53 ;  /* 0x000d643501007387 */ /* 0x0007e80000100800 */
[----:B------:R-:W-:Y:S03]  /*16860*/  STL.64 [R1+0x160], R112 ;  /* 0x0001607001007387 */ /* 0x000fe60000100a00 */
[----:B-1----:R-:W-:-:S02]  /*16870*/  IMAD.MOV.U32 R56, RZ, RZ, R78 ;  /* 0x000000ffff387224 */ /* 0x002fc400078e004e */
[----:B---3--:R-:W-:Y:S01]  /*16880*/  IMAD.MOV.U32 R53, RZ, RZ, R79 ;  /* 0x000000ffff357224 */ /* 0x008fe200078e004f */
[----:B------:R-:W-:Y:S01]  /*16890*/  STL.64 [R1+0x168], R114 ;  /* 0x0001687201007387 */ /* 0x000fe20000100a00 */
[----:B------:R-:W-:-:S03]  /*168a0*/  IMAD.MOV.U32 R57, RZ, RZ, R77 ;  /* 0x000000ffff397224 */ /* 0x000fc600078e004d */
[----:B------:R1:W-:Y:S04]  /*168b0*/  STL [R1+0x150], R76 ;  /* 0x0001504c01007387 */ /* 0x0003e80000100800 */
[----:B------:R3:W-:Y:S04]  /*168c0*/  STL [R1+0xd78], R53 ;  /* 0x000d783501007387 */ /* 0x0007e80000100800 */
[----:B------:R4:W-:Y:S04]  /*168d0*/  STL [R1+0xd74], R56 ;  /* 0x000d743801007387 */ /* 0x0009e80000100800 */
[----:B------:R2:W-:Y:S01]  /*168e0*/  STL [R1+0xd70], R57 ;  /* 0x000d703901007387 */ /* 0x0005e20000100800 */
[----:B-1----:R-:W-:Y:S03]  /*168f0*/  HMMA.1688.F32.TF32 R76, R84, R12, R100 ;  /* 0x0000000c544c723c */ /* 0x002fe60000081064 */
[----:B------:R-:W-:Y:S04]  /*16900*/  STL.64 [R1+0x2b0], R80 ;  /* 0x0002b05001007387 */ /* 0x000fe80000100a00 */
[----:B------:R-:W-:Y:S04]  /*16910*/  STL.64 [R1+0x2b8], R82 ;  /* 0x0002b85201007387 */ /* 0x000fe80000100a00 */
[----:B------:R-:W4:Y:S04]  /*16920*/  LDL.LU R116, [R1+0x530] ;  /* 0x0005300001747983 */ /* 0x000f280000300800 */
[----:B------:R-:W4:Y:S04]  /*16930*/  LDL.LU R117, [R1+0x534] ;  /* 0x0005340001757983 */ /* 0x000f280000300800 */
[----:B------:R-:W4:Y:S04]  /*16940*/  LDL.LU R118, [R1+0x538] ;  /* 0x0005380001767983 */ /* 0x000f280000300800 */
[----:B------:R-:W4:Y:S01]  /*16950*/  LDL.LU R119, [R1+0x53c] ;  /* 0x00053c0001777983 */ /* 0x000f220000300800 */
[----:B------:R-:W-:-:S02]  /*16960*/  IMAD.MOV.U32 R60, RZ, RZ, R76 ;  /* 0x000000ffff3c7224 */ /* 0x000fc400078e004c */
[----:B------:R-:W-:Y:S01]  /*16970*/  IMAD.MOV.U32 R5, RZ, RZ, R77 ;  /* 0x000000ffff057224 */ /* 0x000fe200078e004d */
[----:B------:R-:W4:Y:S01]  /*16980*/  LDL.LU R112, [R1+0x520] ;  /* 0x0005200001707983 */ /* 0x000f220000300800 */
[----:B------:R-:W-:Y:S02]  /*16990*/  IMAD.MOV.U32 R32, RZ, RZ, R78 ;  /* 0x000000ffff207224 */ /* 0x000fe400078e004e */
[----:B------:R-:W-:Y:S01]  /*169a0*/  IMAD.MOV.U32 R33, RZ, RZ, R79 ;  /* 0x000000ffff217224 */ /* 0x000fe200078e004f */
[----:B------:R-:W4:Y:S04]  /*169b0*/  LDL.LU R113, [R1+0x524] ;  /* 0x0005240001717983 */ /* 0x000f280000300800 */
[----:B------:R-:W4:Y:S04]  /*169c0*/  LDL.LU R114, [R1+0x528] ;  /* 0x0005280001727983 */ /* 0x000f280000300800 */
[----:B------:R-:W4:Y:S04]  /*169d0*/  LDL.LU R115, [R1+0x52c] ;  /* 0x00052c0001737983 */ /* 0x000f280000300800 */
[----:B------:R-:W-:Y:S04]  /*169e0*/  STL [R1+0xd88], R33 ;  /* 0x000d882101007387 */ /* 0x000fe80000100800 */
[----:B------:R-:W-:Y:S04]  /*169f0*/  STL [R1+0xd84], R32 ;  /* 0x000d842001007387 */ /* 0x000fe80000100800 */
[----:B------:R-:W-:Y:S04]  /*16a00*/  STL [R1+0xd80], R5 ;  /* 0x000d800501007387 */ /* 0x000fe80000100800 */
[----:B------:R-:W-:Y:S01]  /*16a10*/  STL [R1+0xd7c], R60 ;  /* 0x000d7c3c01007387 */ /* 0x000fe20000100800 */
[----:B--2---:R-:W-:Y:S11]  /*16a20*/  HMMA.1688.F32.TF32 R76, R84, R16, R96 ;  /* 0x00000010544c723c */ /* 0x004ff60000081060 */
[----:B------:R-:W-:Y:S11]  /*16a30*/  @!UPT UIADD3 URZ, URZ, URZ, URZ ;  /* 0x0000003f3f3ff290 */ /* 0x000ff6000fffe03f */
[----:B------:R-:W-:Y:S01]  /*16a40*/  @!UPT UIADD3 URZ, URZ, URZ, URZ ;  /* 0x0000003f3f3ff290 */ /* 0x000fe2000fffe03f */
[----:B------:R1:W-:Y:S04]  /*16a50*/  STL [R1+0x290], R76 ;  /* 0x0002904c01007387 */ /* 0x0003e80000100800 */
        /* <DEDUP_REMOVED lines=16> */
[----:B---3--:R-:W-:-:S02]  /*16b60*/  IMAD.MOV.U32 R53, RZ, RZ, R77 ;  /* 0x000000ffff357224 */ /* 0x008fc400078e004d */
[----:B----4-:R-:W-:Y:S02]  /*16b70*/  IMAD.MOV.U32 R56, RZ, RZ, R78 ;  /* 0x000000ffff387224 */ /* 0x010fe400078e004e */
[----:B------:R-:W-:Y:S02]  /*16b80*/  IMAD.MOV.U32 R57, RZ, RZ, R79 ;  /* 0x000000ffff397224 */ /* 0x000fe400078e004f */
[C---:B-1----:R-:W-:Y:S03]  /*16b90*/  HMMA.1688.F32.TF32 R76, R84.reuse, R20, R116 ;  /* 0x00000014544c723c */ /* 0x042fe60000081074 */
[----:B------:R1:W-:Y:S04]  /*16ba0*/  STL [R1+0xd94], R57 ;  /* 0x000d943901007387 */ /* 0x0003e80000100800 */
[----:B------:R3:W-:Y:S11]  /*16bb0*/  STL [R1+0xd90], R56 ;  /* 0x000d903801007387 */ /* 0x0007f60000100800 */
[----:B------:R-:W-:Y:S06]  /*16bc0*/  @!UPT UIADD3 URZ, URZ, URZ, URZ ;  /* 0x0000003f3f3ff290 */ /* 0x000fec000fffe03f */
[----:B------:R-:W-:Y:S02]  /*16bd0*/  IMAD.MOV.U32 R33, RZ, RZ, R76 ;  /* 0x000000ffff217224 */ /* 0x000fe400078e004c */
[----:B------:R-:W-:Y:S02]  /*16be0*/  IMAD.MOV.U32 R32, RZ, RZ, R77 ;  /* 0x000000ffff207224 */ /* 0x000fe400078e004d */
[----:B------:R-:W-:Y:S02]  /*16bf0*/  IMAD.MOV.U32 R5, RZ, RZ, R78 ;  /* 0x000000ffff057224 */ /* 0x000fe400078e004e */
[----:B------:R-:W-:Y:S02]  /*16c00*/  IMAD.MOV.U32 R60, RZ, RZ, R79 ;  /* 0x000000ffff3c7224 */ /* 0x000fe400078e004f */
[----:B------:R-:W-:Y:S01]  /*16c10*/  HMMA.1688.F32.TF32 R76, R84, R24, R112 ;  /* 0x00000018544c723c */ /* 0x000fe20000081070 */
[----:B------:R4:W-:Y:S04]  /*16c20*/  STL [R1+0xd8c], R53 ;  /* 0x000d8c3501007387 */ /* 0x0009e80000100800 */
[----:B------:R-:W-:Y:S04]  /*16c30*/  STL [R1+0xda4], R60 ;  /* 0x000da43c01007387 */ /* 0x000fe80000100800 */
[----:B------:R-:W-:Y:S04]  /*16c40*/  STL [R1+0xda0], R5 ;  /* 0x000da00501007387 */ /* 0x000fe80000100800 */
[----:B------:R-:W-:Y:S04]  /*16c50*/  STL [R1+0xd9c], R33 ;  /* 0x000d9c2101007387 */ /* 0x000fe80000100800 */
[----:B------:R-:W-:Y:S06]  /*16c60*/  STL [R1+0xd98], R32 ;  /* 0x000d982001007387 */ /* 0x000fec0000100800 */
[----:B------:R2:W-:Y:S01]  /*16c70*/  STL [R1+0x270], R76 ;  /* 0x0002704c01007387 */ /* 0x0005e20000100800 */
[----:B-1----:R-:W-:-:S02]  /*16c80*/  IMAD.MOV.U32 R57, RZ, RZ, R77 ;  /* 0x000000ffff397224 */ /* 0x002fc400078e004d */
[----:B---3--:R-:W-:Y:S02]  /*16c90*/  IMAD.MOV.U32 R56, RZ, RZ, R78 ;  /* 0x000000ffff387224 */ /* 0x008fe400078e004e */
[----:B----4-:R-:W-:-:S05]  /*16ca0*/  IMAD.MOV.U32 R53, RZ, RZ, R79 ;  /* 0x000000ffff357224 */ /* 0x010fca00078e004f */
[----:B------:R-:W-:Y:S04]  /*16cb0*/  STL [R1+0xdb0], R53 ;  /* 0x000db03501007387 */ /* 0x000fe80000100800 */
[----:B------:R-:W-:Y:S04]  /*16cc0*/  STL [R1+0xdac], R56 ;  /* 0x000dac3801007387 */ /* 0x000fe80000100800 */
[----:B------:R-:W-:Y:S01]  /*16cd0*/  STL [R1+0xda8], R57 ;  /* 0x000da83901007387 */ /* 0x000fe20000100800 */
        /* <DEDUP_REMOVED lines=14> */
[C---:B------:R-:W-:Y:S01]  /*16dc0*/  HMMA.1688.F32.TF32 R76, R84.reuse, R128, R100 ;  /* 0x00000080544c723c */ /* 0x040fe20000081064 */
[----:B------:R1:W-:Y:S11]  /*16dd0*/  STL [R1+0xdb4], R36 ;  /* 0x000db42401007387 */ /* 0x0003f60000100800 */
[----:B------:R-:W-:Y:S11]  /*16de0*/  @!UPT UIADD3 URZ, URZ, URZ, URZ ;  /* 0x0000003f3f3ff290 */ /* 0x000ff6000fffe03f */
[----:B------:R-:W-:Y:S01]  /*16df0*/  @!UPT UIADD3 URZ, URZ, URZ, URZ ;  /* 0x0000003f3f3ff290 */ /* 0x000fe2000fffe03f */
[----:B-1----:R-:W-:Y:S02]  /*16e00*/  IMAD.MOV.U32 R36, RZ, RZ, R76 ;  /* 0x000000ffff247224 */ /* 0x002fe400078e004c */
[----:B------:R-:W-:Y:S02]  /*16e10*/  IMAD.MOV.U32 R53, RZ, RZ, R77 ;  /* 0x000000ffff357224 */ /* 0x000fe400078e004d */
[----:B------:R-:W-:Y:S02]  /*16e20*/  IMAD.MOV.U32 R56, RZ, RZ, R78 ;  /* 0x000000ffff387224 */ /* 0x000fe400078e004e */
[----:B------:R-:W-:Y:S02]  /*16e30*/  IMAD.MOV.U32 R57, RZ, RZ, R79 ;  /* 0x000000ffff397224 */ /* 0x000fe400078e004f */
[----:B------:R-:W-:Y:S01]  /*16e40*/  HMMA.1688.F32.TF32 R76, R84, R164, R96 ;  /* 0x000000a4544c723c */ /* 0x000fe20000081060 */
[----:B------:R-:W2:Y:S04]  /*16e50*/  LDL.LU R96, [R1+0x330] ;  /* 0x0003300001607983 */ /* 0x000ea80000300800 */
[----:B------:R-:W2:Y:S04]  /*16e60*/  LDL.LU R97, [R1+0x334] ;  /* 0x0003340001617983 */ /* 0x000ea80000300800 */
[----:B------:R-:W2:Y:S04]  /*16e70*/  LDL.LU R98, [R1+0x338] ;  /* 0x0003380001627983 */ /* 0x000ea80000300800 */
[----:B------:R-:W2:Y:S04]  /*16e80*/  LDL.LU R99, [R1+0x33c] ;  /* 0x00033c0001637983 */ /* 0x000ea80000300800 */
        /* <DEDUP_REMOVED lines=8> */
[----:B------:R-:W3:Y:S04]  /*16f10*/  LDL.LU R116, [R1+0x3d0] ;  /* 0x0003d00001747983 */ /* 0x000ee80000300800 */
        /* <DEDUP_REMOVED lines=19> */
[C---:B--2---:R-:W-:Y:S07]  /*17050*/  HMMA.1688.F32.TF32 R80, R88.reuse, R8, R96 ;  /* 0x000000085850723c */ /* 0x044fee0000081060 */
[----:B------:R-:W-:Y:S11]  /*17060*/  IMAD.MOV.U32 R97, RZ, RZ, R34 ;  /* 0x000000ffff617224 */ /* 0x000ff600078e0022 */
[----:B------:R-:W-:Y:S05]  /*17070*/  @!UPT UIADD3 URZ, URZ, URZ, URZ ;  /* 0x0000003f3f3ff290 */ /* 0x000fea000fffe03f */
[----:B------:R1:W-:Y:S01]  /*17080*/  STL.64 [R1+0x330], R80 ;  /* 0x0003305001007387 */ /* 0x0003e20000100a00 */
[----:B------:R-:W-:Y:S02]  /*17090*/  IMAD.MOV.U32 R52, RZ, RZ, R82 ;  /* 0x000000ffff347224 */ /* 0x000fe400078e0052 */
[----:B------:R-:W-:Y:S01]  /*170a0*/  IMAD.MOV.U32 R49, RZ, RZ, R83 ;  /* 0x000000ffff317224 */ /* 0x000fe200078e0053 */
[----:B-1----:R-:W2:Y:S04]  /*170b0*/  LDL.LU R80, [R1+0x340] ;  /* 0x0003400001507983 */ /* 0x002ea80000300800 */
        /* <DEDUP_REMOVED lines=8> */
[----:B------:R-:W3:Y:S01]  /*17140*/  LDL.LU R100, [R1+0x120] ;  /* 0x0001200001647983 */ /* 0x000ee20000300800 */
[C---:B----4-:R-:W-:Y:S03]  /*17150*/  HMMA.1688.F32.TF32 R124, R88.reuse, R20, R124 ;  /* 0x00000014587c723c */ /* 0x050fe6000008107c */
[----:B------:R-:W3:Y:S04]  /*17160*/  LDL.LU R101, [R1+0x124] ;  /* 0x0001240001657983 */ /* 0x000ee80000300800 */
[----:B------:R-:W3:Y:S01]  /*17170*/  LDL.LU R102, [R1+0x128] ;  /* 0x0001280001667983 */ /* 0x000ee20000300800 */
[C---:B------:R-:W-:Y:S08]  /*17180*/  HMMA.1688.F32.TF32 R132, R88.reuse, R16, R132 ;  /* 0x000000105884723c */ /* 0x040ff00000081084 */
[----:B------:R-:W-:Y:S01]  /*17190*/  HMMA.1688.F32.TF32 R136, R88, R12, R136 ;  /* 0x0000000c5888723c */ /* 0x000fe20000081088 */
[----:B------:R-:W-:-:S07]  /*171a0*/  IMAD.MOV.U32 R84, RZ, RZ, R42 ;  /* 0x000000ffff547224 */ /* 0x000fce00078e002a */
[C---:B------:R-:W-:Y:S08]  /*171b0*/  HMMA.1688.F32.TF32 R112, R88.reuse, R92, R112 ;  /* 0x0000005c5870723c */ /* 0x040ff00000081070 */
[C---:B------:R-:W-:Y:S08]  /*171c0*/  HMMA.1688.F32.TF32 R120, R88.reuse, R24, R120 ;  /* 0x000000185878723c */ /* 0x040ff00000081078 */
[----:B------:R-:W-:Y:S01]  /*171d0*/  HMMA.1688.F32.TF32 R108, R88, R128, R108 ;  /* 0x00000080586c723c */ /* 0x000fe2000008106c */
[----:B------:R-:W-:-:S02]  /*171e0*/  IMAD.MOV.U32 R85, RZ, RZ, R252 ;  /* 0x000000ffff557224 */ /* 0x000fc400078e00fc */
[----:B------:R-:W-:Y:S02]  /*171f0*/  IMAD.MOV.U32 R86, RZ, RZ, R4 ;  /* 0x000000ffff567224 */ /* 0x000fe400078e0004 */
[----:B------:R-:W-:-:S03]  /*17200*/  IMAD.MOV.U32 R87, RZ, RZ, R0 ;  /* 0x000000ffff577224 */ /* 0x000fc600078e0000 */
[----:B------:R-:W-:Y:S02]  /*17210*/  IMAD.MOV.U32 R252, RZ, RZ, R114 ;  /* 0x000000fffffc7224 */ /* 0x000fe400078e0072 */
[----:B------:R-:W-:Y:S02]  /*17220*/  IMAD.MOV.U32 R4, RZ, RZ, R115 ;  /* 0x000000ffff047224 */ /* 0x000fe400078e0073 */
[----:B------:R-:W-:Y:S11]  /*17230*/  IMAD.MOV.U32 R0, RZ, RZ, R113 ;  /* 0x000000ffff007224 */ /* 0x000ff600078e0071 */
[----:B------:R-:W-:Y:S01]  /*17240*/  @!UPT UIADD3 URZ, URZ, URZ, URZ ;  /* 0x0000003f3f3ff290 */ /* 0x000fe2000fffe03f */
[----:B------:R-:W-:Y:S02]  /*17250*/  IMAD.MOV.U32 R92, RZ, RZ, R110 ;  /* 0x000000ffff5c7224 */ /* 0x000fe400078e006e */
[----:B------:R-:W-:Y:S02]  /*17260*/  IMAD.MOV.U32 R29, RZ, RZ, R111 ;  /* 0x000000ffff1d7224 */ /* 0x000fe400078e006f */
[----:B------:R-:W-:Y:S02]  /*17270*/  IMAD.MOV.U32 R128, RZ, RZ, R108 ;  /* 0x000000ffff807224 */ /* 0x000fe400078e006c */
[----:B------:R-:W-:Y:S02]  /*17280*/  IMAD.MOV.U32 R93, RZ, RZ, R109 ;  /* 0x000000ffff5d7224 */ /* 0x000fe400078e006d */
[----:B--2---:R-:W-:Y:S02]  /*17290*/  IMAD.MOV.U32 R103, RZ, RZ, R34 ;  /* 0x000000ffff677224 */ /* 0x004fe400078e0022 */
[----:B------:R-:W2:Y:S04]  /*172a0*/  LDL.LU R34, [R1+0xe74] ;  /* 0x000e740001227983 */ /* 0x000ea80000300800 */
[----:B------:R-:W4:Y:S04]  /*172b0*/  LDL.LU R104, [R1+0x350] ;  /* 0x0003500001687983 */ /* 0x000f280000300800 */
[----:B------:R-:W4:Y:S04]  /*172c0*/  LDL.LU R105, [R1+0x354] ;  /* 0x0003540001697983 */ /* 0x000f280000300800 */
[----:B------:R-:W4:Y:S04]  /*172d0*/  LDL.LU R106, [R1+0x358] ;  /* 0x00035800016a7983 */ /* 0x000f280000300800 */
[----:B------:R-:W4:Y:S04]  /*172e0*/  LDL.LU R107, [R1+0x35c] ;  /* 0x00035c00016b7983 */ /* 0x000f280000300800 */
[----:B------:R-:W4:Y:S04]  /*172f0*/  LDL.LU R42, [R1+0xe70] ;  /* 0x000e7000012a7983 */ /* 0x000f280000300800 */
[----:B------:R-:W-:Y:S04]  /*17300*/  STL.64 [R1+0x360], R136 ;  /* 0x0003608801007387 */ /* 0x000fe80000100a00 */
[----:B------:R1:W-:Y:S04]  /*17310*/  STL.64 [R1+0x368], R138 ;  /* 0x0003688a01007387 */ /* 0x0003e80000100a00 */
[----:B-1----:R-:W2:Y:S04]  /*17320*/  LDL.LU.64 R138, [R1+0xe68] ;  /* 0x000e6800018a7983 */ /* 0x002ea80000300a00 */
[----:B------:R-:W2:Y:S04]  /*17330*/  LDL.LU.64 R136, [R1+0xe60] ;  /* 0x000e600001887983 */ /* 0x000ea80000300a00 */
        /* <DEDUP_REMOVED lines=9> */
[----:B------:R1:W-:Y:S01]  /*173d0*/  STL.64 [R1+0x3f8], R122 ;  /* 0x0003f87a01007387 */ /* 0x0003e20000100a00 */
[----:B------:R-:W-:Y:S03]  /*173e0*/  HMMA.1688.F32.TF32 R80, R88, R164, R80 ;  /* 0x000000a45850723c */ /* 0x000fe60000081050 */
[----:B-1----:R-:W2:Y:S04]  /*173f0*/  LDL.LU.64 R122, [R1+0xe38] ;  /* 0x000e3800017a7983 */ /* 0x002ea80000300a00 */
[----:B------:R-:W2:Y:S04]  /*17400*/  LDL.LU.64 R120, [R1+0xe30] ;  /* 0x000e300001787983 */ /* 0x000ea80000300a00 */
[----:B------:R-:W-:Y:S04]  /*17410*/  STL.64 [R1+0x3d0], R116 ;  /* 0x0003d07401007387 */ /* 0x000fe80000100a00 */
[----:B------:R1:W-:Y:S01]  /*17420*/  STL.64 [R1+0x3d8], R118 ;  /* 0x0003d87601007387 */ /* 0x0003e20000100a00 */
[----:B------:R-:W-:-:S02]  /*17430*/  IMAD.MOV.U32 R88, RZ, RZ, R43 ;  /* 0x000000ffff587224 */ /* 0x000fc400078e002b */
[----:B------:R-:W-:Y:S01]  /*17440*/  IMAD.MOV.U32 R89, RZ, RZ, R38 ;  /* 0x000000ffff597224 */ /* 0x000fe200078e0026 */
[----:B-1----:R-:W2:Y:S04]  /*17450*/  LDL.LU.64 R118, [R1+0xe28] ;  /* 0x000e280001767983 */ /* 0x002ea80000300a00 */
[----:B------:R-:W2:Y:S04]  /*17460*/  LDL.LU.64 R116, [R1+0xe20] ;  /* 0x000e200001747983 */ /* 0x000ea80000300a00 */
[----:B------:R1:W-:Y:S04]  /*17470*/  STL [R1+0x3c0], R112 ;  /* 0x0003c07001007387 */ /* 0x0003e80000100800 */
[----:B------:R-:W2:Y:S04]  /*17480*/  LDL.LU.64 R114, [R1+0xe18] ;  /* 0x000e180001727983 */ /* 0x000ea80000300a00 */
[----:B-1----:R-:W2:Y:S04]  /*17490*/  LDL.LU.64 R112, [R1+0xe10] ;  /* 0x000e100001707983 */ /* 0x002ea80000300a00 */
[----:B------:R-:W2:Y:S04]  /*174a0*/  LDL.LU.64 R110, [R1+0xe08] ;  /* 0x000e0800016e7983 */ /* 0x000ea80000300a00 */
[----:B------:R-:W2:Y:S01]  /*174b0*/  LDL.LU.64 R108, [R1+0xe00] ;  /* 0x000e0000016c7983 */ /* 0x000ea20000300a00 */
[----:B------:R-:W-:-:S03]  /*174c0*/  IMAD.MOV.U32 R90, RZ, RZ, R39 ;  /* 0x000000ffff5a7224 */ /* 0x000fc600078e0027 */
[----:B------:R-:W4:Y:S04]  /*174d0*/  LDL.LU R43, [R1+0xdfc] ;  /* 0x000dfc00012b7983 */ /* 0x000f280000300800 */
[----:B------:R-:W3:Y:S01]  /*174e0*/  LDL.LU R38, [R1+0xdf8] ;  /* 0x000df80001267983 */ /* 0x000ee20000300800 */
[----:B------:R-:W-:-:S03]  /*174f0*/  IMAD.MOV.U32 R91, RZ, RZ, R35 ;  /* 0x000000ffff5b7224 */ /* 0x000fc600078e0023 */
[----:B------:R-:W3:Y:S04]  /*17500*/  LDL.LU R39, [R1+0xdf4] ;  /* 0x000df40001277983 */ /* 0x000ee80000300800 */
[----:B------:R-:W2:Y:S01]  /*17510*/  LDL.LU R35, [R1+0xdf0] ;  /* 0x000df00001237983 */ /* 0x000ea20000300800 */
[----:B------:R-:W-:Y:S02]  /*17520*/  IMAD.MOV.U32 R41, RZ, RZ, R76 ;  /* 0x000000ffff297224 */ /* 0x000fe400078e004c */
[----:B------:R-:W-:Y:S01]  /*17530*/  IMAD.MOV.U32 R61, RZ, RZ, R77 ;  /* 0x000000ffff3d7224 */ /* 0x000fe200078e004d */
[----:B------:R-:W-:Y:S01]  /*17540*/  LDS R76, [R3+0x26000] ;  /* 0x02600000034c7984 */ /* 0x000fe20000000800 */
[----:B------:R-:W-:Y:S02]  /*17550*/  IMAD.MOV.U32 R48, RZ, RZ, R78 ;  /* 0x000000ffff307224 */ /* 0x000fe400078e004e */
[----:B------:R-:W-:Y:S01]  /*17560*/  IMAD.MOV.U32 R6, RZ, RZ, R79 ;  /* 0x000000ffff067224 */ /* 0x000fe200078e004f */
[----:B------:R-:W-:Y:S04]  /*17570*/  LDS R78, [R3+0x27000] ;  /* 0x02700000034e7984 */ /* 0x000fe80000000800 */
[----:B------:R-:W-:Y:S04]  /*17580*/  LDS R77, [R2+0x26000] ;  /* 0x02600000024d7984 */ /* 0x000fe80000000800 */
[----:B------:R-:W4:Y:S02]  /*17590*/  LDS R79, [R2+0x27000] ;  /* 0x02700000024f7984 */ /* 0x000f240000000800 */
[C---:B----4-:R-:W-:Y:S08]  /*175a0*/  HMMA.1688.F32.TF32 R104, R76.reuse, R42, R104 ;  /* 0x0000002a4c68723c */ /* 0x050ff00000081068 */
[C---:B---3--:R-:W-:Y:S08]  /*175b0*/  HMMA.1688.F32.TF32 R100, R76.reuse, R38, R100 ;  /* 0x000000264c64723c */ /* 0x048ff00000081064 */
[C---:B--2---:R-:W-:Y:S07]  /*175c0*/  HMMA.1688.F32.TF32 R96, R76.reuse, R34, R96 ;  /* 0x000000224c60723c */ /* 0x044fee0000081060 */
        /* <DEDUP_REMOVED lines=16> */
[----:B------:R4:W-:Y:S02]  /*176d0*/  STL.64 [R1+0x668], R86 ;  /* 0x0006685601007387 */ /* 0x0009e40000100a00 */
[----:B----4-:R-:W-:Y:S02]  /*176e0*/  HMMA.1688.F32.TF32 R84, R76, R58, R96 ;  /* 0x0000003a4c54723c */ /* 0x010fe40000081060 */
[----:B------:R-:W4:Y:S05]  /*176f0*/  LDL.LU R96, [R1+0xe0] ;  /* 0x0000e00001607983 */ /* 0x000f2a0000300800 */
[----:B------:R-:W-:-:S02]  /*17700*/  IMAD.MOV.U32 R98, RZ, RZ, R50 ;  /* 0x000000ffff627224 */ /* 0x000fc400078e0032 */
[----:B------:R-:W-:Y:S11]  /*17710*/  IMAD.MOV.U32 R99, RZ, RZ, R51 ;  /* 0x000000ffff637224 */ /* 0x000ff600078e0033 */
[----:B------:R-:W-:Y:S03]  /*17720*/  @!UPT UIADD3 URZ, URZ, URZ, URZ ;  /* 0x0000003f3f3ff290 */ /* 0x000fe6000fffe03f */
[----:B------:R-:W-:Y:S04]  /*17730*/  STL.64 [R1+0x6a0], R84 ;  /* 0x0006a05401007387 */ /* 0x000fe80000100a00 */
[----:B------:R3:W-:Y:S04]  /*17740*/  STL.64 [R1+0x6a8], R86 ;  /* 0x0006a85601007387 */ /* 0x0007e80000100a00 */
[----:B------:R-:W4:Y:S04]  /*17750*/  LDL.LU R97, [R1+0xe4] ;  /* 0x0000e40001617983 */ /* 0x000f280000300800 */
[----:B------:R-:W2:Y:S04]  /*17760*/  LDL.LU R50, [R1+0xdbc] ;  /* 0x000dbc0001327983 */ /* 0x000ea80000300800 */
[----:B------:R-:W2:Y:S01]  /*17770*/  LDL.LU R51, [R1+0xdb8] ;  /* 0x000db80001337983 */ /* 0x000ea20000300800 */
[C---:B---3--:R-:W-:Y:S03]  /*17780*/  HMMA.1688.F32.TF32 R84, R76.reuse, R54, R100 ;  /* 0x000000364c54723c */ /* 0x048fe60000081064 */
[----:B------:R-:W3:Y:S11]  /*17790*/  LDL.LU R100, [R1+0x200] ;  /* 0x0002000001647983 */ /* 0x000ef60000300800 */
[----:B------:R-:W-:Y:S09]  /*177a0*/  @!UPT UIADD3 URZ, URZ, URZ, URZ ;  /* 0x0000003f3f3ff290 */ /* 0x000ff2000fffe03f */
[----:B------:R-:W-:Y:S04]  /*177b0*/  STL.64 [R1+0x740], R84 ;  /* 0x0007405401007387 */ /* 0x000fe80000100a00 */
[----:B------:R2:W-:Y:S04]  /*177c0*/  STL.64 [R1+0x748], R86 ;  /* 0x0007485601007387 */ /* 0x0005e80000100a00 */
[----:B------:R-:W3:Y:S04]  /*177d0*/  LDL.LU R101, [R1+0x204] ;  /* 0x0002040001657983 */ /* 0x000ee80000300800 */
[----:B------:R-:W3:Y:S04]  /*177e0*/  LDL.LU R102, [R1+0x208] ;  /* 0x0002080001667983 */ /* 0x000ee80000300800 */
[----:B------:R-:W3:Y:S01]  /*177f0*/  LDL.LU R103, [R1+0x20c] ;  /* 0x00020c0001677983 */ /* 0x000ee20000300800 */
[C---:B--2---:R-:W-:Y:S03]  /*17800*/  HMMA.1688.F32.TF32 R84, R76.reuse, R50, R108 ;  /* 0x000000324c54723c */ /* 0x044fe6000008106c */
[----:B------:R-:W2:Y:S11]  /*17810*/  LDL.LU R108, [R1+0x300] ;  /* 0x00030000016c7983 */ /* 0x000eb60000300800 */
[----:B------:R-:W-:Y:S09]  /*17820*/  @!UPT UIADD3 URZ, URZ, URZ, URZ ;  /* 0x0000003f3f3ff290 */ /* 0x000ff2000fffe03f */
[----:B------:R-:W-:Y:S04]  /*17830*/  STL.64 [R1+0x7e0], R84 ;  /* 0x0007e05401007387 */ /* 0x000fe80000100a00 */
[----:B------:R1:W-:Y:S04]  /*17840*/  STL.64 [R1+0x7e8], R86 ;  /* 0x0007e85601007387 */ /* 0x0003e80000100a00 */
[----:B------:R-:W2:Y:S04]  /*17850*/  LDL.LU R109, [R1+0x304] ;  /* 0x00030400016d7983 */ /* 0x000ea80000300800 */
[----:B------:R-:W2:Y:S01]  /*17860*/  LDL.LU R110, [R1+0x308] ;  /* 0x00030800016e7983 */ /* 0x000ea20000300800 */
[C---:B-1----:R-:W-:Y:S03]  /*17870*/  HMMA.1688.F32.TF32 R84, R76.reuse, R10, R120 ;  /* 0x0000000a4c54723c */ /* 0x042fe60000081078 */
[----:B------:R-:W2:Y:S04]  /*17880*/  LDL.LU R111, [R1+0x30c] ;  /* 0x00030c00016f7983 */ /* 0x000ea80000300800 */
[----:B------:R-:W4:Y:S11]  /*17890*/  LDL.LU R120, [R1+0x3a0] ;  /* 0x0003a00001787983 */ /* 0x000f360000300800 */
[----:B------:R-:W-:Y:S05]  /*178a0*/  @!UPT UIADD3 URZ, URZ, URZ, URZ ;  /* 0x0000003f3f3ff290 */ /* 0x000fea000fffe03f */
[----:B------:R-:W-:Y:S04]  /*178b0*/  STL.64 [R1+0x900], R84 ;  /* 0x0009005401007387 */ /* 0x000fe80000100a00 */
[----:B------:R1:W-:Y:S04]  /*178c0*/  STL.64 [R1+0x908], R86 ;  /* 0x0009085601007387 */ /* 0x0003e80000100a00 */
[----:B------:R-:W4:Y:S04]  /*178d0*/  LDL.LU R121, [R1+0x3a4] ;  /* 0x0003a40001797983 */ /* 0x000f280000300800 */
[----:B------:R-:W4:Y:S04]  /*178e0*/  LDL.LU R122, [R1+0x3a8] ;  /* 0x0003a800017a7983 */ /* 0x000f280000300800 */
[----:B------:R-:W4:Y:S01]  /*178f0*/  LDL.LU R123, [R1+0x3ac] ;  /* 0x0003ac00017b7983 */ /* 0x000f220000300800 */
[C---:B------:R-:W-:Y:S08]  /*17900*/  HMMA.1688.F32.TF32 R124, R76.reuse, R14, R124 ;  /* 0x0000000e4c7c723c */ /* 0x040ff0000008107c */
[C---:B------:R-:W-:Y:S08]  /*17910*/  HMMA.1688.F32.TF32 R132, R76.reuse, R18, R132 ;  /* 0x000000124c84723c */ /* 0x040ff00000081084 */
[----:B-1----:R-:W-:Y:S07]  /*17920*/  HMMA.1688.F32.TF32 R84, R76, R22, R136 ;  /* 0x000000164c54723c */ /* 0x002fee0000081088 */
[----:B------:R-:W-:Y:S04]  /*17930*/  STL.64 [R1+0x8f0], R124 ;  /* 0x0008f07c01007387 */ /* 0x000fe80000100a00 */
[----:B------:R1:W-:Y:S01]  /*17940*/  STL.64 [R1+0x8f8], R126 ;  /* 0x0008f87e01007387 */ /* 0x0003e20000100a00 */
[----:B------:R-:W-:-:S02]  /*17950*/  IMAD.MOV.U32 R28, RZ, RZ, R80 ;  /* 0x000000ffff1c7224 */ /* 0x000fc400078e0050 */
[----:B------:R-:W-:Y:S01]  /*17960*/  IMAD.MOV.U32 R20, RZ, RZ, R81 ;  /* 0x000000ffff147224 */ /* 0x000fe200078e0051 */
[----:B------:R-:W-:Y:S01]  /*17970*/  LDS R80, [R3+0x26080] ;  /* 0x0260800003507984 */ /* 0x000fe20000000800 */
[----:B------:R-:W-:Y:S02]  /*17980*/  IMAD.MOV.U32 R17, RZ, RZ, R82 ;  /* 0x000000ffff117224 */ /* 0x000fe400078e0052 */
[----:B------:R-:W-:Y:S01]  /*17990*/  IMAD.MOV.U32 R13, RZ, RZ, R83 ;  /* 0x000000ffff0d7224 */ /* 0x000fe200078e0053 */
[----:B------:R-:W-:Y:S01]  /*179a0*/  LDS R82, [R3+0x27080] ;  /* 0x0270800003527984 */ /* 0x000fe20000000800 */
[C---:B-1----:R-:W-:Y:S03]  /*179b0*/  HMMA.1688.F32.TF32 R124, R76.reuse, R26, R140 ;  /* 0x0000001a4c7c723c */ /* 0x042fe6000008108c */
[----:B------:R-:W-:Y:S04]  /*179c0*/  LDS R81, [R2+0x26080] ;  /* 0x0260800002517984 */ /* 0x000fe80000000800 */
[----:B------:R-:W3:Y:S04]  /*179d0*/  LDS R83, [R2+0x27080] ;  /* 0x0270800002537984 */ /* 0x000ee80000000800 */
        /* <DEDUP_REMOVED lines=20> */
[----:B------:R-:W-:Y:S04]  /*17b20*/  LDS R86, [R3+0x27100] ;  /* 0x0271000003567984 */ /* 0x000fe80000000800 */
[----:B------:R-:W-:Y:S04]  /*17b30*/  LDS R85, [R2+0x26100] ;  /* 0x0261000002557984 */ /* 0x000fe80000000800 */
[----:B------:R-:W1:Y:S01]  /*17b40*/  LDS R87, [R2+0x27100] ;  /* 0x0271000002577984 */ /* 0x000e620000000800 */
[C---:B--2---:R-:W-:Y:S08]  /*17b50*/  HMMA.1688.F32.TF32 R108, R80.reuse, R38, R108 ;  /* 0x00000026506c723c */ /* 0x044ff0000008106c */
[C---:B----4-:R-:W-:Y:S11]  /*17b60*/  HMMA.1688.F32.TF32 R76, R80.reuse, R42, R120 ;  /* 0x0000002a504c723c */ /* 0x050ff60000081078 */
[----:B------:R-:W-:Y:S11]  /*17b70*/  @!UPT UIADD3 URZ, URZ, URZ, URZ ;  /* 0x0000003f3f3ff290 */ /* 0x000ff6000fffe03f */
[----:B------:R-:W-:Y:S01]  /*17b80*/  @!UPT UIADD3 URZ, URZ, URZ, URZ ;  /* 0x0000003f3f3ff290 */ /* 0x000fe2000fffe03f */
[----:B------:R-:W-:Y:S04]  /*17b90*/  STL.64 [R1+0x130], R76 ;  /* 0x0001304c01007387 */ /* 0x000fe80000100a00 */
[----:B------:R2:W-:Y:S02]  /*17ba0*/  STL.64 [R1+0x138], R78 ;  /* 0x0001384e01007387 */ /* 0x0005e40000100a00 */
[C---:B--2---:R-:W-:Y:S02]  /*17bb0*/  HMMA.1688.F32.TF32 R76, R80.reuse, R62, R96 ;  /* 0x0000003e504c723c */ /* 0x044fe40000081060 */
[----:B------:R-:W-:Y:S04]  /*17bc0*/  STL.64 [R1+0x120], R108 ;  /* 0x0001206c01007387 */ /* 0x000fe80000100a00 */
[----:B------:R-:W-:Y:S02]  /*17bd0*/  STL.64 [R1+0x128], R110 ;  /* 0x0001286e01007387 */ /* 0x000fe40000100a00 */
[C---:B------:R-:W-:Y:S02]  /*17be0*/  HMMA.1688.F32.TF32 R96, R80.reuse, R58, R88 ;  /* 0x0000003a5060723c */ /* 0x040fe40000081058 */
[----:B------:R-:W-:Y:S04]  /*17bf0*/  STL.64 [R1+0x100], R100 ;  /* 0x0001006401007387 */ /* 0x000fe80000100a00 */
[----:B------:R-:W-:Y:S02]  /*17c00*/  STL.64 [R1+0x108], R102 ;  /* 0x0001086601007387 */ /* 0x000fe40000100a00 */
[C---:B------:R-:W-:Y:S07]  /*17c10*/  HMMA.1688.F32.TF32 R88, R80.reuse, R54, R104 ;  /* 0x000000365058723c */ /* 0x040fee0000081068 */
[----:B------:R-:W-:Y:S04]  /*17c20*/  STL.64 [R1+0xe0], R76 ;  /* 0x0000e04c01007387 */ /* 0x000fe80000100a00 */
[----:B------:R2:W-:Y:S02]  /*17c30*/  STL.64 [R1+0xe8], R78 ;  /* 0x0000e84e01007387 */ /* 0x0005e40000100a00 */
[C---:B--2---:R-:W-:Y:S02]  /*17c40*/  HMMA.1688.F32.TF32 R76, R80.reuse, R50, R112 ;  /* 0x00000032504c723c */ /* 0x044fe40000081070 */
[----:B------:R-:W-:Y:S04]  /*17c50*/  STL.64 [R1+0x550], R96 ;  /* 0x0005506001007387 */ /* 0x000fe80000100a00 */
[----:B------:R2:W-:Y:S04]  /*17c60*/  STL.64 [R1+0x558], R98 ;  /* 0x0005586201007387 */ /* 0x0005e80000100a00 */
[----:B------:R-:W-:Y:S04]  /*17c70*/  STL.64 [R1+0x650], R88 ;  /* 0x0006505801007387 */ /* 0x000fe80000100a00 */
[----:B------:R3:W-:Y:S01]  /*17c80*/  STL.64 [R1+0x658], R90 ;  /* 0x0006585a01007387 */ /* 0x0007e20000100a00 */
[C---:B--2---:R-:W-:Y:S08]  /*17c90*/  HMMA.1688.F32.TF32 R96, R80.reuse, R10, R160 ;  /* 0x0000000a5060723c */ /* 0x044ff000000810a0 */
[----:B------:R-:W-:Y:S01]  /*17ca0*/  STL.64 [R1+0x690], R76 ;  /* 0x0006904c01007387 */ /* 0x000fe20000100a00 */
[C---:B---3--:R-:W-:Y:S03]  /*17cb0*/  HMMA.1688.F32.TF32 R88, R80.reuse, R14, R168 ;  /* 0x0000000e5058723c */ /* 0x048fe600000810a8 */
[----:B------:R2:W-:Y:S05]  /*17cc0*/  STL.64 [R1+0x698], R78 ;  /* 0x0006984e01007387 */ /* 0x0005ea0000100a00 */
[C---:B--2---:R-:W-:Y:S06]  /*17cd0*/  HMMA.1688.F32.TF32 R76, R80.reuse, R18, R172 ;  /* 0x00000012504c723c */ /* 0x044fec00000810ac */
[----:B------:R-:W-:Y:S04]  /*17ce0*/  STL.64 [R1+0x870], R96 ;  /* 0x0008706001007387 */ /* 0x000fe80000100a00 */
[----:B------:R2:W-:Y:S04]  /*17cf0*/  STL.64 [R1+0x878], R98 ;  /* 0x0008786201007387 */ /* 0x0005e80000100a00 */
[----:B------:R-:W1:Y:S04]  /*17d00*/  LDL.LU R124, [R1+0x430] ;  /* 0x00043000017c7983 */ /* 0x000e680000300800 */
[----:B------:R-:W-:Y:S04]  /*17d10*/  STL.64 [R1+0x860], R88 ;  /* 0x0008605801007387 */ /* 0x000fe80000100a00 */
[----:B------:R3:W-:Y:S01]  /*17d20*/  STL.64 [R1+0x868], R90 ;  /* 0x0008685a01007387 */ /* 0x0007e20000100a00 */
[C---:B--2---:R-:W-:Y:S03]  /*17d30*/  HMMA.1688.F32.TF32 R96, R80.reuse, R22, R176 ;  /* 0x000000165060723c */ /* 0x044fe600000810b0 */
[----:B------:R-:W-:Y:S04]  /*17d40*/  STL.64 [R1+0x850], R76 ;  /* 0x0008504c01007387 */ /* 0x000fe80000100a00 */
[----:B------:R2:W-:Y:S01]  /*17d50*/  STL.64 [R1+0x858], R78 ;  /* 0x0008584e01007387 */ /* 0x0005e20000100a00 */
[C---:B---3--:R-:W-:Y:S03]  /*17d60*/  HMMA.1688.F32.TF32 R88, R80.reuse, R30, R184 ;  /* 0x0000001e5058723c */ /* 0x048fe600000810b8 */
[----:B------:R-:W1:Y:S04]  /*17d70*/  LDL.LU R125, [R1+0x434] ;  /* 0x00043400017d7983 */ /* 0x000e680000300800 */
[----:B------:R-:W1:Y:S01]  /*17d80*/  LDL.LU R126, [R1+0x438] ;  /* 0x00043800017e7983 */ /* 0x000e620000300800 */
[C---:B--2---:R-:W-:Y:S03]  /*17d90*/  HMMA.1688.F32.TF32 R76, R80.reuse, R26, R180 ;  /* 0x0000001a504c723c */ /* 0x044fe600000810b4 */
[----:B------:R-:W1:Y:S04]  /*17da0*/  LDL.LU R127, [R1+0x43c] ;  /* 0x00043c00017f7983 */ /* 0x000e680000300800 */
[----:B------:R-:W-:Y:S04]  /*17db0*/  STL.64 [R1+0x840], R96 ;  /* 0x0008406001007387 */ /* 0x000fe80000100a00 */
[----:B------:R2:W-:Y:S02]  /*17dc0*/  STL.64 [R1+0x848], R98 ;  /* 0x0008486201007387 */ /* 0x0005e40000100a00 */
[C---:B--2---:R-:W-:Y:S10]  /*17dd0*/  HMMA.1688.F32.TF32 R96, R80.reuse, R94, R188 ;  /* 0x0000005e5060723c */ /* 0x044ff400000810bc */
[----:B------:R-:W-:Y:S04]  /*17de0*/  STL.64 [R1+0x830], R76 ;  /* 0x0008304c01007387 */ /* 0x000fe80000100a00 */
[----:B------:R2:W-:Y:S02]  /*17df0*/  STL.64 [R1+0x838], R78 ;  /* 0x0008384e01007387 */ /* 0x0005e40000100a00 */
[C---:B--2---:R-:W-:Y:S02]  /*17e00*/  HMMA.1688.F32.TF32 R76, R80.reuse, R130, R192 ;  /* 0x00000082504c723c */ /* 0x044fe400000810c0 */
[----:B------:R2:W-:Y:S04]  /*17e10*/  STL.64 [R1+0x820], R88 ;  /* 0x0008205801007387 */ /* 0x0005e80000100a00 */
[----:B------:R3:W-:Y:S04]  /*17e20*/  STL.64 [R1+0x828], R90 ;  /* 0x0008285a01007387 */ /* 0x0007e80000100a00 */
[----:B--2---:R-:W2:Y:S04]  /*17e30*/  LDL.LU R88, [R1+0x390] ;  /* 0x0003900001587983 */ /* 0x004ea80000300800 */
[----:B------:R-:W-:Y:S04]  /*17e40*/  STL.64 [R1+0x810], R96 ;  /* 0x0008106001007387 */ /* 0x000fe80000100a00 */
[----:B------:R-:W-:Y:S05]  /*17e50*/  STL.64 [R1+0x818], R98 ;  /* 0x0008186201007387 */ /* 0x000fea0000100a00 */
[----:B------:R-:W-:Y:S04]  /*17e60*/  STL.64 [R1+0x800], R76 ;  /* 0x0008004c01007387 */ /* 0x000fe80000100a00 */
[----:B------:R4:W-:Y:S04]  /*17e70*/  STL.64 [R1+0x808], R78 ;  /* 0x0008084e01007387 */ /* 0x0009e80000100a00 */
[----:B------:R-:W2:Y:S04]  /*17e80*/  LDL.LU R89, [R1+0x394] ;  /* 0x0003940001597983 */ /* 0x000ea80000300800 */
[----:B---3--:R-:W2:Y:S04]  /*17e90*/  LDL.LU R90, [R1+0x398] ;  /* 0x00039800015a7983 */ /* 0x008ea80000300800 */
[----:B------:R-:W2:Y:S01]  /*17ea0*/  LDL.LU R91, [R1+0x39c] ;  /* 0x00039c00015b7983 */ /* 0x000ea20000300800 */
[----:B----4-:R-:W-:Y:S03]  /*17eb0*/  HMMA.1688.F32.TF32 R76, R80, R166, R196 ;  /* 0x000000a6504c723c */ /* 0x010fe600000810c4 */
[----:B------:R-:W3:Y:S04]  /*17ec0*/  LDL.LU R100, [R1+0xf0] ;  /* 0x0000f00001647983 */ /* 0x000ee80000300800 */
[----:B------:R-:W-:Y:S04]  /*17ed0*/  LDS R80, [R3+0x26180] ;  /* 0x0261800003507984 */ /* 0x000fe80000000800 */
[----:B------:R-:W-:Y:S04]  /*17ee0*/  LDS R82, [R3+0x27180] ;  /* 0x0271800003527984 */ /* 0x000fe80000000800 */
[----:B------:R-:W-:Y:S04]  /*17ef0*/  LDS R81, [R2+0x26180] ;  /* 0x0261800002517984 */ /* 0x000fe80000000800 */
[----:B------:R-:W4:Y:S04]  /*17f00*/  LDS R83, [R2+0x27180] ;  /* 0x0271800002537984 */ /* 0x000f280000000800 */
[----:B------:R-:W-:Y:S04]  /*17f10*/  STL.64 [R1+0x7f0], R76 ;  /* 0x0007f04c01007387 */ /* 0x000fe80000100a00 */
[----:B------:R-:W-:Y:S04]  /*17f20*/  STL.64 [R1+0x7f8], R78 ;  /* 0x0007f84e01007387 */ /* 0x000fe80000100a00 */
        /* <DEDUP_REMOVED lines=14> */
[----:B------:R-:W3:Y:S01]  /*18010*/  LDL.LU R99, [R1+0xbc] ;  /* 0x0000bc0001637983 */ /* 0x000ee20000300800 */
[C---:B-1----:R-:W-:Y:S03]  /*18020*/  HMMA.1688.F32.TF32 R192, R84.reuse, R42, R124 ;  /* 0x0000002a54c0723c */ /* 0x042fe6000008107c */
[----:B------:R-:W-:Y:S04]  /*18030*/  LDS R76, [R3+0x26200] ;  /* 0x02620000034c7984 */ /* 0x000fe80000000800 */
[----:B------:R-:W-:Y:S01]  /*18040*/  LDS R78, [R3+0x27200] ;  /* 0x02720000034e7984 */ /* 0x000fe20000000800 */
[----:B--2---:R-:W-:Y:S11]  /*18050*/  HMMA.1688.F32.TF32 R188, R84, R38, R88 ;  /* 0x0000002654bc723c */ /* 0x004ff60000081058 */
[----:B------:R-:W-:Y:S04]  /*18060*/  @!UPT UIADD3 URZ, URZ, URZ, URZ ;  /* 0x0000003f3f3ff290 */ /* 0x000fe8000fffe03f */
[----:B------:R-:W-:Y:S04]  /*18070*/  STL [R1+0xc08], R192 ;  /* 0x000c08c001007387 */ /* 0x000fe80000100800 */
[----:B------:R-:W-:Y:S04]  /*18080*/  STL [R1+0xc04], R193 ;  /* 0x000c04c101007387 */ /* 0x000fe80000100800 */
[----:B------:R-:W-:Y:S04]  /*18090*/  STL [R1+0xc00], R194 ;  /* 0x000c00c201007387 */ /* 0x000fe80000100800 */
[----:B------:R-:W-:Y:S04]  /*180a0*/  STL [R1+0xbfc], R195 ;  /* 0x000bfcc301007387 */ /* 0x000fe80000100800 */
[----:B------:R-:W2:Y:S04]  /*180b0*/  LDL.LU R88, [R1+0x4a0] ;  /* 0x0004a00001587983 */ /* 0x000ea80000300800 */
[----:B------:R-:W2:Y:S04]  /*180c0*/  LDL.LU R89, [R1+0x4a4] ;  /* 0x0004a40001597983 */ /* 0x000ea80000300800 */
[----:B------:R-:W2:Y:S04]  /*180d0*/  LDL.LU R90, [R1+0x4a8] ;  /* 0x0004a800015a7983 */ /* 0x000ea80000300800 */
[----:B------:R-:W2:Y:S01]  /*180e0*/  LDL.LU R91, [R1+0x4ac] ;  /* 0x0004ac00015b7983 */ /* 0x000ea20000300800 */
[----:B----4-:R-:W-:Y:S03]  /*180f0*/  HMMA.1688.F32.TF32 R44, R80, R30, R44 ;  /* 0x0000001e502c723c */ /* 0x010fe6000008102c */
[----:B------:R-:W-:Y:S04]  /*18100*/  LDS R77, [R2+0x26200] ;  /* 0x02620000024d7984 */ /* 0x000fe80000000800 */
[----:B------:R-:W1:Y:S01]  /*18110*/  LDS R79, [R2+0x27200] ;  /* 0x02720000024f7984 */ /* 0x000e620000000800 */
[C---:B---3--:R-:W-:Y:S08]  /*18120*/  HMMA.1688.F32.TF32 R196, R84.reuse, R58, R100 ;  /* 0x0000003a54c4723c */ /* 0x048ff00000081064 */
[C---:B------:R-:W-:Y:S01]  /*18130*/  HMMA.1688.F32.TF32 R184, R84.reuse, R34, R120 ;  /* 0x0000002254b8723c */ /* 0x040fe20000081078 */
[----:B------:R-:W-:Y:S07]  /*18140*/  STL [R1+0xc18], R188 ;  /* 0x000c18bc01007387 */ /* 0x000fee0000100800 */
[C---:B------:R-:W-:Y:S01]  /*18150*/  HMMA.1688.F32.TF32 R104, R84.reuse, R62, R108 ;  /* 0x0000003e5468723c */ /* 0x040fe2000008106c */
[----:B------:R-:W-:Y:S04]  /*18160*/  STL [R1+0xc14], R189 ;  /* 0x000c14bd01007387 */ /* 0x000fe80000100800 */
[----:B------:R-:W-:Y:S03]  /*18170*/  STL [R1+0xc10], R190 ;  /* 0x000c10be01007387 */ /* 0x000fe60000100800 */
[C---:B------:R-:W-:Y:S01]  /*18180*/  HMMA.1688.F32.TF32 R96, R84.reuse, R54, R96 ;  /* 0x000000365460723c */ /* 0x040fe20000081060 */
[----:B------:R-:W-:Y:S06]  /*18190*/  STL [R1+0xc0c], R191 ;  /* 0x000c0cbf01007387 */ /* 0x000fec0000100800 */
[----:B------:R-:W-:Y:S04]  /*181a0*/  STL [R1+0xc28], R184 ;  /* 0x000c28b801007387 */ /* 0x000fe80000100800 */
[----:B------:R-:W-:Y:S04]  /*181b0*/  STL [R1+0xc24], R185 ;  /* 0x000c24b901007387 */ /* 0x000fe80000100800 */
[----:B------:R-:W-:Y:S04]  /*181c0*/  STL [R1+0xc20], R186 ;  /* 0x000c20ba01007387 */ /* 0x000fe80000100800 */
[----:B------:R-:W-:Y:S04]  /*181d0*/  STL [R1+0xc1c], R187 ;  /* 0x000c1cbb01007387 */ /* 0x000fe80000100800 */
[----:B------:R-:W-:Y:S04]  /*181e0*/  STL [R1+0xc38], R196 ;  /* 0x000c38c401007387 */ /* 0x000fe80000100800 */
[----:B------:R-:W-:Y:S04]  /*181f0*/  STL.64 [R1+0x10], R104 ;  /* 0x0000106801007387 */ /* 0x000fe80000100a00 */
[----:B------:R3:W-:Y:S01]  /*18200*/  STL.64 [R1+0x18], R106 ;  /* 0x0000186a01007387 */ /* 0x0007e20000100a00 */
[C---:B------:R-:W-:Y:S03]  /*18210*/  HMMA.1688.F32.TF32 R100, R84.reuse, R10, R200 ;  /* 0x0000000a5464723c */ /* 0x040fe600000810c8 */
[----:B------:R-:W-:Y:S04]  /*18220*/  STL [R1+0xc34], R197 ;  /* 0x000c34c501007387 */ /* 0x000fe80000100800 */
[----:B------:R-:W-:Y:S01]  /*18230*/  STL [R1+0xc30], R198 ;  /* 0x000c30c601007387 */ /* 0x000fe20000100800 */
[C---:B---3--:R-:W-:Y:S03]  /*18240*/  HMMA.1688.F32.TF32 R104, R84.reuse, R50, R116 ;  /* 0x000000325468723c */ /* 0x048fe60000081074 */
[----:B------:R-:W-:Y:S04]  /*18250*/  STL [R1+0xc2c], R199 ;  /* 0x000c2cc701007387 */ /* 0x000fe80000100800 */
[----:B------:R-:W-:Y:S04]  /*18260*/  STL.64 [R1+0xc0], R96 ;  /* 0x0000c06001007387 */ /* 0x000fe80000100a00 */
[----:B------:R3:W-:Y:S02]  /*18270*/  STL.64 [R1+0xc8], R98 ;  /* 0x0000c86201007387 */ /* 0x0007e40000100a00 */
[C---:B---3--:R-:W-:Y:S10]  /*18280*/  HMMA.1688.F32.TF32 R96, R84.reuse, R14, R204 ;  /* 0x0000000e5460723c */ /* 0x048ff400000810cc */
[----:B------:R-:W-:Y:S04]  /*18290*/  STL.64 [R1+0x2d0], R104 ;  /* 0x0002d06801007387 */ /* 0x000fe80000100a00 */
[----:B------:R3:W-:Y:S04]  /*182a0*/  STL.64 [R1+0x2d8], R106 ;  /* 0x0002d86a01007387 */ /* 0x0007e80000100a00 */
[----:B------:R-:W-:Y:S04]  /*182b0*/  STL.64 [R1+0x7d0], R100 ;  /* 0x0007d06401007387 */ /* 0x000fe80000100a00 */
[----:B------:R4:W-:Y:S01]  /*182c0*/  STL.64 [R1+0x7d8], R102 ;  /* 0x0007d86601007387 */ /* 0x0009e20000100a00 */
[C---:B---3--:R-:W-:Y:S03]  /*182d0*/  HMMA.1688.F32.TF32 R104, R84.reuse, R18, R208 ;  /* 0x000000125468723c */ /* 0x048fe600000810d0 */
[----:B------:R-:W-:Y:S05]  /*182e0*/  STL.64 [R1+0x7c0], R96 ;  /* 0x0007c06001007387 */ /* 0x000fea0000100a00 */
[C---:B----4-:R-:W-:Y:S01]  /*182f0*/  HMMA.1688.F32.TF32 R100, R84.reuse, R22, R212 ;  /* 0x000000165464723c */ /* 0x050fe200000810d4 */
[----:B------:R3:W-:Y:S07]  /*18300*/  STL.64 [R1+0x7c8], R98 ;  /* 0x0007c86201007387 */ /* 0x0007ee0000100a00 */
[C---:B---3--:R-:W-:Y:S07]  /*18310*/  HMMA.1688.F32.TF32 R96, R84.reuse, R26, R216 ;  /* 0x0000001a5460723c */ /* 0x048fee00000810d8 */
        /* <DEDUP_REMOVED lines=8> */
[C---:B---3--:R-:W-:Y:S08]  /*183a0*/  HMMA.1688.F32.TF32 R96, R84.reuse, R130, R228 ;  /* 0x000000825460723c */ /* 0x048ff000000810e4 */
[----:B------:R-:W-:Y:S01]  /*183b0*/  HMMA.1688.F32.TF32 R84, R84, R166, R232 ;  /* 0x000000a65454723c */ /* 0x000fe200000810e8 */
[----:B------:R-:W-:Y:S04]  /*183c0*/  STL.64 [R1+0x780], R104 ;  /* 0x0007806801007387 */ /* 0x000fe80000100a00 */
[----:B------:R-:W-:Y:S04]  /*183d0*/  STL.64 [R1+0x788], R106 ;  /* 0x0007886a01007387 */ /* 0x000fe80000100a00 */
[----:B------:R-:W3:Y:S04]  /*183e0*/  LDL.LU R132, [R1+0x420] ;  /* 0x0004200001847983 */ /* 0x000ee80000300800 */
[----:B------:R4:W-:Y:S04]  /*183f0*/  STL.64 [R1+0x770], R100 ;  /* 0x0007706401007387 */ /* 0x0009e80000100a00 */
[----:B------:R1:W-:Y:S04]  /*18400*/  STL.64 [R1+0x778], R102 ;  /* 0x0007786601007387 */ /* 0x0003e80000100a00 */
[----:B------:R1:W-:Y:S04]  /*18410*/  STL.64 [R1+0x760], R96 ;  /* 0x0007606001007387 */ /* 0x0003e80000100a00 */
[----:B------:R1:W-:Y:S04]  /*18420*/  STL.64 [R1+0x768], R98 ;  /* 0x0007686201007387 */ /* 0x0003e80000100a00 */
[----:B------:R-:W3:Y:S04]  /*18430*/  LDL.LU R133, [R1+0x424] ;  /* 0x0004240001857983 */ /* 0x000ee80000300800 */
[----:B------:R-:W3:Y:S04]  /*18440*/  LDL.LU R134, [R1+0x428] ;  /* 0x0004280001867983 */ /* 0x000ee80000300800 */
[----:B------:R-:W3:Y:S04]  /*18450*/  LDL.LU R135, [R1+0x42c] ;  /* 0x00042c0001877983 */ /* 0x000ee80000300800 */
[----:B------:R-:W3:Y:S04]  /*18460*/  LDL.LU R124, [R1+0x320] ;  /* 0x00032000017c7983 */ /* 0x000ee80000300800 */
        /* <DEDUP_REMOVED lines=13> */
[----:B----4-:R-:W4:Y:S04]  /*18540*/  LDL.LU R100, [R1+0x110] ;  /* 0x0001100001647983 */ /* 0x010f280000300800 */
[----:B------:R-:W4:Y:S04]  /*18550*/  LDL.LU R101, [R1+0x114] ;  /* 0x0001140001657983 */ /* 0x000f280000300800 */
[----:B-1----:R-:W4:Y:S04]  /*18560*/  LDL.LU R102, [R1+0x118] ;  /* 0x0001180001667983 */ /* 0x002f280000300800 */
[----:B------:R-:W4:Y:S01]  /*18570*/  LDL.LU R103, [R1+0x11c] ;  /* 0x00011c0001677983 */ /* 0x000f220000300800 */
[C---:B--2---:R-:W-:Y:S03]  /*18580*/  HMMA.1688.F32.TF32 R180, R80.reuse, R42, R88 ;  /* 0x0000002a50b4723c */ /* 0x044fe60000081058 */
[----:B------:R-:W2:Y:S04]  /*18590*/  LDL.LU R96, [R1+0xd0] ;  /* 0x0000d00001607983 */ /* 0x000ea80000300800 */
[----:B------:R-:W2:Y:S04]  /*185a0*/  LDL.LU R97, [R1+0xd4] ;  /* 0x0000d40001617983 */ /* 0x000ea80000300800 */
[----:B------:R-:W2:Y:S04]  /*185b0*/  LDL.LU R98, [R1+0xd8] ;  /* 0x0000d80001627983 */ /* 0x000ea80000300800 */
[----:B------:R-:W2:Y:S04]  /*185c0*/  LDL.LU R99, [R1+0xdc] ;  /* 0x0000dc0001637983 */ /* 0x000ea80000300800 */
[----:B------:R-:W2:Y:S04]  /*185d0*/  LDL.LU R88, [R1] ;  /* 0x0000000001587983 */ /* 0x000ea80000300800 */
[----:B------:R-:W2:Y:S04]  /*185e0*/  LDL.LU R89, [R1+0x4] ;  /* 0x0000040001597983 */ /* 0x000ea80000300800 */
[----:B------:R-:W2:Y:S04]  /*185f0*/  LDL.LU R90, [R1+0x8] ;  /* 0x00000800015a7983 */ /* 0x000ea80000300800 */
[----:B------:R-:W2:Y:S04]  /*18600*/  LDL.LU R91, [R1+0xc] ;  /* 0x00000c00015b7983 */ /* 0x000ea80000300800 */
[----:B------:R-:W-:Y:S04]  /*18610*/  STL [R1+0xc48], R180 ;  /* 0x000c48b401007387 */ /* 0x000fe80000100800 */
[----:B------:R-:W-:Y:S04]  /*18620*/  STL [R1+0xc44], R181 ;  /* 0x000c44b501007387 */ /* 0x000fe80000100800 */
[----:B------:R-:W-:Y:S04]  /*18630*/  STL [R1+0xc40], R182 ;  /* 0x000c40b601007387 */ /* 0x000fe80000100800 */
[----:B------:R-:W-:Y:S01]  /*18640*/  STL [R1+0xc3c], R183 ;  /* 0x000c3cb701007387 */ /* 0x000fe20000100800 */
[C---:B------:R-:W-:Y:S08]  /*18650*/  HMMA.1688.F32.TF32 R84, R80.reuse, R18, R244 ;  /* 0x000000125054723c */ /* 0x040ff000000810f4 */
[C---:B---3--:R-:W-:Y:S08]  /*18660*/  HMMA.1688.F32.TF32 R176, R80.reuse, R38, R132 ;  /* 0x0000002650b0723c */ /* 0x048ff00000081084 */
[C---:B------:R-:W-:Y:S11]  /*18670*/  HMMA.1688.F32.TF32 R172, R80.reuse, R34, R124 ;  /* 0x0000002250ac723c */ /* 0x040ff6000008107c */
[----:B------:R-:W-:Y:S04]  /*18680*/  @!UPT UIADD3 URZ, URZ, URZ, URZ ;  /* 0x0000003f3f3ff290 */ /* 0x000fe8000fffe03f */
[----:B------:R-:W-:Y:S01]  /*18690*/  STL [R1+0xc58], R176 ;  /* 0x000c58b001007387 */ /* 0x000fe20000100800 */
[C---:B------:R-:W-:Y:S03]  /*186a0*/  HMMA.1688.F32.TF32 R132, R80.reuse, R62, R120 ;  /* 0x0000003e5084723c */ /* 0x040fe60000081078 */
[----:B------:R-:W-:Y:S05]  /*186b0*/  STL [R1+0xc54], R177 ;  /* 0x000c54b101007387 */ /* 0x000fea0000100800 */
[C---:B------:R-:W-:Y:S01]  /*186c0*/  HMMA.1688.F32.TF32 R124, R80.reuse, R58, R108 ;  /* 0x0000003a507c723c */ /* 0x040fe2000008106c */
[----:B------:R-:W-:Y:S04]  /*186d0*/  STL [R1+0xc50], R178 ;  /* 0x000c50b201007387 */ /* 0x000fe80000100800 */
[----:B------:R-:W-:Y:S03]  /*186e0*/  STL [R1+0xc4c], R179 ;  /* 0x000c4cb301007387 */ /* 0x000fe60000100800 */
[C---:B----4-:R-:W-:Y:S01]  /*186f0*/  HMMA.1688.F32.TF32 R120, R80.reuse, R54, R100 ;  /* 0x000000365078723c */ /* 0x050fe20000081064 */
[----:B------:R-:W-:Y:S04]  /*18700*/  STL [R1+0xc68], R172 ;  /* 0x000c68ac01007387 */ /* 0x000fe80000100800 */
[----:B------:R-:W-:Y:S03]  /*18710*/  STL [R1+0xc64], R173 ;  /* 0x000c64ad01007387 */ /* 0x000fe60000100800 */
[C---:B--2---:R-:W-:Y:S01]  /*18720*/  HMMA.1688.F32.TF32 R116, R80.reuse, R50, R96 ;  /* 0x000000325074723c */ /* 0x044fe20000081060 */
[----:B------:R-:W-:Y:S04]  /*18730*/  STL [R1+0xc60], R174 ;  /* 0x000c60ae01007387 */ /* 0x000fe80000100800 */
[----:B------:R-:W-:Y:S04]  /*18740*/  STL [R1+0xc5c], R175 ;  /* 0x000c5caf01007387 */ /* 0x000fe80000100800 */
[----:B------:R-:W-:Y:S01]  /*18750*/  STL [R1+0xc78], R132 ;  /* 0x000c788401007387 */ /* 0x000fe20000100800 */
[C---:B------:R-:W-:Y:S03]  /*18760*/  HMMA.1688.F32.TF32 R96, R80.reuse, R10, R88 ;  /* 0x0000000a5060723c */ /* 0x040fe60000081058 */
[----:B------:R-:W-:Y:S05]  /*18770*/  STL [R1+0xc74], R133 ;  /* 0x000c748501007387 */ /* 0x000fea0000100800 */
[C---:B------:R-:W-:Y:S01]  /*18780*/  HMMA.1688.F32.TF32 R88, R80.reuse, R14, R248 ;  /* 0x0000000e5058723c */ /* 0x040fe200000810f8 */
        /* <DEDUP_REMOVED lines=14> */
[----:B------:R-:W-:Y:S04]  /*18870*/  STL.64 [R1+0x730], R96 ;  /* 0x0007306001007387 */ /* 0x000fe80000100a00 */
[----:B------:R-:W-:Y:S04]  /*18880*/  STL.64 [R1+0x738], R98 ;  /* 0x0007386201007387 */ /* 0x000fe80000100a00 */
[----:B------:R-:W2:Y:S04]  /*18890*/  LDL.LU R144, [R1+0x4d0] ;  /* 0x0004d00001907983 */ /* 0x000ea80000300800 */
[----:B------:R-:W-:Y:S04]  /*188a0*/  STL.64 [R1+0x720], R88 ;  /* 0x0007205801007387 */ /* 0x000fe80000100a00 */
[----:B------:R-:W-:Y:S04]  /*188b0*/  STL.64 [R1+0x728], R90 ;  /* 0x0007285a01007387 */ /* 0x000fe80000100a00 */
[----:B------:R-:W-:Y:S04]  /*188c0*/  STL.64 [R1+0x710], R84 ;  /* 0x0007105401007387 */ /* 0x000fe80000100a00 */
[----:B------:R1:W-:Y:S04]  /*188d0*/  STL.64 [R1+0x718], R86 ;  /* 0x0007185601007387 */ /* 0x0003e80000100a00 */
[----:B------:R-:W2:Y:S04]  /*188e0*/  LDL.LU R145, [R1+0x4d4] ;  /* 0x0004d40001917983 */ /* 0x000ea80000300800 */
[----:B------:R-:W2:Y:S01]  /*188f0*/  LDL.LU R146, [R1+0x4d8] ;  /* 0x0004d80001927983 */ /* 0x000ea20000300800 */
[C---:B-1----:R-:W-:Y:S03]  /*18900*/  HMMA.1688.F32.TF32 R84, R80.reuse, R22, R240 ;  /* 0x000000165054723c */ /* 0x042fe600000810f0 */
[----:B------:R-:W2:Y:S04]  /*18910*/  LDL.LU R147, [R1+0x4dc] ;  /* 0x0004dc0001937983 */ /* 0x000ea80000300800 */
[----:B------:R-:W3:Y:S11]  /*18920*/  LDL.LU R140, [R1+0x490] ;  /* 0x00049000018c7983 */ /* 0x000ef60000300800 */
[----:B------:R-:W-:Y:S05]  /*18930*/  @!UPT UIADD3 URZ, URZ, URZ, URZ ;  /* 0x0000003f3f3ff290 */ /* 0x000fea000fffe03f */
[----:B------:R-:W-:Y:S04]  /*18940*/  STL.64 [R1+0x700], R84 ;  /* 0x0007005401007387 */ /* 0x000fe80000100a00 */
[----:B------:R1:W-:Y:S04]  /*18950*/  STL.64 [R1+0x708], R86 ;  /* 0x0007085601007387 */ /* 0x0003e80000100a00 */
[----:B------:R-:W3:Y:S04]  /*18960*/  LDL.LU R141, [R1+0x494] ;  /* 0x00049400018d7983 */ /* 0x000ee80000300800 */
[----:B------:R-:W3:Y:S01]  /*18970*/  LDL.LU R142, [R1+0x498] ;  /* 0x00049800018e7983 */ /* 0x000ee20000300800 */
[C---:B-1----:R-:W-:Y:S03]  /*18980*/  HMMA.1688.F32.TF32 R84, R80.reuse, R26, R236 ;  /* 0x0000001a5054723c */ /* 0x042fe600000810ec */
[----:B------:R-:W3:Y:S04]  /*18990*/  LDL.LU R143, [R1+0x49c] ;  /* 0x00049c00018f7983 */ /* 0x000ee80000300800 */
[----:B------:R-:W4:Y:S11]  /*189a0*/  LDL.LU R136, [R1+0x410] ;  /* 0x0004100001887983 */ /* 0x000f360000300800 */
[----:B------:R-:W-:Y:S05]  /*189b0*/  @!UPT UIADD3 URZ, URZ, URZ, URZ ;  /* 0x0000003f3f3ff290 */ /* 0x000fea000fffe03f */
[----:B------:R-:W-:Y:S04]  /*189c0*/  STL.64 [R1+0x6f0], R84 ;  /* 0x0006f05401007387 */ /* 0x000fe80000100a00 */
[----:B------:R-:W-:Y:S04]  /*189d0*/  STL.64 [R1+0x6f8], R86 ;  /* 0x0006f85601007387 */ /* 0x000fe80000100a00 */
[----:B------:R-:W4:Y:S04]  /*189e0*/  LDL.LU R137, [R1+0x414] ;  /* 0x0004140001897983 */ /* 0x000f280000300800 */
[----:B------:R-:W4:Y:S04]  /*189f0*/  LDL.LU R138, [R1+0x418] ;  /* 0x00041800018a7983 */ /* 0x000f280000300800 */
[----:B------:R-:W4:Y:S04]  /*18a00*/  LDL.LU R139, [R1+0x41c] ;  /* 0x00041c00018b7983 */ /* 0x000f280000300800 */
[----:B------:R-:W4:Y:S04]  /*18a10*/  LDL.LU R108, [R1+0x380] ;  /* 0x00038000016c7983 */ /* 0x000f280000300800 */
[----:B------:R-:W-:Y:S04]  /*18a20*/  STL.64 [R1+0x6e0], R44 ;  /* 0x0006e02c01007387 */ /* 0x000fe80000100a00 */
[----:B------:R1:W-:Y:S04]  /*18a30*/  STL.64 [R1+0x6e8], R46 ;  /* 0x0006e82e01007387 */ /* 0x0003e80000100a00 */
[----:B------:R-:W4:Y:S04]  /*18a40*/  LDL.LU R109, [R1+0x384] ;  /* 0x00038400016d7983 */ /* 0x000f280000300800 */
[----:B------:R-:W4:Y:S01]  /*18a50*/  LDL.LU R110, [R1+0x388] ;  /* 0x00038800016e7983 */ /* 0x000f220000300800 */
[C---:B-1----:R-:W-:Y:S03]  /*18a60*/  HMMA.1688.F32.TF32 R44, R80.reuse, R94, R64 ;  /* 0x0000005e502c723c */ /* 0x042fe60000081040 */
[----:B------:R-:W4:Y:S04]  /*18a70*/  LDL.LU R111, [R1+0x38c] ;  /* 0x00038c00016f7983 */ /* 0x000f280000300800 */
[----:B------:R-:W4:Y:S11]  /*18a80*/  LDL.LU R100, [R1+0x2f0] ;  /* 0x0002f00001647983 */ /* 0x000f360000300800 */
[----:B------:R-:W-:Y:S05]  /*18a90*/  @!UPT UIADD3 URZ, URZ, URZ, URZ ;  /* 0x0000003f3f3ff290 */ /* 0x000fea000fffe03f */
        /* <DEDUP_REMOVED lines=11> */
[----:B------:R-:W4:Y:S04]  /*18b50*/  LDL.LU R98, [R1+0x228] ;  /* 0x0002280001627983 */ /* 0x000f280000300800 */
[----:B------:R-:W4:Y:S01]  /*18b60*/  LDL.LU R99, [R1+0x22c] ;  /* 0x00022c0001637983 */ /* 0x000f220000300800 */
[----:B-1----:R-:W-:Y:S03]  /*18b70*/  HMMA.1688.F32.TF32 R44, R80, R166, R72 ;  /* 0x000000a6502c723c */ /* 0x002fe60000081048 */
[----:B------:R-:W4:Y:S11]  /*18b80*/  LDL.LU R88, [R1+0x140] ;  /* 0x0001400001587983 */ /* 0x000f360000300800 */
[----:B------:R-:W-:Y:S09]  /*18b90*/  @!UPT UIADD3 URZ, URZ, URZ, URZ ;  /* 0x0000003f3f3ff290 */ /* 0x000ff2000fffe03f */
[----:B------:R-:W-:Y:S04]  /*18ba0*/  STL.64 [R1+0x6b0], R44 ;  /* 0x0006b02c01007387 */ /* 0x000fe80000100a00 */
[----:B------:R-:W-:Y:S04]  /*18bb0*/  STL.64 [R1+0x6b8], R46 ;  /* 0x0006b82e01007387 */ /* 0x000fe80000100a00 */
[----:B------:R-:W4:Y:S04]  /*18bc0*/  LDL.LU R89, [R1+0x144] ;  /* 0x0001440001597983 */ /* 0x000f280000300800 */
[----:B------:R-:W4:Y:S04]  /*18bd0*/  LDL.LU R90, [R1+0x148] ;  /* 0x00014800015a7983 */ /* 0x000f280000300800 */
[----:B------:R-:W4:Y:S04]  /*18be0*/  LDL.LU R91, [R1+0x14c] ;  /* 0x00014c00015b7983 */ /* 0x000f280000300800 */
[----:B------:R-:W-:Y:S04]  /*18bf0*/  LDS R44, [R3+0x26280] ;  /* 0x02628000032c7984 */ /* 0x000fe80000000800 */
[----:B------:R-:W-:Y:S04]  /*18c00*/  LDS R46, [R3+0x27280] ;  /* 0x02728000032e7984 */ /* 0x000fe80000000800 */
[----:B------:R-:W-:Y:S04]  /*18c10*/  LDS R45, [R2+0x26280] ;  /* 0x02628000022d7984 */ /* 0x000fe80000000800 */
[----:B------:R-:W1:Y:S01]  /*18c20*/  LDS R47, [R2+0x27280] ;  /* 0x02728000022f7984 */ /* 0x000e620000000800 */
[C---:B--2---:R-:W-:Y:S08]  /*18c30*/  HMMA.1688.F32.TF32 R168, R76.reuse, R42, R144 ;  /* 0x0000002a4ca8723c */ /* 0x044ff00000081090 */
[C---:B---3--:R-:W-:Y:S11]  /*18c40*/  HMMA.1688.F32.TF32 R160, R76.reuse, R38, R140 ;  /* 0x000000264ca0723c */ /* 0x048ff6000008108c */
[----:B------:R-:W-:Y:S04]  /*18c50*/  @!UPT UIADD3 URZ, URZ, URZ, URZ ;  /* 0x0000003f3f3ff290 */ /* 0x000fe8000fffe03f */
[----:B------:R-:W-:Y:S04]  /*18c60*/  STL [R1+0xcb8], R168 ;  /* 0x000cb8a801007387 */ /* 0x000fe80000100800 */
[----:B------:R-:W-:Y:S04]  /*18c70*/  STL [R1+0xcb4], R169 ;  /* 0x000cb4a901007387 */ /* 0x000fe80000100800 */
[----:B------:R-:W-:Y:S04]  /*18c80*/  STL [R1+0xcb0], R170 ;  /* 0x000cb0aa01007387 */ /* 0x000fe80000100800 */
[----:B------:R-:W-:Y:S01]  /*18c90*/  STL [R1+0xcac], R171 ;  /* 0x000cacab01007387 */ /* 0x000fe20000100800 */
[C---:B----4-:R-:W-:Y:S03]  /*18ca0*/  HMMA.1688.F32.TF32 R156, R76.reuse, R34, R136 ;  /* 0x000000224c9c723c */ /* 0x050fe60000081088 */
[----:B------:R-:W-:Y:S04]  /*18cb0*/  STL [R1+0xcc8], R160 ;  /* 0x000cc8a001007387 */ /* 0x000fe80000100800 */
[----:B------:R-:W-:Y:S01]  /*18cc0*/  STL [R1+0xcc4], R161 ;  /* 0x000cc4a101007387 */ /* 0x000fe20000100800 */
[C---:B------:R-:W-:Y:S03]  /*18cd0*/  HMMA.1688.F32.TF32 R112, R76.reuse, R62, R108 ;  /* 0x0000003e4c70723c */ /* 0x040fe6000008106c */
[----:B------:R-:W-:Y:S04]  /*18ce0*/  STL [R1+0xcc0], R162 ;  /* 0x000cc0a201007387 */ /* 0x000fe80000100800 */
[----:B------:R-:W-:Y:S08]  /*18cf0*/  STL [R1+0xcbc], R163 ;  /* 0x000cbca301007387 */ /* 0x000ff00000100800 */
[----:B------:R-:W-:Y:S04]  /*18d00*/  STL [R1+0xcd8], R156 ;  /* 0x000cd89c01007387 */ /* 0x000fe80000100800 */
[----:B------:R-:W-:Y:S04]  /*18d10*/  STL [R1+0xcd4], R157 ;  /* 0x000cd49d01007387 */ /* 0x000fe80000100800 */
[----:B------:R-:W-:Y:S04]  /*18d20*/  STL [R1+0xcd0], R158 ;  /* 0x000cd09e01007387 */ /* 0x000fe80000100800 */
[----:B------:R-:W-:Y:S01]  /*18d30*/  STL [R1+0xccc], R159 ;  /* 0x000ccc9f01007387 */ /* 0x000fe20000100800 */
[C---:B------:R-:W-:Y:S03]  /*18d40*/  HMMA.1688.F32.TF32 R108, R76.reuse, R58, R100 ;  /* 0x0000003a4c6c723c */ /* 0x040fe60000081064 */
[----:B------:R-:W-:Y:S04]  /*18d50*/  STL [R1+0xce8], R112 ;  /* 0x000ce87001007387 */ /* 0x000fe80000100800 */
[----:B------:R-:W-:Y:S04]  /*18d60*/  STL [R1+0xce4], R113 ;  /* 0x000ce47101007387 */ /* 0x000fe80000100800 */
[----:B------:R-:W-:Y:S04]  /*18d70*/  STL [R1+0xce0], R114 ;  /* 0x000ce07201007387 */ /* 0x000fe80000100800 */
[----:B------:R-:W-:Y:S01]  /*18d80*/  STL [R1+0xcdc], R115 ;  /* 0x000cdc7301007387 */ /* 0x000fe20000100800 */
[C---:B------:R-:W-:Y:S07]  /*18d90*/  HMMA.1688.F32.TF32 R104, R76.reuse, R54, R96 ;  /* 0x000000364c68723c */ /* 0x040fee0000081060 */
        /* <DEDUP_REMOVED lines=12> */
[C---:B------:R-:W-:Y:S03]  /*18e60*/  HMMA.1688.F32.TF32 R100, R76.reuse, R50, R88 ;  /* 0x000000324c64723c */ /* 0x040fe60000081058 */
[----:B------:R-:W1:Y:S04]  /*18e70*/  LDL.LU R140, [R1+0x310] ;  /* 0x00031000018c7983 */ /* 0x000e680000300800 */
[----:B------:R-:W1:Y:S04]  /*18e80*/  LDL.LU R141, [R1+0x314] ;  /* 0x00031400018d7983 */ /* 0x000e680000300800 */
[----:B------:R-:W1:Y:S04]  /*18e90*/  LDL.LU R142, [R1+0x318] ;  /* 0x00031800018e7983 */ /* 0x000e680000300800 */
[----:B------:R-:W1:Y:S04]  /*18ea0*/  LDL.LU R143, [R1+0x31c] ;  /* 0x00031c00018f7983 */ /* 0x000e680000300800 */
        /* <DEDUP_REMOVED lines=56> */
[----:B------:R-:W-:Y:S04]  /*19230*/  STL [R1+0xd1c], R100 ;  /* 0x000d1c6401007387 */ /* 0x000fe80000100800 */
[----:B------:R-:W-:Y:S04]  /*19240*/  STL [R1+0xd18], R101 ;  /* 0x000d186501007387 */ /* 0x000fe80000100800 */
[----:B------:R-:W-:Y:S04]  /*19250*/  STL [R1+0xd10], R102 ;  /* 0x000d106601007387 */ /* 0x000fe80000100800 */
[----:B------:R-:W-:Y:S01]  /*19260*/  STL [R1+0xd0c], R103 ;  /* 0x000d0c6701007387 */ /* 0x000fe20000100800 */
[C---:B--2---:R-:W-:Y:S08]  /*19270*/  HMMA.1688.F32.TF32 R64, R76.reuse, R10, R216 ;  /* 0x0000000a4c40723c */ /* 0x044ff000000810d8 */
[C---:B---3--:R-:W-:Y:S11]  /*19280*/  HMMA.1688.F32.TF32 R208, R76.reuse, R14, R208 ;  /* 0x0000000e4cd0723c */ /* 0x048ff600000810d0 */
[----:B------:R-:W-:Y:S04]  /*19290*/  @!UPT UIADD3 URZ, URZ, URZ, URZ ;  /* 0x0000003f3f3ff290 */ /* 0x000fe8000fffe03f */
[----:B------:R-:W-:Y:S04]  /*192a0*/  STL.64 [R1+0x680], R64 ;  /* 0x0006804001007387 */ /* 0x000fe80000100a00 */
[----:B------:R4:W-:Y:S01]  /*192b0*/  STL.64 [R1+0x688], R66 ;  /* 0x0006884201007387 */ /* 0x0009e20000100a00 */
[----:B------:R-:W-:Y:S07]  /*192c0*/  HMMA.1688.F32.TF32 R228, R76, R94, R184 ;  /* 0x0000005e4ce4723c */ /* 0x000fee00000810b8 */
[----:B------:R-:W-:Y:S01]  /*192d0*/  IMAD.MOV.U32 R184, RZ, RZ, R36 ;  /* 0x000000ffffb87224 */ /* 0x000fe200078e0024 */
[----:B------:R-:W-:Y:S01]  /*192e0*/  STL [R1+0xd24], R210 ;  /* 0x000d24d201007387 */ /* 0x000fe20000100800 */
[----:B------:R-:W-:-:S03]  /*192f0*/  IMAD.MOV.U32 R185, RZ, RZ, R53 ;  /* 0x000000ffffb97224 */ /* 0x000fc600078e0035 */
[----:B------:R-:W-:Y:S01]  /*19300*/  STL [R1+0xd20], R211 ;  /* 0x000d20d301007387 */ /* 0x000fe20000100800 */
[----:B------:R-:W-:Y:S02]  /*19310*/  IMAD.MOV.U32 R186, RZ, RZ, R56 ;  /* 0x000000ffffba7224 */ /* 0x000fe400078e0038 */
[----:B------:R-:W-:Y:S01]  /*19320*/  IMAD.MOV.U32 R187, RZ, RZ, R57 ;  /* 0x000000ffffbb7224 */ /* 0x000fe200078e0039 */
[C---:B----4-:R-:W-:Y:S11]  /*19330*/  HMMA.1688.F32.TF32 R64, R76.reuse, R166, R192 ;  /* 0x000000a64c40723c */ /* 0x050ff600000810c0 */
[----:B------:R-:W-:Y:S11]  /*19340*/  @!UPT UIADD3 URZ, URZ, URZ, URZ ;  /* 0x0000003f3f3ff290 */ /* 0x000ff6000fffe03f */
[----:B------:R-:W-:Y:S01]  /*19350*/  @!UPT UIADD3 URZ, URZ, URZ, URZ ;  /* 0x0000003f3f3ff290 */ /* 0x000fe2000fffe03f */
[----:B------:R2:W-:Y:S04]  /*19360*/  STL.64 [R1+0x670], R64 ;  /* 0x0006704001007387 */ /* 0x0005e80000100a00 */
[----:B------:R3:W-:Y:S04]  /*19370*/  STL.64 [R1+0x678], R66 ;  /* 0x0006784201007387 */ /* 0x0007e80000100a00 */
[----:B------:R-:W4:Y:S04]  /*19380*/  LDL.LU R36, [R1+0xdb4] ;  /* 0x000db40001247983 */ /* 0x000f280000300800 */
[----:B------:R-:W2:Y:S04]  /*19390*/  LDL.LU R53, [R1+0xdb0] ;  /* 0x000db00001357983 */ /* 0x000ea80000300800 */
[----:B------:R-:W3:Y:S04]  /*193a0*/  LDL.LU R56, [R1+0xdac] ;  /* 0x000dac0001387983 */ /* 0x000ee80000300800 */
[----:B------:R-:W4:Y:S01]  /*193b0*/  LDL.LU R57, [R1+0xda8] ;  /* 0x000da80001397983 */ /* 0x000f220000300800 */
[----:B------:R-:W-:Y:S07]  /*193c0*/  HMMA.1688.F32.TF32 R224, R76, R30, R196 ;  /* 0x0000001e4ce0723c */ /* 0x000fee00000810c4 */
[----:B------:R-:W-:-:S02]  /*193d0*/  IMAD.MOV.U32 R196, RZ, RZ, R60 ;  /* 0x000000ffffc47224 */ /* 0x000fc400078e003c */
[----:B------:R-:W4:Y:S01]  /*193e0*/  LDL.LU R60, [R1+0xda4] ;  /* 0x000da400013c7983 */ /* 0x000f220000300800 */
[----:B------:R-:W-:Y:S02]  /*193f0*/  IMAD.MOV.U32 R197, RZ, RZ, R5 ;  /* 0x000000ffffc57224 */ /* 0x000fe400078e0005 */
[----:B------:R-:W-:Y:S01]  /*19400*/  IMAD.MOV.U32 R198, RZ, RZ, R33 ;  /* 0x000000ffffc67224 */ /* 0x000fe200078e0021 */
[----:B------:R-:W4:Y:S01]  /*19410*/  LDL.LU R5, [R1+0xda0] ;  /* 0x000da00001057983 */ /* 0x000f220000300800 */
[----:B------:R-:W-:-:S03]  /*19420*/  IMAD.MOV.U32 R199, RZ, RZ, R32 ;  /* 0x000000ffffc77224 */ /* 0x000fc600078e0020 */
[----:B------:R-:W4:Y:S04]  /*19430*/  LDL.LU R33, [R1+0xd9c] ;  /* 0x000d9c0001217983 */ /* 0x000f280000300800 */
[----:B------:R-:W4:Y:S04]  /*19440*/  LDL.LU R32, [R1+0xd98] ;  /* 0x000d980001207983 */ /* 0x000f280000300800 */
[----:B------:R-:W4:Y:S01]  /*19450*/  LDL.LU R176, [R1+0x270] ;  /* 0x0002700001b07983 */ /* 0x000f220000300800 */
[----:B--2---:R-:W-:Y:S02]  /*19460*/  IMAD.MOV.U32 R179, RZ, RZ, R53 ;  /* 0x000000ffffb37224 */ /* 0x004fe400078e0035 */
[----:B---3--:R-:W-:-:S02]  /*19470*/  IMAD.MOV.U32 R178, RZ, RZ, R56 ;  /* 0x000000ffffb27224 */ /* 0x008fc400078e0038 */
[----:B----4-:R-:W-:Y:S02]  /*19480*/  IMAD.MOV.U32 R177, RZ, RZ, R57 ;  /* 0x000000ffffb17224 */ /* 0x010fe400078e0039 */
[----:B------:R-:W2:Y:S04]  /*19490*/  LDL.LU R57, [R1+0xd94] ;  /* 0x000d940001397983 */ /* 0x000ea80000300800 */
[----:B------:R-:W3:Y:S04]  /*194a0*/  LDL.LU R56, [R1+0xd90] ;  /* 0x000d900001387983 */ /* 0x000ee80000300800 */
[----:B------:R-:W4:Y:S01]  /*194b0*/  LDL.LU R53, [R1+0xd8c] ;  /* 0x000d8c0001357983 */ /* 0x000f220000300800 */
[----:B------:R-:W-:-:S02]  /*194c0*/  IMAD.MOV.U32 R175, RZ, RZ, R60 ;  /* 0x000000ffffaf7224 */ /* 0x000fc400078e003c */
[----:B------:R-:W-:Y:S02]  /*194d0*/  IMAD.MOV.U32 R174, RZ, RZ, R5 ;  /* 0x000000ffffae7224 */ /* 0x000fe400078e0005 */
[----:B------:R-:W-:Y:S02]  /*194e0*/  IMAD.MOV.U32 R172, RZ, RZ, R33 ;  /* 0x000000ffffac7224 */ /* 0x000fe400078e0021 */
[----:B------:R-:W4:Y:S01]  /*194f0*/  LDL.LU R33, [R1+0xd88] ;  /* 0x000d880001217983 */ /* 0x000f220000300800 */
[----:B------:R-:W-:-:S03]  /*19500*/  IMAD.MOV.U32 R173, RZ, RZ, R32 ;  /* 0x000000ffffad7224 */ /* 0x000fc600078e0020 */
[----:B------:R-:W4:Y:S04]  /*19510*/  LDL.LU R32, [R1+0xd84] ;  /* 0x000d840001207983 */ /* 0x000f280000300800 */
[----:B------:R-:W4:Y:S04]  /*19520*/  LDL.LU R5, [R1+0xd80] ;  /* 0x000d800001057983 */ /* 0x000f280000300800 */
[----:B------:R-:W4:Y:S04]  /*19530*/  LDL.LU R60, [R1+0xd7c] ;  /* 0x000d7c00013c7983 */ /* 0x000f280000300800 */
[----:B------:R-:W4:Y:S01]  /*19540*/  LDL.LU R132, [R1+0x290] ;  /* 0x0002900001847983 */ /* 0x000f220000300800 */
[----:B--2---:R-:W-:-:S02]  /*19550*/  IMAD.MOV.U32 R135, RZ, RZ, R57 ;  /* 0x000000ffff877224 */ /* 0x004fc400078e0039 */
[----:B---3--:R-:W-:Y:S02]  /*19560*/  IMAD.MOV.U32 R134, RZ, RZ, R56 ;  /* 0x000000ffff867224 */ /* 0x008fe400078e0038 */
[----:B----4-:R-:W-:Y:S02]  /*19570*/  IMAD.MOV.U32 R133, RZ, RZ, R53 ;  /* 0x000000ffff857224 */ /* 0x010fe400078e0035 */
[----:B------:R-:W2:Y:S04]  /*19580*/  LDL.LU R53, [R1+0xd78] ;  /* 0x000d780001357983 */ /* 0x000ea80000300800 */
        /* <DEDUP_REMOVED lines=18> */
[----:B-1----:R-:W-:Y:S03]  /*196b0*/  HMMA.1688.F32.TF32 R84, R44, R54, R140 ;  /* 0x000000362c54723c */ /* 0x002fe6000008108c */
        /* <DEDUP_REMOVED lines=43> */
[----:B------:R-:W-:Y:S03]  /*19970*/  HMMA.1688.F32.TF32 R80, R44, R50, R136 ;  /* 0x000000322c50723c */ /* 0x000fe60000081088 */
[----:B------:R-:W4:Y:S01]  /*19980*/  LDL.LU R72, [R1+0x170] ;  /* 0x0001700001487983 */ /* 0x000f220000300800 */
        /* <DEDUP_REMOVED lines=8> */
[----:B--2---:R-:W-:Y:S02]  /*19a10*/  IMAD.MOV.U32 R75, RZ, RZ, R57 ;  /* 0x000000ffff4b7224 */ /* 0x004fe400078e0039 */
[----:B---3--:R-:W-:Y:S02]  /*19a20*/  IMAD.MOV.U32 R74, RZ, RZ, R56 ;  /* 0x000000ffff4a7224 */ /* 0x008fe400078e0038 */
[----:B----4-:R-:W-:Y:S02]  /*19a30*/  IMAD.MOV.U32 R73, RZ, RZ, R53 ;  /* 0x000000ffff497224 */ /* 0x010fe400078e0035 */
[----:B------:R-:W2:Y:S04]  /*19a40*/  LDL.LU R53, [R1+0xd60] ;  /* 0x000d600001357983 */ /* 0x000ea80000300800 */
[----:B------:R-:W3:Y:S04]  /*19a50*/  LDL.LU R56, [R1+0xd5c] ;  /* 0x000d5c0001387983 */ /* 0x000ee80000300800 */
        /* <DEDUP_REMOVED lines=17> */
[C---:B------:R-:W-:Y:S08]  /*19b70*/  HMMA.1688.F32.TF32 R212, R76.reuse, R18, R212 ;  /* 0x000000124cd4723c */ /* 0x040ff000000810d4 */
[C---:B------:R-:W-:Y:S01]  /*19b80*/  HMMA.1688.F32.TF32 R216, R76.reuse, R22, R204 ;  /* 0x000000164cd8723c */ /* 0x040fe200000810cc */
[----:B------:R-:W-:Y:S04]  /*19b90*/  LDS R204, [R3+0x26300] ;  /* 0x0263000003cc7984 */ /* 0x000fe80000000800 */
[----:B------:R-:W-:Y:S03]  /*19ba0*/  LDS R206, [R3+0x27300] ;  /* 0x0273000003ce7984 */ /* 0x000fe60000000800 */
[C---:B------:R-:W-:Y:S01]  /*19bb0*/  HMMA.1688.F32.TF32 R220, R76.reuse, R26, R200 ;  /* 0x0000001a4cdc723c */ /* 0x040fe200000810c8 */
[----:B------:R-:W-:Y:S04]  /*19bc0*/  LDS R205, [R2+0x26300] ;  /* 0x0263000002cd7984 */ /* 0x000fe80000000800 */
[----:B------:R-:W1:Y:S03]  /*19bd0*/  LDS R207, [R2+0x27300] ;  /* 0x0273000002cf7984 */ /* 0x000e660000000800 */
[----:B------:R-:W-:Y:S01]  /*19be0*/  HMMA.1688.F32.TF32 R232, R76, R130, R188 ;  /* 0x000000824ce8723c */ /* 0x000fe200000810bc */
[----:B------:R-:W-:Y:S04]  /*19bf0*/  LDS R200, [R3+0x26380] ;  /* 0x0263800003c87984 */ /* 0x000fe80000000800 */
[----:B------:R-:W-:Y:S03]  /*19c00*/  LDS R202, [R3+0x27380] ;  /* 0x0273800003ca7984 */ /* 0x000fe60000000800 */
[C---:B------:R-:W-:Y:S08]  /*19c10*/  HMMA.1688.F32.TF32 R76, R44.reuse, R10, R192 ;  /* 0x0000000a2c4c723c */ /* 0x040ff000000810c0 */
[C---:B------:R-:W-:Y:S01]  /*19c20*/  HMMA.1688.F32.TF32 R100, R44.reuse, R14, R108 ;  /* 0x0000000e2c64723c */ /* 0x040fe2000008106c */
[----:B------:R-:W-:Y:S01]  /*19c30*/  IMAD.MOV.U32 R188, RZ, RZ, R41 ;  /* 0x000000ffffbc7224 */ /* 0x000fe200078e0029 */
[----:B------:R-:W-:Y:S04]  /*19c40*/  LDS R201, [R2+0x26380] ;  /* 0x0263800002c97984 */ /* 0x000fe80000000800 */
[----:B------:R-:W3:Y:S04]  /*19c50*/  LDL.LU R41, [R1+0xd34] ;  /* 0x000d340001297983 */ /* 0x000ee80000300800 */
[----:B------:R-:W3:Y:S01]  /*19c60*/  LDL.LU R192, [R1+0x920] ;  /* 0x0009200001c07983 */ /* 0x000ee20000300800 */
[C---:B------:R-:W-:Y:S03]  /*19c70*/  HMMA.1688.F32.TF32 R104, R44.reuse, R22, R156 ;  /* 0x000000162c68723c */ /* 0x040fe6000008109c */
[----:B------:R-:W1:Y:S04]  /*19c80*/  LDS R203, [R2+0x27380] ;  /* 0x0273800002cb7984 */ /* 0x000e680000000800 */
[----:B------:R-:W-:Y:S04]  /*19c90*/  STL.64 [R1+0x640], R76 ;  /* 0x0006404c01007387 */ /* 0x000fe80000100a00 */
[----:B------:R1:W-:Y:S02]  /*19ca0*/  STL.64 [R1+0x648], R78 ;  /* 0x0006484e01007387 */ /* 0x0003e40000100a00 */
[C---:B-1----:R-:W-:Y:S08]  /*19cb0*/  HMMA.1688.F32.TF32 R76, R44.reuse, R18, R112 ;  /* 0x000000122c4c723c */ /* 0x042ff00000081070 */
[C---:B------:R-:W-:Y:S08]  /*19cc0*/  HMMA.1688.F32.TF32 R72, R44.reuse, R94, R72 ;  /* 0x0000005e2c48723c */ /* 0x040ff00000081048 */
[C---:B------:R-:W-:Y:S08]  /*19cd0*/  HMMA.1688.F32.TF32 R68, R44.reuse, R130, R68 ;  /* 0x000000822c44723c */ /* 0x040ff00000081044 */
[C---:B------:R-:W-:Y:S08]  /*19ce0*/  HMMA.1688.F32.TF32 R152, R44.reuse, R42, R152 ;  /* 0x0000002a2c98723c */ /* 0x040ff00000081098 */
[C---:B------:R-:W-:Y:S08]  /*19cf0*/  HMMA.1688.F32.TF32 R148, R44.reuse, R38, R148 ;  /* 0x000000262c94723c */ /* 0x040ff00000081094 */
[C---:B------:R-:W-:Y:S08]  /*19d00*/  HMMA.1688.F32.TF32 R144, R44.reuse, R34, R144 ;  /* 0x000000222c90723c */ /* 0x040ff00000081090 */
[C---:B------:R-:W-:Y:S08]  /*19d10*/  HMMA.1688.F32.TF32 R96, R44.reuse, R62, R96 ;  /* 0x0000003e2c60723c */ /* 0x040ff00000081060 */
[----:B------:R-:W-:Y:S08]  /*19d20*/  HMMA.1688.F32.TF32 R88, R44, R58, R88 ;  /* 0x0000003a2c58723c */ /* 0x000ff00000081058 */
[----:B------:R-:W-:Y:S01]  /*19d30*/  HMMA.1688.F32.TF32 R108, R204, R18, R132 ;  /* 0x00000012cc6c723c */ /* 0x000fe20000081084 */
[----:B------:R-:W-:-:S02]  /*19d40*/  IMAD.MOV.U32 R189, RZ, RZ, R61 ;  /* 0x000000ffffbd7224 */ /* 0x000fc400078e003d */
[----:B------:R-:W-:Y:S02]  /*19d50*/  IMAD.MOV.U32 R190, RZ, RZ, R48 ;  /* 0x000000ffffbe7224 */ /* 0x000fe400078e0030 */
[----:B------:R-:W-:Y:S02]  /*19d60*/  IMAD.MOV.U32 R191, RZ, RZ, R6 ;  /* 0x000000ffffbf7224 */ /* 0x000fe400078e0006 */
[----:B--2---:R-:W-:Y:S02]  /*19d70*/  IMAD.MOV.U32 R193, RZ, RZ, R7 ;  /* 0x000000ffffc17224 */ /* 0x004fe400078e0007 */
[----:B------:R-:W2:Y:S04]  /*19d80*/  LDL.LU R7, [R1+0xd30] ;  /* 0x000d300001077983 */ /* 0x000ea80000300800 */
[----:B------:R-:W-:Y:S04]  /*19d90*/  STL.64 [R1+0x630], R100 ;  /* 0x0006306401007387 */ /* 0x000fe80000100a00 */
[----:B------:R1:W-:Y:S02]  /*19da0*/  STL.64 [R1+0x638], R102 ;  /* 0x0006386601007387 */ /* 0x0003e40000100a00 */
[C---:B-1----:R-:W-:Y:S02]  /*19db0*/  HMMA.1688.F32.TF32 R100, R44.reuse, R26, R160 ;  /* 0x0000001a2c64723c */ /* 0x042fe400000810a0 */
[----:B------:R-:W-:Y:S04]  /*19dc0*/  STL.64 [R1+0x600], R76 ;  /* 0x0006004c01007387 */ /* 0x000fe80000100a00 */
[----:B------:R1:W-:Y:S04]  /*19dd0*/  STL.64 [R1+0x608], R78 ;  /* 0x0006084e01007387 */ /* 0x0003e80000100a00 */
[----:B------:R-:W-:Y:S01]  /*19de0*/  STL.64 [R1+0x390], R104 ;  /* 0x0003906801007387 */ /* 0x000fe20000100a00 */
[C---:B-1----:R-:W-:Y:S03]  /*19df0*/  HMMA.1688.F32.TF32 R76, R44.reuse, R30, R168 ;  /* 0x0000001e2c4c723c */ /* 0x042fe600000810a8 */
[----:B------:R-:W-:Y:S09]  /*19e00*/  STL.64 [R1+0x398], R106 ;  /* 0x0003986a01007387 */ /* 0x000ff20000100a00 */
[----:B------:R-:W-:Y:S01]  /*19e10*/  STL.64 [R1+0x140], R100 ;  /* 0x0001406401007387 */ /* 0x000fe20000100a00 */
[----:B------:R-:W-:Y:S03]  /*19e20*/  HMMA.1688.F32.TF32 R44, R44, R166, R64 ;  /* 0x000000a62c2c723c */ /* 0x000fe60000081040 */
[----:B------:R1:W-:Y:S05]  /*19e30*/  STL.64 [R1+0x148], R102 ;  /* 0x0001486601007387 */ /* 0x0003ea0000100a00 */
[C---:B-1----:R-:W-:Y:S02]  /*19e40*/  HMMA.1688.F32.TF32 R100, R204.reuse, R10, R120 ;  /* 0x0000000acc64723c */ /* 0x042fe40000081078 */
[----:B------:R-:W-:Y:S04]  /*19e50*/  STL.64 [R1+0x310], R76 ;  /* 0x0003104c01007387 */ /* 0x000fe80000100a00 */
[----:B------:R-:W-:Y:S04]  /*19e60*/  STL.64 [R1+0x318], R78 ;  /* 0x0003184e01007387 */ /* 0x000fe80000100a00 */
[----:B------:R-:W-:Y:S01]  /*19e70*/  STL.64 [R1+0x110], R72 ;  /* 0x0001104801007387 */ /* 0x000fe20000100a00 */
[C---:B------:R-:W-:Y:S03]  /*19e80*/  HMMA.1688.F32.TF32 R104, R204.reuse, R14, R124 ;  /* 0x0000000ecc68723c */ /* 0x040fe6000008107c */
[----:B------:R-:W-:Y:S04]  /*19e90*/  STL.64 [R1+0x118], R74 ;  /* 0x0001184a01007387 */ /* 0x000fe80000100a00 */
[----:B------:R-:W-:Y:S04]  /*19ea0*/  STL.64 [R1+0x2e0], R68 ;  /* 0x0002e04401007387 */ /* 0x000fe80000100a00 */
[----:B------:R-:W-:Y:S04]  /*19eb0*/  STL.64 [R1+0x2e8], R70 ;  /* 0x0002e84601007387 */ /* 0x000fe80000100a00 */
[----:B------:R-:W-:Y:S04]  /*19ec0*/  STL.64 [R1+0xd0], R44 ;  /* 0x0000d02c01007387 */ /* 0x000fe80000100a00 */
[----:B------:R-:W-:Y:S04]  /*19ed0*/  STL.64 [R1+0xd8], R46 ;  /* 0x0000d82e01007387 */ /* 0x000fe80000100a00 */
[----:B------:R-:W4:Y:S04]  /*19ee0*/  LDL.LU R24, [R1+0x938] ;  /* 0x0009380001187983 */ /* 0x000f280000300800 */
[----:B------:R-:W-:Y:S04]  /*19ef0*/  STL.64 [R1+0x2b0], R100 ;  /* 0x0002b06401007387 */ /* 0x000fe80000100a00 */
[----:B------:R1:W-:Y:S02]  /*19f00*/  STL.64 [R1+0x2b8], R102 ;  /* 0x0002b86601007387 */ /* 0x0003e40000100a00 */
[C---:B-1----:R-:W-:Y:S02]  /*19f10*/  HMMA.1688.F32.TF32 R100, R204.reuse, R22, R172 ;  /* 0x00000016cc64723c */ /* 0x042fe400000810ac */
[----:B------:R-:W-:Y:S04]  /*19f20*/  STL.64 [R1+0x2a0], R104 ;  /* 0x0002a06801007387 */ /* 0x000fe80000100a00 */
[----:B------:R1:W-:Y:S04]  /*19f30*/  STL.64 [R1+0x2a8], R106 ;  /* 0x0002a86a01007387 */ /* 0x0003e80000100a00 */
[----:B------:R-:W-:Y:S04]  /*19f40*/  STL.64 [R1+0x5f0], R108 ;  /* 0x0005f06c01007387 */ /* 0x000fe80000100a00 */
[----:B------:R-:W-:Y:S01]  /*19f50*/  STL.64 [R1+0x5f8], R110 ;  /* 0x0005f86e01007387 */ /* 0x000fe20000100a00 */
[C---:B-1----:R-:W-:Y:S03]  /*19f60*/  HMMA.1688.F32.TF32 R104, R204.reuse, R26, R176 ;  /* 0x0000001acc68723c */ /* 0x042fe600000810b0 */
[----:B------:R-:W4:Y:S05]  /*19f70*/  LDL.LU R3, [R1+0x21c] ;  /* 0x00021c0001037983 */ /* 0x000f2a0000300800 */
[----:B------:R-:W-:Y:S04]  /*19f80*/  STL.64 [R1+0x2c0], R100 ;  /* 0x0002c06401007387 */ /* 0x000fe80000100a00 */
[----:B------:R1:W-:Y:S02]  /*19f90*/  STL.64 [R1+0x2c8], R102 ;  /* 0x0002c86601007387 */ /* 0x0003e40000100a00 */
[C---:B-1----:R-:W-:Y:S09]  /*19fa0*/  HMMA.1688.F32.TF32 R100, R204.reuse, R30, R180 ;  /* 0x0000001ecc64723c */ /* 0x042ff200000810b4 */
[----:B------:R-:W-:Y:S04]  /*19fb0*/  STL.64 [R1+0x5e0], R104 ;  /* 0x0005e06801007387 */ /* 0x000fe80000100a00 */
[----:B------:R1:W-:Y:S01]  /*19fc0*/  STL.64 [R1+0x5e8], R106 ;  /* 0x0005e86a01007387 */ /* 0x0003e20000100a00 */
[C---:B------:R-:W-:Y:S08]  /*19fd0*/  HMMA.1688.F32.TF32 R108, R204.reuse, R94, R196 ;  /* 0x0000005ecc6c723c */ /* 0x040ff000000810c4 */
[C---:B-1----:R-:W-:Y:S01]  /*19fe0*/  HMMA.1688.F32.TF32 R104, R204.reuse, R130, R184 ;  /* 0x00000082cc68723c */ /* 0x042fe200000810b8 */
[----:B------:R-:W-:Y:S04]  /*19ff0*/  STL.64 [R1+0x560], R100 ;  /* 0x0005606401007387 */ /* 0x000fe80000100a00 */
[----:B------:R1:W-:Y:S03]  /*1a000*/  STL.64 [R1+0x568], R102 ;  /* 0x0005686601007387 */ /* 0x0003e60000100a00 */
[----:B-1----:R-:W-:Y:S07]  /*1a010*/  HMMA.1688.F32.TF32 R100, R204, R166, R188 ;  /* 0x000000a6cc64723c */ /* 0x002fee00000810bc */
[----:B------:R-:W-:Y:S04]  /*1a020*/  STL.64 [R1+0x290], R108 ;  /* 0x0002906c01007387 */ /* 0x000fe80000100a00 */
[----:B------:R-:W-:Y:S04]  /*1a030*/  STL.64 [R1+0x298], R110 ;  /* 0x0002986e01007387 */ /* 0x000fe80000100a00 */
[----:B------:R-:W4:Y:S04]  /*1a040*/  LDL.LU R25, [R1+0x214] ;  /* 0x0002140001197983 */ /* 0x000f280000300800 */
[----:B------:R-:W-:Y:S04]  /*1a050*/  STL.64 [R1+0x4c0], R104 ;  /* 0x0004c06801007387 */ /* 0x000fe80000100a00 */
[----:B------:R-:W-:Y:S04]  /*1a060*/  STL.64 [R1+0x4c8], R106 ;  /* 0x0004c86a01007387 */ /* 0x000fe80000100a00 */
[----:B------:R-:W4:Y:S04]  /*1a070*/  LDL.LU R16, [R1+0x210] ;  /* 0x0002100001107983 */ /* 0x000f280000300800 */
[----:B------:R1:W-:Y:S04]  /*1a080*/  STL.64 [R1+0x480], R100 ;  /* 0x0004806401007387 */ /* 0x0003e80000100a00 */
[----:B------:R1:W-:Y:S04]  /*1a090*/  STL.64 [R1+0x488], R102 ;  /* 0x0004886601007387 */ /* 0x0003e80000100a00 */
[----:B------:R-:W4:Y:S04]  /*1a0a0*/  LDL.LU R188, [R1+0x610] ;  /* 0x0006100001bc7983 */ /* 0x000f280000300800 */
[----:B------:R-:W4:Y:S04]  /*1a0b0*/  LDL.LU R189, [R1+0x614] ;  /* 0x0006140001bd7983 */ /* 0x000f280000300800 */
[----:B------:R-:W4:Y:S01]  /*1a0c0*/  LDL.LU R190, [R1+0x618] ;  /* 0x0006180001be7983 */ /* 0x000f220000300800 */
[----:B------:R-:W-:-:S05]  /*1a0d0*/  IMAD.MOV.U32 R61, RZ, RZ, 0x1f ;  /* 0x0000001fff3d7424 */ /* 0x000fca00078e00ff */
[----:B------:R-:W-:-:S04]  /*1a0e0*/  IADD3 R61, R61, c[0x0][0x180], RZ ;  /* 0x000060003d3d7a10 */ /* 0x000fc80007ffe0ff */
[----:B------:R-:W-:-:S04]  /*1a0f0*/  SHF.R.S32.HI R2, RZ, 0x1f, R61 ;  /* 0x0000001fff027819 */ /* 0x000fc8000001143d */
[----:B------:R-:W-:-:S04]  /*1a100*/  LEA.HI R2, R2, R61, RZ, 0x5 ;  /* 0x0000003d02027211 */ /* 0x000fc800078f28ff */
[----:B------:R-:W-:-:S04]  /*1a110*/  SHF.R.S32.HI R2, RZ, 0x5, R2 ;  /* 0x00000005ff027819 */ /* 0x000fc80000011402 */
[----:B------:R-:W-:Y:S01]  /*1a120*/  IADD3 R2, R2, -0x2, RZ ;  /* 0xfffffffe02027810 */ /* 0x000fe20007ffe0ff */
[----:B---3--:R-:W-:Y:S02]  /*1a130*/  IMAD.MOV.U32 R194, RZ, RZ, R41 ;  /* 0x000000ffffc27224 */ /* 0x008fe400078e0029 */
[----:B------:R-:W-:Y:S02]  /*1a140*/  IMAD.MOV.U32 R195, RZ, RZ, R40 ;  /* 0x000000ffffc37224 */ /* 0x000fe400078e0028 */
[----:B------:R-:W-:Y:S01]  /*1a150*/  IMAD.MOV.U32 R191, RZ, RZ, R37 ;  /* 0x000000ffffbf7224 */ /* 0x000fe200078e0025 */
[----:B------:R-:W-:Y:S01]  /*1a160*/  HMMA.1688.F32.TF32 R140, R204, R42, R140 ;  /* 0x0000002acc8c723c */ /* 0x000fe2000008108c */
[----:B------:R-:W-:-:S07]  /*1a170*/  IMAD.MOV.U32 R37, RZ, RZ, c[0x0][0x188] ;  /* 0x00006200ff257624 */ /* 0x000fce00078e00ff */
[----:B------:R-:W-:Y:S07]  /*1a180*/  HMMA.1688.F32.TF32 R40, R200, R42, R192 ;  /* 0x0000002ac828723c */ /* 0x000fee00000810c0 */
[----:B------:R-:W-:Y:S02]  /*1a190*/  IMAD.MOV.U32 R192, RZ, RZ, R36 ;  /* 0x000000ffffc07224 */ /* 0x000fe400078e0024 */
[----:B------:R-:W-:Y:S02]  /*1a1a0*/  IMAD.SHL.U32 R36, R37, 0x4, RZ ;  /* 0x0000000425247824 */ /* 0x000fe400078e00ff */
[----:B------:R-:W-:-:S02]  /*1a1b0*/  IMAD.MOV.U32 R195, RZ, RZ, R5 ;  /* 0x000000ffffc37224 */ /* 0x000fc400078e0005 */
[----:B------:R-:W-:Y:S01]  /*1a1c0*/  IMAD.SHL.U32 R37, R37, 0x4, RZ ;  /* 0x0000000425257824 */ /* 0x000fe200078e00ff */
[----:B--2---:R-:W-:Y:S02]  /*1a1d0*/  ISETP.GT.AND P1, PT, R7, RZ, PT ;  /* 0x000000ff0700720c */ /* 0x004fe40003f24270 */
[----:B------:R-:W-:Y:S01]  /*1a1e0*/  SHF.R.S32.HI R36, RZ, 0x1f, R36 ;  /* 0x0000001fff247819 */ /* 0x000fe20000011424 */
[----:B------:R-:W-:Y:S03]  /*1a1f0*/  HMMA.1688.F32.TF32 R136, R204, R38, R136 ;  /* 0x00000026cc88723c */ /* 0x000fe60000081088 */
[----:B------:R-:W-:Y:S02]  /*1a200*/  SHF.L.U64.HI R8, R37, 0x2, R36 ;  /* 0x0000000225087819 */ /* 0x000fe40000010224 */
[----:B----4-:R-:W-:Y:S02]  /*1a210*/  ISETP.GE.AND P0, PT, R24, R2, PT ;  /* 0x000000021800720c */ /* 0x010fe40003f06270 */
[----:B------:R-:W-:-:S04]  /*1a220*/  SEL R2, RZ, 0x4, !P1 ;  /* 0x00000004ff027807 */ /* 0x000fc80004800000 */
[----:B------:R-:W-:-:S04]  /*1a230*/  SEL R2, R2, RZ, !P0 ;  /* 0x000000ff02027207 */ /* 0x000fc80004000000 */
[----:B------:R-:W-:Y:S02]  /*1a240*/  ISETP.NE.U32.AND P3, PT, R2, RZ, PT ;  /* 0x000000ff0200720c */ /* 0x000fe40003f65070 */
[----:B------:R-:W-:-:S04]  /*1a250*/  IADD3 R2, R3, 0x1, RZ ;  /* 0x0000000103027810 */ /* 0x000fc80007ffe0ff */
[----:B------:R-:W-:-:S04]  /*1a260*/  ISETP.GT.AND P1, PT, R2, 0x1, PT ;  /* 0x000000010200780c */ /* 0x000fc80003f24270 */
[----:B------:R-:W-:-:S05]  /*1a270*/  SEL R5, R2, RZ, !P1 ;  /* 0x000000ff02057207 */ /* 0x000fca0004800000 */
[----:B------:R-:W-:Y:S01]  /*1a280*/  STL [R1+0x21c], R5 ;  /* 0x00021c0501007387 */ /* 0x000fe20000100800 */
[----:B------:R-:W-:Y:S03]  /*1a290*/  HMMA.1688.F32.TF32 R36, R200, R38, R188 ;  /* 0x00000026c824723c */ /* 0x000fe600000810bc */
[----:B------:R-:W2:Y:S04]  /*1a2a0*/  LDL.LU R188, [R1+0x5c0] ;  /* 0x0005c00001bc7983 */ /* 0x000ea80000300800 */
[----:B------:R-:W2:Y:S04]  /*1a2b0*/  LDL.LU R189, [R1+0x5c4] ;  /* 0x0005c40001bd7983 */ /* 0x000ea80000300800 */
[----:B------:R-:W2:Y:S04]  /*1a2c0*/  LDL.LU R190, [R1+0x5c8] ;  /* 0x0005c80001be7983 */ /* 0x000ea80000300800 */
[----:B------:R-:W3:Y:S01]  /*1a2d0*/  S2R R165, SR_TID.X ;  /* 0x0000000000a57919 */ /* 0x000ee20000002100 */
[----:B------:R-:W-:-:S04]  /*1a2e0*/  ISETP.GT.AND P2, PT, R7, 0x4, PT ;  /* 0x000000040700780c */ /* 0x000fc80003f44270 */
[----:B------:R-:W-:Y:S01]  /*1a2f0*/  SEL R3, RZ, 0x4, !P2 ;  /* 0x00000004ff037807 */ /* 0x000fe20005000000 */
[----:B------:R-:W-:-:S03]  /*1a300*/  IMAD.MOV.U32 R61, RZ, RZ, c[0x0][0x188] ;  /* 0x00006200ff3d7624 */ /* 0x000fc600078e00ff */
[----:B------:R-:W-:Y:S01]  /*1a310*/  SEL R3, R3, RZ, !P0 ;  /* 0x000000ff03037207 */ /* 0x000fe20004000000 */
[----:B------:R-:W-:-:S03]  /*1a320*/  IMAD.MOV.U32 R2, RZ, RZ, R25 ;  /* 0x000000ffff027224 */ /* 0x000fc600078e0019 */
[----:B------:R-:W-:Y:S01]  /*1a330*/  ISETP.NE.U32.AND P1, PT, R3, RZ, PT ;  /* 0x000000ff0300720c */ /* 0x000fe20003f25070 */
[----:B------:R-:W-:Y:S01]  /*1a340*/  IMAD.MOV.U32 R3, RZ, RZ, R16 ;  /* 0x000000ffff037224 */ /* 0x000fe200078e0010 */
[----:B---3--:R-:W-:-:S05]  /*1a350*/  LOP3.LUT R129, R165, 0xff, RZ, 0xc0, !PT ;  /* 0x000000ffa5817812 */ /* 0x008fca00078ec0ff */
[----:B------:R-:W-:Y:S02]  /*1a360*/  IMAD.SHL.U32 R21, R129, 0x4, RZ ;  /* 0x0000000481157824 */ /* 0x000fe400078e00ff */
[----:B------:R-:W-:Y:S02]  /*1a370*/  IMAD.SHL.U32 R12, R61, 0x4, RZ ;  /* 0x000000043d0c7824 */ /* 0x000fe400078e00ff */
[----:B------:R-:W-:Y:S01]  /*1a380*/  IMAD R6, R5, 0x8000, R21 ;  /* 0x0000800005067824 */ /* 0x000fe200078e0215 */
[----:B------:R-:W-:Y:S01]  /*1a390*/  BAR.SYNC.DEFER_BLOCKING 0x0 ;  /* 0x0000000000007b1d */ /* 0x000fe20000010000 */
[----:B------:R-:W-:Y:S02]  /*1a3a0*/  IMAD.MOV.U32 R194, RZ, RZ, R32 ;  /* 0x000000ffffc27224 */ /* 0x000fe400078e0020 */
[----:B------:R-:W-:Y:S02]  /*1a3b0*/  IMAD.MOV.U32 R32, RZ, RZ, c[0x0][0x188] ;  /* 0x00006200ff207624 */ /* 0x000fe400078e00ff */
[----:B------:R-:W-:-:S02]  /*1a3c0*/  IMAD.MOV.U32 R193, RZ, RZ, R33 ;  /* 0x000000ffffc17224 */ /* 0x000fc400078e0021 */
[----:B------:R-:W-:Y:S01]  /*1a3d0*/  IMAD.SHL.U32 R33, R32, 0x8, RZ ;  /* 0x0000000820217824 */ /* 0x000fe200078e00ff */
[----:B------:R-:W-:Y:S01]  /*1a3e0*/  @!PT LDS RZ, [RZ] ;  /* 0x00000000fffff984 */ /* 0x000fe20000000800 */
[----:B------:R-:W-:Y:S01]  /*1a3f0*/  @!PT LDS RZ, [RZ] ;  /* 0x00000000fffff984 */ /* 0x000fe20000000800 */
[----:B------:R-:W-:Y:S01]  /*1a400*/  @!PT LDS RZ, [RZ] ;  /* 0x00000000fffff984 */ /* 0x000fe20000000800 */
[----:B------:R3:W-:Y:S02]  /*1a410*/  LDGSTS.E [R6+0x20000], [R2.64], P3 ;  /* 0x2000000002067fae */ /* 0x0007e40009921844 */
[----:B---3--:R-:W-:-:S05]  /*1a420*/  LEA R2, P2, R12, R25, 0x2 ;  /* 0x000000190c027211 */ /* 0x008fca00078410ff */
[----:B------:R-:W-:-:S05]  /*1a430*/  IMAD.X R3, R16, 0x1, R8, P2 ;  /* 0x0000000110037824 */ /* 0x000fca00010e0608 */
[----:B------:R3:W-:Y:S01]  /*1a440*/  LDGSTS.E [R6+0x21000], [R2.64], P1 ;  /* 0x2100000002067fae */ /* 0x0007e20008921844 */
[C---:B------:R-:W-:Y:S01]  /*1a450*/  ISETP.GT.AND P1, PT, R7.reuse, 0x8, PT ;  /* 0x000000080700780c */ /* 0x040fe20003f24270 */
[----:B------:R-:W-:Y:S01]  /*1a460*/  IMAD.SHL.U32 R164, R32, 0x8, RZ ;  /* 0x0000000820a47824 */ /* 0x000fe200078e00ff */
[----:B------:R-:W-:Y:S02]  /*1a470*/  SHF.R.S32.HI R48, RZ, 0x1f, R33 ;  /* 0x0000001fff307819 */ /* 0x000fe40000011421 */
[----:B---3--:R-:W-:Y:S02]  /*1a480*/  SEL R2, RZ, 0x4, !P1 ;  /* 0x00000004ff027807 */ /* 0x008fe40004800000 */
[----:B------:R-:W-:Y:S02]  /*1a490*/  ISETP.GT.AND P1, PT, R7, 0xc, PT ;  /* 0x0000000c0700780c */ /* 0x000fe40003f24270 */
[----:B------:R-:W-:Y:S02]  /*1a4a0*/  SEL R2, R2, RZ, !P0 ;  /* 0x000000ff02027207 */ /* 0x000fe40004000000 */
[----:B------:R-:W-:-:S02]  /*1a4b0*/  SEL R8, RZ, 0x4, !P1 ;  /* 0x00000004ff087807 */ /* 0x000fc40004800000 */
[----:B------:R-:W-:Y:S02]  /*1a4c0*/  ISETP.NE.U32.AND P2, PT, R2, RZ, PT ;  /* 0x000000ff0200720c */ /* 0x000fe40003f45070 */
[C---:B------:R-:W-:Y:S02]  /*1a4d0*/  SHF.L.U64.HI R48, R164.reuse, 0x2, R48 ;  /* 0x00000002a4307819 */ /* 0x040fe40000010230 */
[----:B------:R-:W-:Y:S01]  /*1a4e0*/  LEA R2, P1, R164, R25, 0x2 ;  /* 0x00000019a4027211 */ /* 0x000fe200078210ff */
[----:B------:R-:W-:Y:S01]  /*1a4f0*/  IMAD.MOV.U32 R9, RZ, RZ, c[0x0][0x188] ;  /* 0x00006200ff097624 */ /* 0x000fe200078e00ff */
[----:B------:R-:W-:-:S03]  /*1a500*/  SEL R8, R8, RZ, !P0 ;  /* 0x000000ff08087207 */ /* 0x000fc60004000000 */
[----:B------:R-:W-:Y:S02]  /*1a510*/  IMAD.X R3, R16, 0x1, R48, P1 ;  /* 0x0000000110037824 */ /* 0x000fe400008e0630 */
[----:B------:R-:W-:Y:S01]  /*1a520*/  IMAD R48, R9, 0xc, RZ ;  /* 0x0000000c09307824 */ /* 0x000fe200078e02ff */
[----:B------:R-:W-:Y:S01]  /*1a530*/  ISETP.GT.AND P1, PT, R7, 0x10, PT ;  /* 0x000000100700780c */ /* 0x000fe20003f24270 */
[----:B------:R-:W-:Y:S01]  /*1a540*/  IMAD R9, R9, 0xc, RZ ;  /* 0x0000000c09097824 */ /* 0x000fe200078e02ff */
[----:B------:R-:W-:Y:S01]  /*1a550*/  ISETP.NE.U32.AND P3, PT, R8, RZ, PT ;  /* 0x000000ff0800720c */ /* 0x000fe20003f65070 */
[----:B------:R3:W-:Y:S01]  /*1a560*/  LDGSTS.E [R6+0x22000], [R2.64], P2 ;  /* 0x2200000002067fae */ /* 0x0007e20009121844 */
[----:B------:R-:W-:Y:S01]  /*1a570*/  SHF.R.S32.HI R164, RZ, 0x1f, R48 ;  /* 0x0000001fffa47819 */ /* 0x000fe20000011430 */
[----:B------:R-:W-:Y:S01]  /*1a580*/  IMAD.MOV.U32 R48, RZ, RZ, c[0x0][0x188] ;  /* 0x00006200ff307624 */ /* 0x000fe200078e00ff */
[----:B------:R-:W-:Y:S02]  /*1a590*/  SEL R8, RZ, 0x4, !P1 ;  /* 0x00000004ff087807 */ /* 0x000fe40004800000 */
[----:B-1----:R-:W-:-:S02]  /*1a5a0*/  SHF.L.U64.HI R100, R9, 0x2, R164 ;  /* 0x0000000209647819 */ /* 0x002fc400000102a4 */
[----:B------:R-:W-:Y:S02]  /*1a5b0*/  SEL R8, R8, RZ, !P0 ;  /* 0x000000ff08087207 */ /* 0x000fe40004000000 */
[----:B---3--:R-:W-:Y:S01]  /*1a5c0*/  LEA R2, P1, R9, R25, 0x2 ;  /* 0x0000001909027211 */ /* 0x008fe200078210ff */
[C---:B------:R-:W-:Y:S02]  /*1a5d0*/  IMAD.SHL.U32 R9, R48.reuse, 0x10, RZ ;  /* 0x0000001030097824 */ /* 0x040fe400078e00ff */
[----:B------:R-:W-:Y:S02]  /*1a5e0*/  IMAD.SHL.U32 R48, R48, 0x10, RZ ;  /* 0x0000001030307824 */ /* 0x000fe400078e00ff */
[----:B------:R-:W-:Y:S01]  /*1a5f0*/  IMAD.X R3, R16, 0x1, R100, P1 ;  /* 0x0000000110037824 */ /* 0x000fe200008e0664 */
[----:B------:R-:W-:Y:S02]  /*1a600*/  ISETP.GT.AND P1, PT, R7, 0x14, PT ;  /* 0x000000140700780c */ /* 0x000fe40003f24270 */
[----:B------:R-:W-:-:S02]  /*1a610*/  SHF.R.S32.HI R9, RZ, 0x1f, R9 ;  /* 0x0000001fff097819 */ /* 0x000fc40000011409 */
[----:B------:R-:W-:Y:S01]  /*1a620*/  ISETP.NE.U32.AND P2, PT, R8, RZ, PT ;  /* 0x000000ff0800720c */ /* 0x000fe20003f45070 */
[----:B------:R1:W-:Y:S01]  /*1a630*/  LDGSTS.E [R6+0x23000], [R2.64], P3 ;  /* 0x2300000002067fae */ /* 0x0003e20009921844 */
[----:B------:R-:W-:Y:S02]  /*1a640*/  SEL R8, RZ, 0x4, !P1 ;  /* 0x00000004ff087807 */ /* 0x000fe40004800000 */
[----:B------:R-:W-:Y:S01]  /*1a650*/  SHF.L.U64.HI R9, R48, 0x2, R9 ;  /* 0x0000000230097819 */ /* 0x000fe20000010209 */
[----:B------:R-:W-:Y:S01]  /*1a660*/  IMAD.MOV.U32 R191, RZ, RZ, R60 ;  /* 0x000000ffffbf7224 */ /* 0x000fe200078e003c */
[----:B------:R-:W-:Y:S02]  /*1a670*/  SEL R8, R8, RZ, !P0 ;  /* 0x000000ff08087207 */ /* 0x000fe40004000000 */
[----:B-1----:R-:W-:Y:S01]  /*1a680*/  LEA R2, P1, R48, R25, 0x2 ;  /* 0x0000001930027211 */ /* 0x002fe200078210ff */
[----:B------:R-:W-:-:S04]  /*1a690*/  IMAD.MOV.U32 R48, RZ, RZ, c[0x0][0x188] ;  /* 0x00006200ff307624 */ /* 0x000fc800078e00ff */
[----:B------:R-:W-:Y:S02]  /*1a6a0*/  IMAD R60, R48, 0x14, RZ ;  /* 0x00000014303c7824 */ /* 0x000fe400078e02ff */
[----:B------:R-:W-:Y:S01]  /*1a6b0*/  IMAD.X R3, R16, 0x1, R9, P1 ;  /* 0x0000000110037824 */ /* 0x000fe200008e0609 */
[----:B------:R-:W-:Y:S01]  /*1a6c0*/  ISETP.GT.AND P1, PT, R7, 0x18, PT ;  /* 0x000000180700780c */ /* 0x000fe20003f24270 */
[----:B------:R-:W-:Y:S01]  /*1a6d0*/  IMAD R48, R48, 0x14, RZ ;  /* 0x0000001430307824 */ /* 0x000fe200078e02ff */
[----:B------:R-:W-:Y:S01]  /*1a6e0*/  SHF.R.S32.HI R9, RZ, 0x1f, R60 ;  /* 0x0000001fff097819 */ /* 0x000fe2000001143c */
[----:B------:R-:W-:Y:S01]  /*1a6f0*/  IMAD.MOV.U32 R60, RZ, RZ, c[0x0][0x188] ;  /* 0x00006200ff3c7624 */ /* 0x000fe200078e00ff */
[----:B------:R-:W-:Y:S01]  /*1a700*/  ISETP.NE.U32.AND P3, PT, R8, RZ, PT ;  /* 0x000000ff0800720c */ /* 0x000fe20003f65070 */
[----:B------:R1:W-:Y:S01]  /*1a710*/  LDGSTS.E [R6+0x24000], [R2.64], P2 ;  /* 0x2400000002067fae */ /* 0x0003e20009121844 */
[----:B------:R-:W-:Y:S02]  /*1a720*/  SEL R8, RZ, 0x4, !P1 ;  /* 0x00000004ff087807 */ /* 0x000fe40004800000 */
[----:B------:R-:W-:-:S02]  /*1a730*/  SHF.L.U64.HI R9, R48, 0x2, R9 ;  /* 0x0000000230097819 */ /* 0x000fc40000010209 */
[----:B------:R-:W-:Y:S02]  /*1a740*/  SEL R8, R8, RZ, !P0 ;  /* 0x000000ff08087207 */ /* 0x000fe40004000000 */
[----:B-1----:R-:W-:Y:S01]  /*1a750*/  LEA R2, P1, R48, R25, 0x2 ;  /* 0x0000001930027211 */ /* 0x002fe200078210ff */
[C---:B------:R-:W-:Y:S02]  /*1a760*/  IMAD R48, R60.reuse, 0x18, RZ ;  /* 0x000000183c307824 */ /* 0x040fe400078e02ff */
[----:B------:R-:W-:Y:S02]  /*1a770*/  IMAD R60, R60, 0x18, RZ ;  /* 0x000000183c3c7824 */ /* 0x000fe400078e02ff */
[----:B------:R-:W-:Y:S01]  /*1a780*/  IMAD.X R3, R16, 0x1, R9, P1 ;  /* 0x0000000110037824 */ /* 0x000fe200008e0609 */
[----:B------:R-:W-:Y:S02]  /*1a790*/  ISETP.GT.AND P1, PT, R7, 0x1c, PT ;  /* 0x0000001c0700780c */ /* 0x000fe40003f24270 */
[----:B------:R-:W-:-:S02]  /*1a7a0*/  SHF.R.S32.HI R48, RZ, 0x1f, R48 ;  /* 0x0000001fff307819 */ /* 0x000fc40000011430 */
[----:B------:R-:W-:Y:S01]  /*1a7b0*/  ISETP.NE.U32.AND P2, PT, R8, RZ, PT ;  /* 0x000000ff0800720c */ /* 0x000fe20003f45070 */
[----:B------:R1:W-:Y:S01]  /*1a7c0*/  LDGSTS.E [R6+0x25000], [R2.64], P3 ;  /* 0x2500000002067fae */ /* 0x0003e20009921844 */
[----:B------:R-:W-:Y:S02]  /*1a7d0*/  SEL R8, RZ, 0x4, !P1 ;  /* 0x00000004ff087807 */ /* 0x000fe40004800000 */
[C---:B------:R-:W-:Y:S02]  /*1a7e0*/  SHF.L.U64.HI R9, R60.reuse, 0x2, R48 ;  /* 0x000000023c097819 */ /* 0x040fe40000010230 */
[C---:B------:R-:W-:Y:S02]  /*1a7f0*/  ISETP.GT.AND P3, PT, R7.reuse, 0x1, PT ;  /* 0x000000010700780c */ /* 0x040fe40003f64270 */
[----:B-1----:R-:W-:Y:S02]  /*1a800*/  LEA R2, P1, R60, R25, 0x2 ;  /* 0x000000193c027211 */ /* 0x002fe400078210ff */
[----:B------:R-:W-:-:S03]  /*1a810*/  ISETP.GT.AND P4, PT, R7, 0x5, PT ;  /* 0x000000050700780c */ /* 0x000fc60003f84270 */
[----:B------:R-:W-:Y:S01]  /*1a820*/  IMAD.X R3, R16, 0x1, R9, P1 ;  /* 0x0000000110037824 */ /* 0x000fe200008e0609 */
[----:B------:R-:W-:Y:S01]  /*1a830*/  SEL R8, R8, RZ, !P0 ;  /* 0x000000ff08087207 */ /* 0x000fe20004000000 */
[----:B------:R-:W-:-:S03]  /*1a840*/  IMAD R60, R61, 0x1c, RZ ;  /* 0x0000001c3d3c7824 */ /* 0x000fc600078e02ff */
[----:B------:R1:W-:Y:S01]  /*1a850*/  LDGSTS.E [R6+0x26000], [R2.64], P2 ;  /* 0x2600000002067fae */ /* 0x0003e20009121844 */
[----:B------:R-:W-:Y:S01]  /*1a860*/  ISETP.GT.AND P2, PT, R7, 0x9, PT ;  /* 0x000000090700780c */ /* 0x000fe20003f44270 */
[----:B------:R-:W-:Y:S01]  /*1a870*/  IMAD R61, R61, 0x1c, RZ ;  /* 0x0000001c3d3d7824 */ /* 0x000fe200078e02ff */
[----:B------:R-:W-:Y:S01]  /*1a880*/  ISETP.NE.U32.AND P1, PT, R8, RZ, PT ;  /* 0x000000ff0800720c */ /* 0x000fe20003f25070 */
[----:B------:R-:W-:Y:S01]  /*1a890*/  HMMA.1688.F32.TF32 R44, R204, R34, R236 ;  /* 0x00000022cc2c723c */ /* 0x000fe200000810ec */
[----:B------:R-:W-:Y:S02]  /*1a8a0*/  SEL R8, RZ, 0x4, !P2 ;  /* 0x00000004ff087807 */ /* 0x000fe40005000000 */
[----:B------:R-:W-:Y:S02]  /*1a8b0*/  SHF.R.S32.HI R60, RZ, 0x1f, R60 ;  /* 0x0000001fff3c7819 */ /* 0x000fe4000001143c */
[----:B-1----:R-:W-:Y:S02]  /*1a8c0*/  SEL R3, RZ, 0x4, !P3 ;  /* 0x00000004ff037807 */ /* 0x002fe40005800000 */
[----:B------:R-:W-:-:S02]  /*1a8d0*/  SEL R2, RZ, 0x4, !P4 ;  /* 0x00000004ff027807 */ /* 0x000fc40006000000 */
[----:B------:R-:W-:Y:S02]  /*1a8e0*/  SEL R3, R3, RZ, !P0 ;  /* 0x000000ff03037207 */ /* 0x000fe40004000000 */
[----:B------:R-:W-:Y:S01]  /*1a8f0*/  SEL R2, R2, RZ, !P0 ;  /* 0x000000ff02027207 */ /* 0x000fe20004000000 */
[----:B------:R-:W-:Y:S01]  /*1a900*/  HMMA.1688.F32.TF32 R32, R200, R34, R192 ;  /* 0x00000022c820723c */ /* 0x000fe200000810c0 */
[----:B------:R-:W-:Y:S02]  /*1a910*/  ISETP.NE.U32.AND P2, PT, R3, RZ, PT ;  /* 0x000000ff0300720c */ /* 0x000fe40003f45070 */
[----:B------:R-:W-:Y:S02]  /*1a920*/  ISETP.NE.U32.AND P4, PT, R2, RZ, PT ;  /* 0x000000ff0200720c */ /* 0x000fe40003f85070 */
[----:B------:R-:W-:Y:S02]  /*1a930*/  SEL R3, R8, RZ, !P0 ;  /* 0x000000ff08037207 */ /* 0x000fe40004000000 */
[----:B------:R-:W-:Y:S01]  /*1a940*/  IMAD.MOV.U32 R192, RZ, RZ, c[0x0][0x188] ;  /* 0x00006200ffc07624 */ /* 0x000fe200078e00ff */
[----:B------:R-:W-:-:S02]  /*1a950*/  SHF.L.U64.HI R9, R61, 0x2, R60 ;  /* 0x000000023d097819 */ /* 0x000fc4000001023c */
[-C--:B------:R-:W-:Y:S02]  /*1a960*/  LEA R2, P6, R61, R25.reuse, 0x2 ;  /* 0x000000193d027211 */ /* 0x080fe400078c10ff */
[----:B------:R-:W-:Y:S02]  /*1a970*/  ISETP.GT.AND P5, PT, R7, 0xd, PT ;  /* 0x0000000d0700780c */ /* 0x000fe40003fa4270 */
[----:B------:R-:W-:Y:S01]  /*1a980*/  ISETP.NE.U32.AND P3, PT, R3, RZ, PT ;  /* 0x000000ff0300720c */ /* 0x000fe20003f65070 */
[----:B------:R-:W-:Y:S01]  /*1a990*/  IMAD.X R3, R16, 0x1, R9, P6 ;  /* 0x0000000110037824 */ /* 0x000fe200030e0609 */
[----:B------:R-:W-:Y:S02]  /*1a9a0*/  SHF.R.S32.HI R100, RZ, 0x1f, R192 ;  /* 0x0000001fff647819 */ /* 0x000fe400000114c0 */
[----:B------:R-:W-:Y:S01]  /*1a9b0*/  SEL R9, RZ, 0x4, !P5 ;  /* 0x00000004ff097807 */ /* 0x000fe20006800000 */
[----:B------:R-:W-:Y:S01]  /*1a9c0*/  IMAD R164, R192, 0x5, RZ ;  /* 0x00000005c0a47824 */ /* 0x000fe200078e02ff */
[----:B------:R-:W-:Y:S01]  /*1a9d0*/  IADD3 R8, P5, R12, R25, RZ ;  /* 0x000000190c087210 */ /* 0x000fe20007fbe0ff */
[C---:B------:R-:W-:Y:S01]  /*1a9e0*/  IMAD R12, R192.reuse, 0x5, RZ ;  /* 0x00000005c00c7824 */ /* 0x040fe200078e02ff */
[----:B------:R-:W-:Y:S01]  /*1a9f0*/  SHF.L.U64.HI R100, R192, 0x2, R100 ;  /* 0x00000002c0647819 */ /* 0x000fe20000010264 */
[-C--:B------:R-:W-:Y:S01]  /*1aa00*/  HMMA.1688.F32.TF32 R76, R204, R62.reuse, R240 ;  /* 0x0000003ecc4c723c */ /* 0x080fe200000810f0 */
[----:B------:R-:W3:Y:S04]  /*1aa10*/  LDL.LU R192, [R1+0x5b0] ;  /* 0x0005b00001c07983 */ /* 0x000ee80000300800 */
[----:B------:R-:W3:Y:S04]  /*1aa20*/  LDL.LU R193, [R1+0x5b4] ;  /* 0x0005b40001c17983 */ /* 0x000ee80000300800 */
[----:B------:R-:W3:Y:S04]  /*1aa30*/  LDL.LU R194, [R1+0x5b8] ;  /* 0x0005b80001c27983 */ /* 0x000ee80000300800 */
[----:B------:R-:W4:Y:S04]  /*1aa40*/  LDL.LU R184, [R1+0x5a0] ;  /* 0x0005a00001b87983 */ /* 0x000f280000300800 */
[----:B------:R-:W4:Y:S04]  /*1aa50*/  LDL.LU R185, [R1+0x5a4] ;  /* 0x0005a40001b97983 */ /* 0x000f280000300800 */
[----:B------:R-:W4:Y:S04]  /*1aa60*/  LDL.LU R186, [R1+0x5a8] ;  /* 0x0005a80001ba7983 */ /* 0x000f280000300800 */
[----:B------:R-:W4:Y:S04]  /*1aa70*/  LDL.LU R187, [R1+0x5ac] ;  /* 0x0005ac0001bb7983 */ /* 0x000f280000300800 */
[----:B------:R-:W1:Y:S04]  /*1aa80*/  S2R R48, SR_TID.X ;  /* 0x0000000000307919 */ /* 0x000e680000002100 */
[----:B------:R1:W-:Y:S01]  /*1aa90*/  LDGSTS.E [R6+0x27000], [R2.64], P1 ;  /* 0x2700000002067fae */ /* 0x0003e20008921844 */
[----:B--2---:R-:W-:Y:S03]  /*1aaa0*/  HMMA.1688.F32.TF32 R60, R200, R62, R188 ;  /* 0x0000003ec83c723c */ /* 0x004fe600000810bc */
[----:B------:R-:W2:Y:S04]  /*1aab0*/  LDL.LU R188, [R1+0x570] ;  /* 0x0005700001bc7983 */ /* 0x000ea80000300800 */
[----:B------:R-:W2:Y:S01]  /*1aac0*/  LDL.LU R189, [R1+0x574] ;  /* 0x0005740001bd7983 */ /* 0x000ea20000300800 */
[----:B-1----:R-:W-:-:S05]  /*1aad0*/  LOP3.LUT R48, R48, 0xff, RZ, 0xc0, !PT ;  /* 0x000000ff30307812 */ /* 0x002fca00078ec0ff */
[----:B------:R-:W-:Y:S01]  /*1aae0*/  IMAD.SHL.U32 R48, R48, 0x4, RZ ;  /* 0x0000000430307824 */ /* 0x000fe200078e00ff */
[----:B------:R-:W-:-:S04]  /*1aaf0*/  SHF.R.S32.HI R164, RZ, 0x1f, R164 ;  /* 0x0000001fffa47819 */ /* 0x000fc800000114a4 */
[----:B------:R-:W-:Y:S02]  /*1ab00*/  LOP3.LUT R48, R48, 0x20, RZ, 0x3c, !PT ;  /* 0x0000002030307812 */ /* 0x000fe400078e3cff */
[----:B------:R-:W-:Y:S01]  /*1ab10*/  SEL R3, R9, RZ, !P0 ;  /* 0x000000ff09037207 */ /* 0x000fe20004000000 */
[----:B------:R-:W-:Y:S01]  /*1ab20*/  IMAD.X R9, R16, 0x1, R100, P5 ;  /* 0x0000000110097824 */ /* 0x000fe200028e0664 */
[C---:B------:R-:W-:Y:S01]  /*1ab30*/  LEA R2, P6, R12.reuse, R25, 0x2 ;  /* 0x000000190c027211 */ /* 0x040fe200078c10ff */
[----:B------:R-:W-:Y:S01]  /*1ab40*/  IMAD R6, R5, 0x8000, R48 ;  /* 0x0000800005067824 */ /* 0x000fe200078e0230 */
[----:B------:R-:W-:Y:S01]  /*1ab50*/  SHF.L.U64.HI R12, R12, 0x2, R164 ;  /* 0x000000020c0c7819 */ /* 0x000fe200000102a4 */
[----:B------:R-:W-:Y:S02]  /*1ab60*/  IMAD.MOV.U32 R48, RZ, RZ, c[0x0][0x188] ;  /* 0x00006200ff307624 */ /* 0x000fe400078e00ff */
[----:B------:R-:W-:Y:S01]  /*1ab70*/  IMAD.MOV.U32 R195, RZ, RZ, R57 ;  /* 0x000000ffffc37224 */ /* 0x000fe200078e0039 */
[----:B------:R-:W-:Y:S01]  /*1ab80*/  ISETP.NE.U32.AND P1, PT, R3, RZ, PT ;  /* 0x000000ff0300720c */ /* 0x000fe20003f25070 */
[----:B------:R-:W-:Y:S01]  /*1ab90*/  IMAD R57, R48, 0x9, RZ ;  /* 0x0000000930397824 */ /* 0x000fe200078e02ff */
[----:B------:R1:W-:Y:S01]  /*1aba0*/  LDGSTS.E [R6+0x20400], [R8.64], P2 ;  /* 0x2040000008067fae */ /* 0x0003e20009121844 */
[----:B------:R-:W-:Y:S01]  /*1abb0*/  IMAD.X R3, R16, 0x1, R12, P6 ;  /* 0x0000000110037824 */ /* 0x000fe200030e060c */
[C---:B------:R-:W-:Y:S01]  /*1abc0*/  ISETP.GT.AND P5, PT, R7.reuse, 0x11, PT ;  /* 0x000000110700780c */ /* 0x040fe20003fa4270 */
[----:B------:R-:W-:Y:S01]  /*1abd0*/  IMAD R12, R48, 0x9, RZ ;  /* 0x00000009300c7824 */ /* 0x000fe200078e02ff */
[----:B------:R-:W-:-:S02]  /*1abe0*/  ISETP.GT.AND P2, PT, R7, 0x15, PT ;  /* 0x000000150700780c */ /* 0x000fc40003f44270 */
[----:B------:R-:W-:Y:S01]  /*1abf0*/  SHF.R.S32.HI R57, RZ, 0x1f, R57 ;  /* 0x0000001fff397819 */ /* 0x000fe20000011439 */
[----:B------:R1:W-:Y:S02]  /*1ac00*/  LDGSTS.E [R6+0x21400], [R2.64], P4 ;  /* 0x2140000002067fae */ /* 0x0003e4000a121844 */
[----:B-1----:R-:W-:Y:S02]  /*1ac10*/  SEL R9, RZ, 0x4, !P5 ;  /* 0x00000004ff097807 */ /* 0x002fe40006800000 */
[----:B------:R-:W-:Y:S02]  /*1ac20*/  SEL R8, RZ, 0x4, !P2 ;  /* 0x00000004ff087807 */ /* 0x000fe40005000000 */
[----:B------:R-:W-:Y:S02]  /*1ac30*/  SEL R9, R9, RZ, !P0 ;  /* 0x000000ff09097207 */ /* 0x000fe40004000000 */
[C---:B------:R-:W-:Y:S02]  /*1ac40*/  LEA R2, P2, R12.reuse, R25, 0x2 ;  /* 0x000000190c027211 */ /* 0x040fe400078410ff */
[----:B------:R-:W-:Y:S01]  /*1ac50*/  SHF.L.U64.HI R12, R12, 0x2, R57 ;  /* 0x000000020c0c7819 */ /* 0x000fe20000010239 */
[----:B------:R-:W-:Y:S01]  /*1ac60*/  IMAD.MOV.U32 R57, RZ, RZ, c[0x0][0x188] ;  /* 0x00006200ff397624 */ /* 0x000fe200078e00ff */
[----:B------:R-:W-:-:S02]  /*1ac70*/  ISETP.GT.AND P4, PT, R7, 0x19, PT ;  /* 0x000000190700780c */ /* 0x000fc40003f84270 */
[----:B------:R-:W-:Y:S01]  /*1ac80*/  SEL R8, R8, RZ, !P0 ;  /* 0x000000ff08087207 */ /* 0x000fe20004000000 */
[----:B------:R-:W-:Y:S01]  /*1ac90*/  IMAD.X R3, R16, 0x1, R12, P2 ;  /* 0x0000000110037824 */ /* 0x000fe200010e060c */
[----:B------:R-:W-:Y:S01]  /*1aca0*/  ISETP.NE.U32.AND P2, PT, R9, RZ, PT ;  /* 0x000000ff0900720c */ /* 0x000fe20003f45070 */
[C---:B------:R-:W-:Y:S01]  /*1acb0*/  IMAD R100, R57.reuse, 0xd, RZ ;  /* 0x0000000d39647824 */ /* 0x040fe200078e02ff */
[----:B------:R-:W-:Y:S01]  /*1acc0*/  SEL R9, RZ, 0x4, !P4 ;  /* 0x00000004ff097807 */ /* 0x000fe20006000000 */
[----:B------:R-:W-:Y:S02]  /*1acd0*/  IMAD R48, R57, 0x11, RZ ;  /* 0x0000001139307824 */ /* 0x000fe400078e02ff */
[----:B------:R-:W-:Y:S01]  /*1ace0*/  IMAD.MOV.U32 R164, RZ, RZ, c[0x0][0x188] ;  /* 0x00006200ffa47624 */ /* 0x000fe200078e00ff */
[----:B------:R-:W-:Y:S01]  /*1acf0*/  ISETP.GT.AND P5, PT, R7, 0x1d, PT ;  /* 0x0000001d0700780c */ /* 0x000fe20003fa4270 */
[----:B------:R-:W-:Y:S01]  /*1ad00*/  IMAD R57, R57, 0x11, RZ ;  /* 0x0000001139397824 */ /* 0x000fe200078e02ff */
[----:B------:R-:W-:Y:S01]  /*1ad10*/  ISETP.NE.U32.AND P4, PT, R8, RZ, PT ;  /* 0x000000ff0800720c */ /* 0x000fe20003f85070 */
[----:B------:R-:W-:Y:S01]  /*1ad20*/  IMAD R164, R164, 0xd, RZ ;  /* 0x0000000da4a47824 */ /* 0x000fe200078e02ff */
[----:B------:R-:W-:Y:S01]  /*1ad30*/  SEL R8, R9, RZ, !P0 ;  /* 0x000000ff09087207 */ /* 0x000fe20004000000 */
[----:B------:R1:W-:Y:S01]  /*1ad40*/  LDGSTS.E [R6+0x22400], [R2.64], P3 ;  /* 0x2240000002067fae */ /* 0x0003e20009921844 */
[----:B------:R-:W-:-:S02]  /*1ad50*/  SHF.R.S32.HI R57, RZ, 0x1f, R57 ;  /* 0x0000001fff397819 */ /* 0x000fc40000011439 */
[----:B------:R-:W-:Y:S02]  /*1ad60*/  SEL R12, RZ, 0x4, !P5 ;  /* 0x00000004ff0c7807 */ /* 0x000fe40006800000 */
[----:B------:R-:W-:Y:S02]  /*1ad70*/  ISETP.NE.U32.AND P5, PT, R8, RZ, PT ;  /* 0x000000ff0800720c */ /* 0x000fe40003fa5070 */
[CC--:B------:R-:W-:Y:S02]  /*1ad80*/  LEA R8, P3, R48.reuse, R25.reuse, 0x2 ;  /* 0x0000001930087211 */ /* 0x0c0fe400078610ff */
[----:B------:R-:W-:Y:S02]  /*1ad90*/  SHF.R.S32.HI R164, RZ, 0x1f, R164 ;  /* 0x0000001fffa47819 */ /* 0x000fe400000114a4 */
[----:B------:R-:W-:Y:S02]  /*1ada0*/  SHF.L.U64.HI R48, R48, 0x2, R57 ;  /* 0x0000000230307819 */ /* 0x000fe40000010239 */
[----:B-1----:R-:W-:-:S02]  /*1adb0*/  LEA R2, P6, R100, R25, 0x2 ;  /* 0x0000001964027211 */ /* 0x002fc400078c10ff */
[----:B------:R-:W-:Y:S01]  /*1adc0*/  SHF.L.U64.HI R100, R100, 0x2, R164 ;  /* 0x0000000264647819 */ /* 0x000fe200000102a4 */
[C---:B------:R-:W-:Y:S01]  /*1add0*/  IMAD.X R9, R16.reuse, 0x1, R48, P3 ;  /* 0x0000000110097824 */ /* 0x040fe200018e0630 */
[----:B------:R-:W-:Y:S01]  /*1ade0*/  HMMA.1688.F32.TF32 R72, R204, R58, R244 ;  /* 0x0000003acc48723c */ /* 0x000fe200000810f4 */
[----:B------:R-:W-:Y:S02]  /*1adf0*/  IMAD.MOV.U32 R190, RZ, RZ, R56 ;  /* 0x000000ffffbe7224 */ /* 0x000fe400078e0038 */
[----:B------:R-:W-:Y:S02]  /*1ae00*/  IMAD.MOV.U32 R191, RZ, RZ, R53 ;  /* 0x000000ffffbf7224 */ /* 0x000fe400078e0035 */
[----:B------:R-:W-:Y:S02]  /*1ae10*/  IMAD.MOV.U32 R48, RZ, RZ, c[0x0][0x188] ;  /* 0x00006200ff307624 */ /* 0x000fe400078e00ff */
[----:B------:R-:W-:Y:S02]  /*1ae20*/  IMAD.MOV.U32 R53, RZ, RZ, c[0x0][0x188] ;  /* 0x00006200ff357624 */ /* 0x000fe400078e00ff */
[----:B------:R-:W-:-:S02]  /*1ae30*/  IMAD.X R3, R16, 0x1, R100, P6 ;  /* 0x0000000110037824 */ /* 0x000fc400030e0664 */
[C---:B------:R-:W-:Y:S02]  /*1ae40*/  IMAD R164, R48.reuse, 0x15, RZ ;  /* 0x0000001530a47824 */ /* 0x040fe400078e02ff */
[----:B------:R-:W-:Y:S01]  /*1ae50*/  IMAD R100, R48, 0x15, RZ ;  /* 0x0000001530647824 */ /* 0x000fe200078e02ff */
[----:B------:R-:W-:Y:S01]  /*1ae60*/  SEL R12, R12, RZ, !P0 ;  /* 0x000000ff0c0c7207 */ /* 0x000fe20004000000 */
[----:B------:R-:W-:Y:S01]  /*1ae70*/  IMAD R48, R53, 0x19, RZ ;  /* 0x0000001935307824 */ /* 0x000fe200078e02ff */
[----:B------:R-:W-:Y:S01]  /*1ae80*/  ISETP.GT.AND P6, PT, R7, 0x2, PT ;  /* 0x000000020700780c */ /* 0x000fe20003fc4270 */
[----:B------:R-:W-:Y:S01]  /*1ae90*/  IMAD R53, R53, 0x19, RZ ;  /* 0x0000001935357824 */ /* 0x000fe200078e02ff */
[----:B------:R-:W-:Y:S01]  /*1aea0*/  ISETP.NE.U32.AND P3, PT, R12, RZ, PT ;  /* 0x000000ff0c00720c */ /* 0x000fe20003f65070 */
[----:B------:R1:W-:Y:S01]  /*1aeb0*/  LDGSTS.E [R6+0x23400], [R2.64], P1 ;  /* 0x2340000002067fae */ /* 0x0003e20008921844 */
[----:B------:R-:W-:Y:S02]  /*1aec0*/  SEL R12, RZ, 0x4, !P6 ;  /* 0x00000004ff0c7807 */ /* 0x000fe40007000000 */
[----:B------:R-:W-:Y:S01]  /*1aed0*/  SHF.R.S32.HI R53, RZ, 0x1f, R53 ;  /* 0x0000001fff357819 */ /* 0x000fe20000011435 */
[----:B------:R1:W-:Y:S01]  /*1aee0*/  LDGSTS.E [R6+0x24400], [R8.64], P2 ;  /* 0x2440000008067fae */ /* 0x0003e20009121844 */
[----:B------:R-:W-:-:S02]  /*1aef0*/  SHF.R.S32.HI R164, RZ, 0x1f, R164 ;  /* 0x0000001fffa47819 */ /* 0x000fc400000114a4 */
[----:B------:R-:W-:Y:S02]  /*1af00*/  ISETP.GT.AND P1, PT, R7, 0x6, PT ;  /* 0x000000060700780c */ /* 0x000fe40003f24270 */
[-C--:B-1----:R-:W-:Y:S02]  /*1af10*/  LEA R2, P6, R100, R25.reuse, 0x2 ;  /* 0x0000001964027211 */ /* 0x082fe400078c10ff */
[C---:B------:R-:W-:Y:S02]  /*1af20*/  LEA R8, P2, R48.reuse, R25, 0x2 ;  /* 0x0000001930087211 */ /* 0x040fe400078410ff */
[----:B------:R-:W-:Y:S01]  /*1af30*/  SHF.L.U64.HI R48, R48, 0x2, R53 ;  /* 0x0000000230307819 */ /* 0x000fe20000010235 */
[----:B------:R-:W-:Y:S01]  /*1af40*/  IMAD.MOV.U32 R53, RZ, RZ, c[0x0][0x188] ;  /* 0x00006200ff357624 */ /* 0x000fe200078e00ff */
[----:B------:R-:W-:Y:S02]  /*1af50*/  SEL R3, R12, RZ, !P0 ;  /* 0x000000ff0c037207 */ /* 0x000fe40004000000 */
[----:B------:R-:W-:-:S02]  /*1af60*/  SHF.L.U64.HI R100, R100, 0x2, R164 ;  /* 0x0000000264647819 */ /* 0x000fc400000102a4 */
[----:B------:R-:W-:Y:S01]  /*1af70*/  SEL R12, RZ, 0x4, !P1 ;  /* 0x00000004ff0c7807 */ /* 0x000fe20004800000 */
[C---:B------:R-:W-:Y:S01]  /*1af80*/  IMAD.X R9, R16.reuse, 0x1, R48, P2 ;  /* 0x0000000110097824 */ /* 0x040fe200010e0630 */
[----:B------:R-:W-:Y:S01]  /*1af90*/  ISETP.NE.U32.AND P1, PT, R3, RZ, PT ;  /* 0x000000ff0300720c */ /* 0x000fe20003f25070 */
[----:B------:R-:W-:Y:S02]  /*1afa0*/  IMAD.X R3, R16, 0x1, R100, P6 ;  /* 0x0000000110037824 */ /* 0x000fe400030e0664 */
[----:B------:R-:W-:-:S03]  /*1afb0*/  IMAD R48, R53, 0x1d, RZ ;  /* 0x0000001d35307824 */ /* 0x000fc600078e02ff */
[----:B------:R1:W-:Y:S01]  /*1afc0*/  LDGSTS.E [R6+0x25400], [R2.64], P4 ;  /* 0x2540000002067fae */ /* 0x0003e2000a121844 */
[----:B------:R-:W-:Y:S08]  /*1afd0*/  HMMA.1688.F32.TF32 R64, R204, R50, R116 ;  /* 0x00000032cc40723c */ /* 0x000ff00000081074 */
[----:B---3--:R-:W-:Y:S01]  /*1afe0*/  HMMA.1688.F32.TF32 R56, R200, R58, R192 ;  /* 0x0000003ac838723c */ /* 0x008fe200000810c0 */
[----:B------:R-:W3:Y:S04]  /*1aff0*/  LDL.LU R192, [R1+0x330] ;  /* 0x0003300001c07983 */ /* 0x000ee80000300800 */
[----:B------:R-:W3:Y:S02]  /*1b000*/  LDL.LU R193, [R1+0x334] ;  /* 0x0003340001c17983 */ /* 0x000ee40000300800 */
[----:B------:R-:W-:-:S02]  /*1b010*/  IMAD.MOV.U32 R195, RZ, RZ, R49 ;  /* 0x000000ffffc37224 */ /* 0x000fc400078e0031 */
[----:B------:R-:W-:Y:S01]  /*1b020*/  IMAD R49, R53, 0x1d, RZ ;  /* 0x0000001d35317824 */ /* 0x000fe200078e02ff */
[----:B-1----:R-:W-:Y:S01]  /*1b030*/  LEA R2, P4, R48, R25, 0x2 ;  /* 0x0000001930027211 */ /* 0x002fe200078810ff */
[----:B------:R-:W-:Y:S01]  /*1b040*/  HMMA.1688.F32.TF32 R68, R204, R54, R248 ;  /* 0x00000036cc44723c */ /* 0x000fe200000810f8 */
[----:B------:R-:W-:Y:S01]  /*1b050*/  SEL R12, R12, RZ, !P0 ;  /* 0x000000ff0c0c7207 */ /* 0x000fe20004000000 */
[----:B------:R-:W-:Y:S01]  /*1b060*/  IMAD.MOV.U32 R164, RZ, RZ, c[0x0][0x188] ;  /* 0x00006200ffa47624 */ /* 0x000fe200078e00ff */
[----:B------:R-:W-:Y:S01]  /*1b070*/  SHF.R.S32.HI R49, RZ, 0x1f, R49 ;  /* 0x0000001fff317819 */ /* 0x000fe20000011431 */
[----:B------:R1:W-:Y:S03]  /*1b080*/  LDGSTS.E [R6+0x26400], [R8.64], P5 ;  /* 0x2640000008067fae */ /* 0x0003e6000a921844 */
[----:B------:R-:W-:-:S05]  /*1b090*/  SHF.L.U64.HI R48, R48, 0x2, R49 ;  /* 0x0000000230307819 */ /* 0x000fca0000010231 */
[----:B------:R-:W-:Y:S02]  /*1b0a0*/  IMAD.X R3, R16, 0x1, R48, P4 ;  /* 0x0000000110037824 */ /* 0x000fe400020e0630 */
[----:B------:R-:W-:Y:S01]  /*1b0b0*/  IMAD.MOV.U32 R194, RZ, RZ, R52 ;  /* 0x000000ffffc27224 */ /* 0x000fe200078e0034 */
[C---:B--2---:R-:W-:Y:S01]  /*1b0c0*/  HMMA.1688.F32.TF32 R48, R200.reuse, R50, R188 ;  /* 0x00000032c830723c */ /* 0x044fe200000810bc */
[----:B------:R-:W2:Y:S04]  /*1b0d0*/  LDL.LU R188, [R1+0x360] ;  /* 0x0003600001bc7983 */ /* 0x000ea80000300800 */
[----:B------:R-:W2:Y:S04]  /*1b0e0*/  LDL.LU R189, [R1+0x364] ;  /* 0x0003640001bd7983 */ /* 0x000ea80000300800 */
[----:B------:R-:W2:Y:S04]  /*1b0f0*/  LDL.LU R190, [R1+0x368] ;  /* 0x0003680001be7983 */ /* 0x000ea80000300800 */
[----:B------:R-:W2:Y:S01]  /*1b100*/  LDL.LU R191, [R1+0x36c] ;  /* 0x00036c0001bf7983 */ /* 0x000ea20000300800 */
[----:B----4-:R-:W-:Y:S01]  /*1b110*/  HMMA.1688.F32.TF32 R52, R200, R54, R184 ;  /* 0x00000036c834723c */ /* 0x010fe200000810b8 */
[----:B------:R-:W-:-:S02]  /*1b120*/  ISETP.GT.AND P6, PT, R7, 0xa, PT ;  /* 0x0000000a0700780c */ /* 0x000fc40003fc4270 */
[----:B------:R-:W-:Y:S01]  /*1b130*/  ISETP.NE.U32.AND P2, PT, R12, RZ, PT ;  /* 0x000000ff0c00720c */ /* 0x000fe20003f45070 */
[C---:B------:R-:W-:Y:S01]  /*1b140*/  IMAD.SHL.U32 R101, R164.reuse, 0x2, RZ ;  /* 0x00000002a4657824 */ /* 0x040fe200078e00ff */
[----:B------:R-:W-:Y:S01]  /*1b150*/  LOP3.LUT R165, R165, 0xff, RZ, 0xc0, !PT ;  /* 0x000000ffa5a57812 */ /* 0x000fe200078ec0ff */
[----:B------:R-:W-:Y:S01]  /*1b160*/  IMAD R100, R164, 0x6, RZ ;  /* 0x00000006a4647824 */ /* 0x000fe200078e02ff */
[----:B------:R4:W-:Y:S01]  /*1b170*/  LDGSTS.E [R6+0x27400], [R2.64], P3 ;  /* 0x2740000002067fae */ /* 0x0009e20009921844 */
[----:B------:R-:W-:Y:S01]  /*1b180*/  IMAD.MOV.U32 R184, RZ, RZ, c[0x0][0x188] ;  /* 0x00006200ffb87624 */ /* 0x000fe200078e00ff */
[----:B------:R-:W-:-:S03]  /*1b190*/  SEL R12, RZ, 0x4, !P6 ;  /* 0x00000004ff0c7807 */ /* 0x000fc60007000000 */
[----:B------:R-:W-:Y:S01]  /*1b1a0*/  IMAD.SHL.U32 R184, R184, 0x2, RZ ;  /* 0x00000002b8b87824 */ /* 0x000fe200078e00ff */
[----:B------:R-:W-:Y:S01]  /*1b1b0*/  ISETP.GT.AND P6, PT, R7, 0xe, PT ;  /* 0x0000000e0700780c */ /* 0x000fe20003fc4270 */
[----:B------:R-:W-:-:S03]  /*1b1c0*/  IMAD R164, R164, 0x6, RZ ;  /* 0x00000006a4a47824 */ /* 0x000fc600078e02ff */
[----:B------:R-:W-:Y:S02]  /*1b1d0*/  SHF.R.S32.HI R184, RZ, 0x1f, R184 ;  /* 0x0000001fffb87819 */ /* 0x000fe400000114b8 */
[----:B-1----:R-:W-:Y:S02]  /*1b1e0*/  SEL R8, RZ, 0x4, !P6 ;  /* 0x00000004ff087807 */ /* 0x002fe40007000000 */
[C---:B----4-:R-:W-:Y:S02]  /*1b1f0*/  LEA R2, P6, R101.reuse, R25, 0x2 ;  /* 0x0000001965027211 */ /* 0x050fe400078c10ff */
[----:B------:R-:W-:Y:S01]  /*1b200*/  SHF.L.U64.HI R101, R101, 0x2, R184 ;  /* 0x0000000265657819 */ /* 0x000fe200000102b8 */
[----:B------:R-:W-:Y:S01]  /*1b210*/  IMAD.SHL.U32 R165, R165, 0x4, RZ ;  /* 0x00000004a5a57824 */ /* 0x000fe200078e00ff */
[----:B------:R-:W-:Y:S02]  /*1b220*/  SHF.R.S32.HI R164, RZ, 0x1f, R164 ;  /* 0x0000001fffa47819 */ /* 0x000fe400000114a4 */
[----:B------:R-:W-:Y:S01]  /*1b230*/  SEL R12, R12, RZ, !P0 ;  /* 0x000000ff0c0c7207 */ /* 0x000fe20004000000 */
[----:B------:R-:W-:Y:S01]  /*1b240*/  IMAD.X R3, R16, 0x1, R101, P6 ;  /* 0x0000000110037824 */ /* 0x000fe200030e0665 */
[----:B------:R-:W-:-:S02]  /*1b250*/  SEL R6, R8, RZ, !P0 ;  /* 0x000000ff08067207 */ /* 0x000fc40004000000 */
[----:B------:R-:W-:Y:S02]  /*1b260*/  ISETP.GT.AND P5, PT, R7, 0x12, PT ;  /* 0x000000120700780c */ /* 0x000fe40003fa4270 */
[C---:B------:R-:W-:Y:S02]  /*1b270*/  LEA R8, P3, R100.reuse, R25, 0x2 ;  /* 0x0000001964087211 */ /* 0x040fe400078610ff */
[----:B------:R-:W-:Y:S02]  /*1b280*/  SHF.L.U64.HI R101, R100, 0x2, R164 ;  /* 0x0000000264657819 */ /* 0x000fe400000102a4 */
[----:B------:R-:W-:Y:S02]  /*1b290*/  LOP3.LUT R100, R165, 0x40, RZ, 0x3c, !PT ;  /* 0x00000040a5647812 */ /* 0x000fe400078e3cff */
[----:B------:R-:W-:Y:S02]  /*1b2a0*/  ISETP.NE.U32.AND P4, PT, R12, RZ, PT ;  /* 0x000000ff0c00720c */ /* 0x000fe40003f85070 */
[----:B------:R-:W-:Y:S01]  /*1b2b0*/  SEL R12, RZ, 0x4, !P5 ;  /* 0x00000004ff0c7807 */ /* 0x000fe20006800000 */
[----:B------:R-:W-:Y:S01]  /*1b2c0*/  IMAD.X R9, R16, 0x1, R101, P3 ;  /* 0x0000000110097824 */ /* 0x000fe200018e0665 */
[----:B------:R-:W-:Y:S01]  /*1b2d0*/  ISETP.NE.U32.AND P5, PT, R6, RZ, PT ;  /* 0x000000ff0600720c */ /* 0x000fe20003fa5070 */
[----:B------:R-:W-:-:S02]  /*1b2e0*/  IMAD R6, R5, 0x8000, R100 ;  /* 0x0000800005067824 */ /* 0x000fc400078e0264 */
[----:B------:R-:W-:Y:S01]  /*1b2f0*/  IMAD.MOV.U32 R184, RZ, RZ, c[0x0][0x188] ;  /* 0x00006200ffb87624 */ /* 0x000fe200078e00ff */
[C---:B------:R-:W-:Y:S02]  /*1b300*/  ISETP.GT.AND P6, PT, R7.reuse, 0x16, PT ;  /* 0x000000160700780c */ /* 0x040fe40003fc4270 */
[----:B------:R1:W-:Y:S01]  /*1b310*/  LDGSTS.E [R6+0x20800], [R2.64], P1 ;  /* 0x2080000002067fae */ /* 0x0003e20008921844 */
[C---:B------:R-:W-:Y:S02]  /*1b320*/  IMAD R164, R184.reuse, 0xa, RZ ;  /* 0x0000000ab8a47824 */ /* 0x040fe400078e02ff */
[----:B------:R-:W-:Y:S01]  /*1b330*/  IMAD R165, R184, 0xe, RZ ;  /* 0x0000000eb8a57824 */ /* 0x000fe200078e02ff */
[----:B------:R-:W-:Y:S01]  /*1b340*/  ISETP.GT.AND P1, PT, R7, 0x1a, PT ;  /* 0x0000001a0700780c */ /* 0x000fe20003f24270 */
[----:B------:R4:W-:Y:S01]  /*1b350*/  LDGSTS.E [R6+0x21800], [R8.64], P2 ;  /* 0x2180000008067fae */ /* 0x0009e20009121844 */
[----:B------:R-:W-:Y:S02]  /*1b360*/  SHF.R.S32.HI R164, RZ, 0x1f, R164 ;  /* 0x0000001fffa47819 */ /* 0x000fe400000114a4 */
[----:B------:R-:W-:Y:S01]  /*1b370*/  SHF.R.S32.HI R165, RZ, 0x1f, R165 ;  /* 0x0000001fffa57819 */ /* 0x000fe200000114a5 */
[----:B---3--:R-:W-:Y:S01]  /*1b380*/  HMMA.1688.F32.TF32 R100, R200, R10, R192 ;  /* 0x0000000ac864723c */ /* 0x008fe200000810c0 */
[----:B------:R-:W3:Y:S06]  /*1b390*/  LDL.LU R192, [R1+0x450] ;  /* 0x0004500001c07983 */ /* 0x000eec0000300800 */
[----:B------:R-:W-:-:S04]  /*1b3a0*/  SEL R10, RZ, 0x4, !P6 ;  /* 0x00000004ff0a7807 */ /* 0x000fc80007000000 */
[----:B-1----:R-:W-:Y:S02]  /*1b3b0*/  SEL R3, R10, RZ, !P0 ;  /* 0x000000ff0a037207 */ /* 0x002fe40004000000 */
[----:B------:R-:W-:-:S10]  /*1b3c0*/  SEL R10, RZ, 0x4, !P1 ;  /* 0x00000004ff0a7807 */ /* 0x000fd40004800000 */
[----:B------:R1:W-:Y:S01]  /*1b3d0*/  STL.64 [R1+0x280], R100 ;  /* 0x0002806401007387 */ /* 0x0003e20000100a00 */
[----:B------:R-:W-:-:S03]  /*1b3e0*/  ISETP.NE.U32.AND P2, PT, R3, RZ, PT ;  /* 0x000000ff0300720c */ /* 0x000fc60003f45070 */
[----:B------:R2:W-:Y:S04]  /*1b3f0*/  STL.64 [R1+0x288], R102 ;  /* 0x0002886601007387 */ /* 0x0005e80000100a00 */
[----:B------:R-:W3:Y:S01]  /*1b400*/  LDL.LU R193, [R1+0x454] ;  /* 0x0004540001c17983 */ /* 0x000ee20000300800 */
[----:B-1----:R-:W-:-:S03]  /*1b410*/  IMAD R101, R184, 0xa, RZ ;  /* 0x0000000ab8657824 */ /* 0x002fc600078e02ff */
[----:B------:R-:W3:Y:S01]  /*1b420*/  LDL.LU R194, [R1+0x458] ;  /* 0x0004580001c27983 */ /* 0x000ee20000300800 */
[----:B------:R-:W-:Y:S01]  /*1b430*/  IMAD R100, R184, 0xe, RZ ;  /* 0x0000000eb8647824 */ /* 0x000fe200078e02ff */
[CC--:B------:R-:W-:Y:S02]  /*1b440*/  LEA R2, P6, R101.reuse, R25.reuse, 0x2 ;  /* 0x0000001965027211 */ /* 0x0c0fe400078c10ff */
[----:B------:R-:W3:Y:S02]  /*1b450*/  LDL.LU R195, [R1+0x45c] ;  /* 0x00045c0001c37983 */ /* 0x000ee40000300800 */
[C---:B----4-:R-:W-:Y:S02]  /*1b460*/  LEA R8, P1, R100.reuse, R25, 0x2 ;  /* 0x0000001964087211 */ /* 0x050fe400078210ff */
[----:B------:R-:W-:Y:S02]  /*1b470*/  SHF.L.U64.HI R101, R101, 0x2, R164 ;  /* 0x0000000265657819 */ /* 0x000fe400000102a4 */
[----:B------:R-:W-:-:S03]  /*1b480*/  SHF.L.U64.HI R100, R100, 0x2, R165 ;  /* 0x0000000264647819 */ /* 0x000fc600000102a5 */
[C---:B------:R-:W-:Y:S02]  /*1b490*/  IMAD.X R3, R16.reuse, 0x1, R101, P6 ;  /* 0x0000000110037824 */ /* 0x040fe400030e0665 */
[----:B------:R-:W-:Y:S02]  /*1b4a0*/  IMAD.X R9, R16, 0x1, R100, P1 ;  /* 0x0000000110097824 */ /* 0x000fe400008e0664 */
[----:B--2---:R-:W-:Y:S01]  /*1b4b0*/  HMMA.1688.F32.TF32 R100, R200, R14, R188 ;  /* 0x0000000ec864723c */ /* 0x004fe200000810bc */
[----:B------:R-:W-:Y:S01]  /*1b4c0*/  SEL R10, R10, RZ, !P0 ;  /* 0x000000ff0a0a7207 */ /* 0x000fe20004000000 */
[----:B------:R1:W-:Y:S11]  /*1b4d0*/  LDGSTS.E [R6+0x22800], [R2.64], P4 ;  /* 0x2280000002067fae */ /* 0x0003f6000a121844 */
[----:B------:R-:W-:Y:S10]  /*1b4e0*/  @!UPT UIADD3 URZ, URZ, URZ, URZ ;  /* 0x0000003f3f3ff290 */ /* 0x000ff4000fffe03f */
[----:B------:R2:W-:Y:S04]  /*1b4f0*/  STL.64 [R1+0x270], R100 ;  /* 0x0002706401007387 */ /* 0x0005e80000100a00 */
[----:B------:R3:W-:Y:S04]  /*1b500*/  STL.64 [R1+0x278], R102 ;  /* 0x0002786601007387 */ /* 0x0007e80000100a00 */
[----:B------:R-:W4:Y:S04]  /*1b510*/  LDL.LU R184, [R1+0x440] ;  /* 0x0004400001b87983 */ /* 0x000f280000300800 */
[----:B------:R-:W4:Y:S04]  /*1b520*/  LDL.LU R185, [R1+0x444] ;  /* 0x0004440001b97983 */ /* 0x000f280000300800 */
[----:B------:R-:W4:Y:S04]  /*1b530*/  LDL.LU R186, [R1+0x448] ;  /* 0x0004480001ba7983 */ /* 0x000f280000300800 */
[----:B------:R-:W4:Y:S01]  /*1b540*/  LDL.LU R187, [R1+0x44c] ;  /* 0x00044c0001bb7983 */ /* 0x000f220000300800 */
[----:B------:R-:W-:Y:S01]  /*1b550*/  IMAD.MOV.U32 R188, RZ, RZ, c[0x0][0x188] ;  /* 0x00006200ffbc7624 */ /* 0x000fe200078e00ff */
[----:B------:R-:W-:-:S02]  /*1b560*/  ISETP.GT.AND P6, PT, R7, 0x1e, PT ;  /* 0x0000001e0700780c */ /* 0x000fc40003fc4270 */
[----:B------:R-:W-:Y:S01]  /*1b570*/  ISETP.NE.U32.AND P1, PT, R10, RZ, PT ;  /* 0x000000ff0a00720c */ /* 0x000fe20003f25070 */
[----:B------:R-:W-:Y:S01]  /*1b580*/  IMAD R164, R188, 0x12, RZ ;  /* 0x00000012bca47824 */ /* 0x000fe200078e02ff */
[----:B------:R-:W-:Y:S01]  /*1b590*/  SEL R12, R12, RZ, !P0 ;  /* 0x000000ff0c0c7207 */ /* 0x000fe20004000000 */
[C---:B------:R-:W-:Y:S01]  /*1b5a0*/  IMAD R165, R188.reuse, 0x16, RZ ;  /* 0x00000016bca57824 */ /* 0x040fe200078e02ff */
[----:B------:R-:W-:Y:S01]  /*1b5b0*/  SEL R10, RZ, 0x4, !P6 ;  /* 0x00000004ff0a7807 */ /* 0x000fe20007000000 */
[C---:B--2---:R-:W-:Y:S01]  /*1b5c0*/  IMAD R101, R188.reuse, 0x12, RZ ;  /* 0x00000012bc657824 */ /* 0x044fe200078e02ff */
[----:B------:R-:W-:Y:S01]  /*1b5d0*/  ISETP.GT.AND P4, PT, R7, 0x3, PT ;  /* 0x000000030700780c */ /* 0x000fe20003f84270 */
[----:B------:R-:W-:Y:S01]  /*1b5e0*/  IMAD R100, R188, 0x16, RZ ;  /* 0x00000016bc647824 */ /* 0x000fe200078e02ff */
[----:B------:R-:W-:Y:S01]  /*1b5f0*/  SHF.R.S32.HI R164, RZ, 0x1f, R164 ;  /* 0x0000001fffa47819 */ /* 0x000fe200000114a4 */
[----:B------:R2:W-:Y:S01]  /*1b600*/  LDGSTS.E [R6+0x23800], [R8.64], P5 ;  /* 0x2380000008067fae */ /* 0x0005e2000a921844 */
[----:B------:R-:W-:-:S02]  /*1b610*/  SHF.R.S32.HI R165, RZ, 0x1f, R165 ;  /* 0x0000001fffa57819 */ /* 0x000fc400000114a5 */
[----:B-1----:R-:W-:Y:S01]  /*1b620*/  SEL R3, R10, RZ, !P0 ;  /* 0x000000ff0a037207 */ /* 0x002fe20004000000 */
[----:B------:R-:W4:Y:S01]  /*1b630*/  LDL.LU R188, [R1+0x3f0] ;  /* 0x0003f00001bc7983 */ /* 0x000f220000300800 */
[----:B------:R-:W-:Y:S02]  /*1b640*/  ISETP.NE.U32.AND P3, PT, R12, RZ, PT ;  /* 0x000000ff0c00720c */ /* 0x000fe40003f65070 */
[----:B------:R-:W-:Y:S02]  /*1b650*/  SEL R10, RZ, 0x4, !P4 ;  /* 0x00000004ff0a7807 */ /* 0x000fe40006000000 */
[CC--:B------:R-:W-:Y:S02]  /*1b660*/  LEA R2, P6, R101.reuse, R25.reuse, 0x2 ;  /* 0x0000001965027211 */ /* 0x0c0fe400078c10ff */
[----:B------:R-:W-:Y:S02]  /*1b670*/  SHF.L.U64.HI R12, R101, 0x2, R164 ;  /* 0x00000002650c7819 */ /* 0x000fe400000102a4 */
[----:B--2---:R-:W-:-:S02]  /*1b680*/  LEA R8, P4, R100, R25, 0x2 ;  /* 0x0000001964087211 */ /* 0x004fc400078810ff */
[----:B------:R-:W-:Y:S02]  /*1b690*/  SHF.L.U64.HI R11, R100, 0x2, R165 ;  /* 0x00000002640b7819 */ /* 0x000fe400000102a5 */
[C---:B---3--:R-:W-:Y:S11]  /*1b6a0*/  HMMA.1688.F32.TF32 R100, R200.reuse, R18, R192 ;  /* 0x00000012c864723c */ /* 0x048ff600000810c0 */
[----:B------:R-:W-:Y:S11]  /*1b6b0*/  @!UPT UIADD3 URZ, URZ, URZ, URZ ;  /* 0x0000003f3f3ff290 */ /* 0x000ff6000fffe03f */
[----:B------:R-:W-:Y:S01]  /*1b6c0*/  @!UPT UIADD3 URZ, URZ, URZ, URZ ;  /* 0x0000003f3f3ff290 */ /* 0x000fe2000fffe03f */
[----:B------:R-:W-:Y:S04]  /*1b6d0*/  STL.64 [R1+0x260], R100 ;  /* 0x0002606401007387 */ /* 0x000fe80000100a00 */
[----:B------:R4:W-:Y:S04]  /*1b6e0*/  STL.64 [R1+0x268], R102 ;  /* 0x0002686601007387 */ /* 0x0009e80000100a00 */
[----:B------:R-:W2:Y:S04]  /*1b6f0*/  LDL.LU R189, [R1+0x3f4] ;  /* 0x0003f40001bd7983 */ /* 0x000ea80000300800 */
[----:B------:R-:W2:Y:S04]  /*1b700*/  LDL.LU R190, [R1+0x3f8] ;  /* 0x0003f80001be7983 */ /* 0x000ea80000300800 */
[----:B------:R-:W2:Y:S04]  /*1b710*/  LDL.LU R191, [R1+0x3fc] ;  /* 0x0003fc0001bf7983 */ /* 0x000ea80000300800 */
[----:B------:R-:W3:Y:S04]  /*1b720*/  LDL.LU R192, [R1+0x3d0] ;  /* 0x0003d00001c07983 */ /* 0x000ee80000300800 */
[----:B------:R-:W3:Y:S04]  /*1b730*/  LDL.LU R193, [R1+0x3d4] ;  /* 0x0003d40001c17983 */ /* 0x000ee80000300800 */
[----:B------:R-:W3:Y:S01]  /*1b740*/  LDL.LU R194, [R1+0x3d8] ;  /* 0x0003d80001c27983 */ /* 0x000ee20000300800 */
[----:B----4-:R-:W-:Y:S03]  /*1b750*/  HMMA.1688.F32.TF32 R100, R200, R22, R184 ;  /* 0x00000016c864723c */ /* 0x010fe600000810b8 */
[----:B------:R-:W3:Y:S11]  /*1b760*/  LDL.LU R195, [R1+0x3dc] ;  /* 0x0003dc0001c37983 */ /* 0x000ef60000300800 */
[----:B------:R-:W-:Y:S09]  /*1b770*/  @!UPT UIADD3 URZ, URZ, URZ, URZ ;  /* 0x0000003f3f3ff290 */ /* 0x000ff2000fffe03f */
[----:B------:R-:W-:Y:S04]  /*1b780*/  STL.64 [R1+0x250], R100 ;  /* 0x0002506401007387 */ /* 0x000fe80000100a00 */
[----:B------:R2:W-:Y:S04]  /*1b790*/  STL.64 [R1+0x258], R102 ;  /* 0x0002586601007387 */ /* 0x0005e80000100a00 */
[----:B------:R-:W4:Y:S01]  /*1b7a0*/  LDL.LU R184, [R1+0x3c0] ;  /* 0x0003c00001b87983 */ /* 0x000f220000300800 */
[----:B------:R-:W-:Y:S01]  /*1b7b0*/  IMAD.MOV.U32 R165, RZ, RZ, c[0x0][0x188] ;  /* 0x00006200ffa57624 */ /* 0x000fe200078e00ff */
[----:B------:R-:W-:Y:S01]  /*1b7c0*/  ISETP.NE.U32.AND P5, PT, R3, RZ, PT ;  /* 0x000000ff0300720c */ /* 0x000fe20003fa5070 */
[----:B------:R-:W-:-:S02]  /*1b7d0*/  IMAD.X R3, R16, 0x1, R12, P6 ;  /* 0x0000000110037824 */ /* 0x000fc400030e060c */
[----:B------:R-:W-:Y:S02]  /*1b7e0*/  IMAD.X R9, R16, 0x1, R11, P4 ;  /* 0x0000000110097824 */ /* 0x000fe400020e060b */
[----:B------:R-:W-:Y:S02]  /*1b7f0*/  IMAD.MOV.U32 R164, RZ, RZ, c[0x0][0x188] ;  /* 0x00006200ffa47624 */ /* 0x000fe400078e00ff */
[C---:B------:R-:W-:Y:S01]  /*1b800*/  IMAD R12, R165.reuse, 0x1a, RZ ;  /* 0x0000001aa50c7824 */ /* 0x040fe200078e02ff */
[----:B------:R-:W-:Y:S01]  /*1b810*/  SEL R10, R10, RZ, !P0 ;  /* 0x000000ff0a0a7207 */ /* 0x000fe20004000000 */
[----:B------:R-:W-:Y:S01]  /*1b820*/  IMAD R11, R165, 0x1e, RZ ;  /* 0x0000001ea50b7824 */ /* 0x000fe200078e02ff */
[----:B------:R-:W-:Y:S01]  /*1b830*/  ISETP.GT.AND P6, PT, R7, 0x7, PT ;  /* 0x000000070700780c */ /* 0x000fe20003fc4270 */
[----:B------:R-:W-:Y:S01]  /*1b840*/  IMAD R165, R165, 0x1e, RZ ;  /* 0x0000001ea5a57824 */ /* 0x000fe200078e02ff */
[----:B------:R1:W-:Y:S01]  /*1b850*/  LDGSTS.E [R6+0x24800], [R2.64], P3 ;  /* 0x2480000002067fae */ /* 0x0003e20009921844 */
[----:B------:R-:W-:Y:S01]  /*1b860*/  IMAD R164, R164, 0x1a, RZ ;  /* 0x0000001aa4a47824 */ /* 0x000fe200078e02ff */
[----:B------:R-:W-:-:S02]  /*1b870*/  ISETP.NE.U32.AND P4, PT, R10, RZ, PT ;  /* 0x000000ff0a00720c */ /* 0x000fc40003f85070 */
[----:B------:R-:W-:Y:S01]  /*1b880*/  SHF.R.S32.HI R165, RZ, 0x1f, R165 ;  /* 0x0000001fffa57819 */ /* 0x000fe200000114a5 */
[----:B------:R1:W-:Y:S01]  /*1b890*/  LDGSTS.E [R6+0x25800], [R8.64], P2 ;  /* 0x2580000008067fae */ /* 0x0003e20009121844 */
[----:B------:R-:W-:Y:S02]  /*1b8a0*/  SEL R10, RZ, 0x4, !P6 ;  /* 0x00000004ff0a7807 */ /* 0x000fe40007000000 */
[----:B------:R-:W-:Y:S02]  /*1b8b0*/  SHF.R.S32.HI R164, RZ, 0x1f, R164 ;  /* 0x0000001fffa47819 */ /* 0x000fe400000114a4 */
[----:B------:R-:W-:Y:S02]  /*1b8c0*/  ISETP.GT.AND P3, PT, R7, 0xb, PT ;  /* 0x0000000b0700780c */ /* 0x000fe40003f64270 */
[----:B-1----:R-:W-:Y:S02]  /*1b8d0*/  LEA R2, P6, R12, R25, 0x2 ;  /* 0x000000190c027211 */ /* 0x002fe400078c10ff */
[----:B------:R-:W-:-:S02]  /*1b8e0*/  SEL R3, R10, RZ, !P0 ;  /* 0x000000ff0a037207 */ /* 0x000fc40004000000 */
[C---:B------:R-:W-:Y:S02]  /*1b8f0*/  LEA R8, P2, R11.reuse, R25, 0x2 ;  /* 0x000000190b087211 */ /* 0x040fe400078410ff */
[----:B------:R-:W-:Y:S01]  /*1b900*/  SHF.L.U64.HI R11, R11, 0x2, R165 ;  /* 0x000000020b0b7819 */ /* 0x000fe200000102a5 */
[----:B------:R-:W-:Y:S01]  /*1b910*/  IMAD.MOV.U32 R165, RZ, RZ, c[0x0][0x188] ;  /* 0x00006200ffa57624 */ /* 0x000fe200078e00ff */
[----:B------:R-:W-:Y:S02]  /*1b920*/  SHF.L.U64.HI R12, R12, 0x2, R164 ;  /* 0x000000020c0c7819 */ /* 0x000fe400000102a4 */
[----:B------:R-:W-:Y:S01]  /*1b930*/  SEL R10, RZ, 0x4, !P3 ;  /* 0x00000004ff0a7807 */ /* 0x000fe20005800000 */
[----:B------:R-:W-:Y:S01]  /*1b940*/  IMAD.X R9, R16, 0x1, R11, P2 ;  /* 0x0000000110097824 */ /* 0x000fe200010e060b */
[----:B------:R-:W-:Y:S01]  /*1b950*/  ISETP.NE.U32.AND P3, PT, R3, RZ, PT ;  /* 0x000000ff0300720c */ /* 0x000fe20003f65070 */
[----:B------:R-:W-:Y:S01]  /*1b960*/  IMAD R11, R165, 0x3, RZ ;  /* 0x00000003a50b7824 */ /* 0x000fe200078e02ff */
[----:B------:R-:W-:Y:S01]  /*1b970*/  SEL R10, R10, RZ, !P0 ;  /* 0x000000ff0a0a7207 */ /* 0x000fe20004000000 */
[----:B------:R-:W-:Y:S01]  /*1b980*/  IMAD.X R3, R16, 0x1, R12, P6 ;  /* 0x0000000110037824 */ /* 0x000fe200030e060c */
[----:B------:R-:W-:Y:S01]  /*1b990*/  ISETP.GT.AND P6, PT, R7, 0xf, PT ;  /* 0x0000000f0700780c */ /* 0x000fe20003fc4270 */
[----:B------:R-:W-:Y:S01]  /*1b9a0*/  IMAD R165, R165, 0x3, RZ ;  /* 0x00000003a5a57824 */ /* 0x000fe200078e02ff */
[----:B------:R-:W-:-:S02]  /*1b9b0*/  ISETP.NE.U32.AND P2, PT, R10, RZ, PT ;  /* 0x000000ff0a00720c */ /* 0x000fc40003f45070 */
[----:B------:R-:W-:Y:S01]  /*1b9c0*/  SEL R10, RZ, 0x4, !P6 ;  /* 0x00000004ff0a7807 */ /* 0x000fe20007000000 */
[----:B------:R1:W-:Y:S01]  /*1b9d0*/  LDGSTS.E [R6+0x26800], [R2.64], P1 ;  /* 0x2680000002067fae */ /* 0x0003e20008921844 */
[----:B------:R-:W-:Y:S01]  /*1b9e0*/  SHF.R.S32.HI R165, RZ, 0x1f, R165 ;  /* 0x0000001fffa57819 */ /* 0x000fe200000114a5 */
[----:B------:R-:W-:Y:S02]  /*1b9f0*/  IMAD.SHL.U32 R129, R129, 0x4, RZ ;  /* 0x0000000481817824 */ /* 0x000fe400078e00ff */
[----:B------:R-:W-:Y:S01]  /*1ba00*/  IMAD.MOV.U32 R185, RZ, RZ, R0 ;  /* 0x000000ffffb97224 */ /* 0x000fe200078e0000 */
[----:B------:R-:W-:Y:S01]  /*1ba10*/  SHF.L.U64.HI R12, R11, 0x2, R165 ;  /* 0x000000020b0c7819 */ /* 0x000fe200000102a5 */
[----:B------:R-:W-:Y:S01]  /*1ba20*/  IMAD.MOV.U32 R186, RZ, RZ, R252 ;  /* 0x000000ffffba7224 */ /* 0x000fe200078e00fc */
[----:B------:R-:W4:Y:S01]  /*1ba30*/  LDL.LU R0, [R1+0xd2c] ;  /* 0x000d2c0001007983 */ /* 0x000f220000300800 */
[----:B------:R-:W-:-:S03]  /*1ba40*/  IMAD.MOV.U32 R187, RZ, RZ, R4 ;  /* 0x000000ffffbb7224 */ /* 0x000fc600078e0004 */
[----:B------:R-:W4:Y:S01]  /*1ba50*/  LDL.LU R4, [R1+0xd28] ;  /* 0x000d280001047983 */ /* 0x000f220000300800 */
[----:B-1----:R-:W-:Y:S02]  /*1ba60*/  SEL R3, R10, RZ, !P0 ;  /* 0x000000ff0a037207 */ /* 0x002fe40004000000 */
[----:B------:R-:W-:Y:S01]  /*1ba70*/  LEA R2, P6, R11, R25, 0x2 ;  /* 0x000000190b027211 */ /* 0x000fe200078c10ff */
[----:B------:R1:W-:Y:S01]  /*1ba80*/  LDGSTS.E [R6+0x27800], [R8.64], P5 ;  /* 0x2780000008067fae */ /* 0x0003e2000a921844 */
[----:B------:R-:W-:-:S03]  /*1ba90*/  ISETP.NE.U32.AND P1, PT, R3, RZ, PT ;  /* 0x000000ff0300720c */ /* 0x000fc60003f25070 */
[----:B------:R-:W-:Y:S01]  /*1baa0*/  IMAD.X R3, R16, 0x1, R12, P6 ;  /* 0x0000000110037824 */ /* 0x000fe200030e060c */
[----:B------:R-:W-:Y:S01]  /*1bab0*/  LOP3.LUT R12, R129, 0x60, RZ, 0x3c, !PT ;  /* 0x00000060810c7812 */ /* 0x000fe200078e3cff */
[----:B------:R-:W-:-:S04]  /*1bac0*/  IMAD.MOV.U32 R252, RZ, RZ, c[0x0][0x188] ;  /* 0x00006200fffc7624 */ /* 0x000fc800078e00ff */
[----:B-1----:R-:W-:Y:S02]  /*1bad0*/  IMAD R6, R5, 0x8000, R12 ;  /* 0x0000800005067824 */ /* 0x002fe400078e020c */
[C---:B------:R-:W-:Y:S02]  /*1bae0*/  IMAD R11, R252.reuse, 0x7, RZ ;  /* 0x00000007fc0b7824 */ /* 0x040fe400078e02ff */
[----:B------:R-:W-:Y:S01]  /*1baf0*/  IMAD R252, R252, 0x7, RZ ;  /* 0x00000007fcfc7824 */ /* 0x000fe200078e02ff */
[----:B------:R-:W-:Y:S01]  /*1bb00*/  ISETP.GT.AND P5, PT, R7, 0x13, PT ;  /* 0x000000130700780c */ /* 0x000fe20003fa4270 */
[----:B------:R1:W-:Y:S03]  /*1bb10*/  LDGSTS.E [R6+0x20c00], [R2.64], P4 ;  /* 0x20c0000002067fae */ /* 0x0003e6000a121844 */
[----:B------:R-:W-:Y:S02]  /*1bb20*/  SHF.R.S32.HI R252, RZ, 0x1f, R252 ;  /* 0x0000001ffffc7819 */ /* 0x000fe400000114fc */
[----:B------:R-:W-:-:S02]  /*1bb30*/  LEA R8, P6, R11, R25, 0x2 ;  /* 0x000000190b087211 */ /* 0x000fc400078c10ff */
[----:B------:R-:W-:Y:S01]  /*1bb40*/  SHF.L.U64.HI R11, R11, 0x2, R252 ;  /* 0x000000020b0b7819 */ /* 0x000fe200000102fc */
[----:B------:R-:W-:-:S04]  /*1bb50*/  IMAD.MOV.U32 R252, RZ, RZ, c[0x0][0x188] ;  /* 0x00006200fffc7624 */ /* 0x000fc800078e00ff */
[----:B------:R-:W-:Y:S02]  /*1bb60*/  IMAD.X R9, R16, 0x1, R11, P6 ;  /* 0x0000000110097824 */ /* 0x000fe400030e060b */
[C---:B------:R-:W-:Y:S02]  /*1bb70*/  IMAD R11, R252.reuse, 0xb, RZ ;  /* 0x0000000bfc0b7824 */ /* 0x040fe400078e02ff */
[----:B------:R-:W-:Y:S01]  /*1bb80*/  IMAD R252, R252, 0xb, RZ ;  /* 0x0000000bfcfc7824 */ /* 0x000fe200078e02ff */
[----:B------:R-:W-:Y:S01]  /*1bb90*/  SEL R10, RZ, 0x4, !P5 ;  /* 0x00000004ff0a7807 */ /* 0x000fe20006800000 */
[----:B------:R1:W-:Y:S01]  /*1bba0*/  LDGSTS.E [R6+0x21c00], [R8.64], P3 ;  /* 0x21c0000008067fae */ /* 0x0003e20009921844 */
[----:B------:R-:W-:Y:S02]  /*1bbb0*/  ISETP.GT.AND P5, PT, R7, 0x17, PT ;  /* 0x000000170700780c */ /* 0x000fe40003fa4270 */
[----:B------:R-:W-:Y:S02]  /*1bbc0*/  SHF.R.S32.HI R252, RZ, 0x1f, R252 ;  /* 0x0000001ffffc7819 */ /* 0x000fe400000114fc */
[----:B-1----:R-:W-:-:S02]  /*1bbd0*/  LEA R2, P3, R11, R25, 0x2 ;  /* 0x000000190b027211 */ /* 0x002fc400078610ff */
[----:B------:R-:W-:Y:S02]  /*1bbe0*/  SEL R3, RZ, 0x4, !P5 ;  /* 0x00000004ff037807 */ /* 0x000fe40006800000 */
[----:B------:R-:W-:Y:S01]  /*1bbf0*/  SHF.L.U64.HI R11, R11, 0x2, R252 ;  /* 0x000000020b0b7819 */ /* 0x000fe200000102fc */
[----:B------:R-:W-:Y:S01]  /*1bc00*/  IMAD.MOV.U32 R252, RZ, RZ, c[0x0][0x188] ;  /* 0x00006200fffc7624 */ /* 0x000fe200078e00ff */
[----:B------:R-:W-:-:S03]  /*1bc10*/  SEL R8, R3, RZ, !P0 ;  /* 0x000000ff03087207 */ /* 0x000fc60004000000 */
[----:B------:R-:W-:Y:S02]  /*1bc20*/  IMAD.X R3, R16, 0x1, R11, P3 ;  /* 0x0000000110037824 */ /* 0x000fe400018e060b */
[C---:B------:R-:W-:Y:S01]  /*1bc30*/  IMAD R11, R252.reuse, 0xf, RZ ;  /* 0x0000000ffc0b7824 */ /* 0x040fe200078e02ff */
[C---:B------:R-:W-:Y:S01]  /*1bc40*/  ISETP.GT.AND P5, PT, R7.reuse, 0x1b, PT ;  /* 0x0000001b0700780c */ /* 0x040fe20003fa4270 */
[----:B------:R-:W-:Y:S01]  /*1bc50*/  IMAD R252, R252, 0xf, RZ ;  /* 0x0000000ffcfc7824 */ /* 0x000fe200078e02ff */
[----:B------:R-:W-:Y:S01]  /*1bc60*/  ISETP.NE.U32.AND P3, PT, R8, RZ, PT ;  /* 0x000000ff0800720c */ /* 0x000fe20003f65070 */
[----:B------:R1:W-:Y:S01]  /*1bc70*/  LDGSTS.E [R6+0x22c00], [R2.64], P2 ;  /* 0x22c0000002067fae */ /* 0x0003e20009121844 */
[----:B------:R-:W-:Y:S02]  /*1bc80*/  SEL R8, RZ, 0x4, !P5 ;  /* 0x00000004ff087807 */ /* 0x000fe40006800000 */
[----:B------:R-:W-:Y:S02]  /*1bc90*/  SHF.R.S32.HI R252, RZ, 0x1f, R252 ;  /* 0x0000001ffffc7819 */ /* 0x000fe400000114fc */
[----:B------:R-:W-:-:S02]  /*1bca0*/  ISETP.GT.AND P6, PT, R7, 0x1f, PT ;  /* 0x0000001f0700780c */ /* 0x000fc40003fc4270 */
[C---:B-1----:R-:W-:Y:S02]  /*1bcb0*/  LEA R2, P2, R11.reuse, R25, 0x2 ;  /* 0x000000190b027211 */ /* 0x042fe400078410ff */
[----:B------:R-:W-:Y:S02]  /*1bcc0*/  SEL R3, R8, RZ, !P0 ;  /* 0x000000ff08037207 */ /* 0x000fe40004000000 */
[----:B------:R-:W-:Y:S01]  /*1bcd0*/  SHF.L.U64.HI R11, R11, 0x2, R252 ;  /* 0x000000020b0b7819 */ /* 0x000fe200000102fc */
[----:B------:R-:W-:Y:S01]  /*1bce0*/  IMAD.MOV.U32 R252, RZ, RZ, c[0x0][0x188] ;  /* 0x00006200fffc7624 */ /* 0x000fe200078e00ff */
[----:B------:R-:W-:Y:S02]  /*1bcf0*/  SEL R9, RZ, 0x4, !P6 ;  /* 0x00000004ff097807 */ /* 0x000fe40007000000 */
[----:B------:R-:W-:Y:S01]  /*1bd00*/  ISETP.NE.U32.AND P5, PT, R3, RZ, PT ;  /* 0x000000ff0300720c */ /* 0x000fe20003fa5070 */
[----:B------:R-:W-:Y:S01]  /*1bd10*/  IMAD.X R3, R16, 0x1, R11, P2 ;  /* 0x0000000110037824 */ /* 0x000fe200010e060b */
[----:B------:R-:W-:-:S02]  /*1bd20*/  SEL R10, R10, RZ, !P0 ;  /* 0x000000ff0a0a7207 */ /* 0x000fc40004000000 */
[----:B------:R-:W-:Y:S02]  /*1bd30*/  SEL R8, R9, RZ, !P0 ;  /* 0x000000ff09087207 */ /* 0x000fe40004000000 */
[----:B------:R-:W-:Y:S01]  /*1bd40*/  ISETP.NE.U32.AND P4, PT, R10, RZ, PT ;  /* 0x000000ff0a00720c */ /* 0x000fe20003f85070 */
[----:B------:R1:W-:Y:S01]  /*1bd50*/  LDGSTS.E [R6+0x23c00], [R2.64], P1 ;  /* 0x23c0000002067fae */ /* 0x0003e20008921844 */
[----:B------:R-:W-:Y:S01]  /*1bd60*/  ISETP.NE.U32.AND P2, PT, R8, RZ, PT ;  /* 0x000000ff0800720c */ /* 0x000fe20003f45070 */
[C---:B--2---:R-:W-:Y:S11]  /*1bd70*/  HMMA.1688.F32.TF32 R100, R200.reuse, R26, R188 ;  /* 0x0000001ac864723c */ /* 0x044ff600000810bc */
[----:B------:R-:W-:Y:S11]  /*1bd80*/  @!UPT UIADD3 URZ, URZ, URZ, URZ ;  /* 0x0000003f3f3ff290 */ /* 0x000ff6000fffe03f */
[----:B------:R-:W-:Y:S01]  /*1bd90*/  @!UPT UIADD3 URZ, URZ, URZ, URZ ;  /* 0x0000003f3f3ff290 */ /* 0x000fe2000fffe03f */
[----:B------:R-:W-:Y:S04]  /*1bda0*/  STL.64 [R1+0x240], R100 ;  /* 0x0002406401007387 */ /* 0x000fe80000100a00 */
[----:B------:R3:W-:Y:S02]  /*1bdb0*/  STL.64 [R1+0x248], R102 ;  /* 0x0002486601007387 */ /* 0x0007e40000100a00 */
[----:B---3--:R-:W-:Y:S07]  /*1bdc0*/  HMMA.1688.F32.TF32 R100, R200, R30, R192 ;  /* 0x0000001ec864723c */ /* 0x008fee00000810c0 */
[----:B------:R-:W-:-:S02]  /*1bdd0*/  IMAD.MOV.U32 R195, RZ, RZ, R13 ;  /* 0x000000ffffc37224 */ /* 0x000fc400078e000d */
[----:B----4-:R-:W-:Y:S11]  /*1bde0*/  HMMA.1688.F32.TF32 R12, R200, R94, R184 ;  /* 0x0000005ec80c723c */ /* 0x010ff600000810b8 */
[----:B------:R-:W-:Y:S03]  /*1bdf0*/  @!UPT UIADD3 URZ, URZ, URZ, URZ ;  /* 0x0000003f3f3ff290 */ /* 0x000fe6000fffe03f */
[----:B------:R-:W-:Y:S04]  /*1be00*/  STL.64 [R1+0x230], R100 ;  /* 0x0002306401007387 */ /* 0x000fe80000100a00 */
[----:B------:R-:W-:Y:S05]  /*1be10*/  STL.64 [R1+0x238], R102 ;  /* 0x0002386601007387 */ /* 0x000fea0000100a00 */
[----:B------:R2:W-:Y:S04]  /*1be20*/  STL.64 [R1+0x220], R12 ;  /* 0x0002200c01007387 */ /* 0x0005e80000100a00 */
[----:B--2---:R-:W2:Y:S01]  /*1be30*/  S2R R13, SR_TID.X ;  /* 0x00000000000d7919 */ /* 0x004ea20000002100 */
[----:B------:R-:W-:-:S03]  /*1be40*/  IMAD.MOV.U32 R193, RZ, RZ, R20 ;  /* 0x000000ffffc17224 */ /* 0x000fc600078e0014 */
[----:B------:R3:W-:Y:S01]  /*1be50*/  STL.64 [R1+0x228], R14 ;  /* 0x0002280e01007387 */ /* 0x0007e20000100a00 */
[----:B--2---:R-:W-:Y:S01]  /*1be60*/  LOP3.LUT R12, R13, 0x1f, RZ, 0xc0, !PT ;  /* 0x0000001f0d0c7812 */ /* 0x004fe200078ec0ff */
[----:B------:R-:W-:-:S03]  /*1be70*/  IMAD.MOV.U32 R13, RZ, RZ, c[0x0][0x188] ;  /* 0x00006200ff0d7624 */ /* 0x000fc600078e00ff */
[----:B------:R-:W-:Y:S01]  /*1be80*/  ISETP.GE.AND P6, PT, R12, R7, PT ;  /* 0x000000070c00720c */ /* 0x000fe20003fc6270 */
[C---:B------:R-:W-:Y:S02]  /*1be90*/  IMAD R12, R252.reuse, 0x13, RZ ;  /* 0x00000013fc0c7824 */ /* 0x040fe400078e02ff */
[----:B------:R-:W-:Y:S02]  /*1bea0*/  IMAD R252, R252, 0x13, RZ ;  /* 0x00000013fcfc7824 */ /* 0x000fe400078e02ff */
[C---:B------:R-:W-:Y:S02]  /*1beb0*/  IMAD R11, R13.reuse, 0x17, RZ ;  /* 0x000000170d0b7824 */ /* 0x040fe400078e02ff */
[----:B------:R-:W-:Y:S01]  /*1bec0*/  IMAD R13, R13, 0x17, RZ ;  /* 0x000000170d0d7824 */ /* 0x000fe200078e02ff */
[----:B------:R-:W-:Y:S02]  /*1bed0*/  SHF.R.S32.HI R252, RZ, 0x1f, R252 ;  /* 0x0000001ffffc7819 */ /* 0x000fe400000114fc */
[----:B------:R-:W-:-:S02]  /*1bee0*/  SEL R10, RZ, 0x4, P6 ;  /* 0x00000004ff0a7807 */ /* 0x000fc40003000000 */
[----:B------:R-:W-:Y:S01]  /*1bef0*/  SHF.R.S32.HI R20, RZ, 0x1f, R13 ;  /* 0x0000001fff147819 */ /* 0x000fe2000001140d */
[----:B------:R-:W-:Y:S01]  /*1bf00*/  IMAD.MOV.U32 R13, RZ, RZ, c[0x0][0x188] ;  /* 0x00006200ff0d7624 */ /* 0x000fe200078e00ff */
[CC--:B------:R-:W-:Y:S02]  /*1bf10*/  LEA R8, P6, R12.reuse, R25.reuse, 0x2 ;  /* 0x000000190c087211 */ /* 0x0c0fe400078c10ff */
[----:B------:R-:W-:Y:S01]  /*1bf20*/  SHF.L.U64.HI R12, R12, 0x2, R252 ;  /* 0x000000020c0c7819 */ /* 0x000fe200000102fc */
[----:B------:R-:W-:Y:S01]  /*1bf30*/  IMAD.MOV.U32 R252, RZ, RZ, c[0x0][0x188] ;  /* 0x00006200fffc7624 */ /* 0x000fe200078e00ff */
[----:B---3--:R-:W-:Y:S01]  /*1bf40*/  SHF.L.U64.HI R15, R11, 0x2, R20 ;  /* 0x000000020b0f7819 */ /* 0x008fe20000010214 */
[----:B------:R-:W-:Y:S01]  /*1bf50*/  IMAD R20, R13, 0x1b, RZ ;  /* 0x0000001b0d147824 */ /* 0x000fe200078e02ff */
[----:B------:R-:W-:Y:S01]  /*1bf60*/  SEL R10, R10, RZ, !P0 ;  /* 0x000000ff0a0a7207 */ /* 0x000fe20004000000 */
[C---:B------:R-:W-:Y:S01]  /*1bf70*/  IMAD R14, R252.reuse, 0x1b, RZ ;  /* 0x0000001bfc0e7824 */ /* 0x040fe200078e02ff */
[----:B-1----:R-:W-:Y:S01]  /*1bf80*/  LEA R2, P0, R11, R25, 0x2 ;  /* 0x000000190b027211 */ /* 0x002fe200078010ff */
[C---:B------:R-:W-:Y:S01]  /*1bf90*/  IMAD R11, R252.reuse, 0x1f, RZ ;  /* 0x0000001ffc0b7824 */ /* 0x040fe200078e02ff */
[----:B------:R-:W-:Y:S01]  /*1bfa0*/  SHF.R.S32.HI R20, RZ, 0x1f, R20 ;  /* 0x0000001fff147819 */ /* 0x000fe20000011414 */
[----:B------:R-:W-:-:S02]  /*1bfb0*/  IMAD R252, R252, 0x1f, RZ ;  /* 0x0000001ffcfc7824 */ /* 0x000fc400078e02ff */
[----:B------:R-:W-:Y:S01]  /*1bfc0*/  IMAD.X R9, R16, 0x1, R12, P6 ;  /* 0x0000000110097824 */ /* 0x000fe200030e060c */
[CC--:B------:R-:W-:Y:S01]  /*1bfd0*/  LEA R12, P6, R14.reuse, R25.reuse, 0x2 ;  /* 0x000000190e0c7211 */ /* 0x0c0fe200078c10ff */
[----:B------:R-:W-:Y:S01]  /*1bfe0*/  IMAD.MOV.U32 R188, RZ, RZ, R128 ;  /* 0x000000ffffbc7224 */ /* 0x000fe200078e0080 */
[----:B------:R-:W-:Y:S01]  /*1bff0*/  SHF.L.U64.HI R14, R14, 0x2, R20 ;  /* 0x000000020e0e7819 */ /* 0x000fe20000010214 */
[----:B------:R-:W-:Y:S01]  /*1c000*/  IMAD.MOV.U32 R189, RZ, RZ, R93 ;  /* 0x000000ffffbd7224 */ /* 0x000fe200078e005d */
[----:B------:R-:W-:Y:S01]  /*1c010*/  SHF.R.S32.HI R252, RZ, 0x1f, R252 ;  /* 0x0000001ffffc7819 */ /* 0x000fe200000114fc */
[----:B------:R-:W-:Y:S01]  /*1c020*/  IMAD.MOV.U32 R190, RZ, RZ, R92 ;  /* 0x000000ffffbe7224 */ /* 0x000fe200078e005c */
[----:B------:R1:W-:Y:S01]  /*1c030*/  LDGSTS.E [R6+0x24c00], [R8.64], P4 ;  /* 0x24c0000008067fae */ /* 0x0003e2000a121844 */
[----:B------:R-:W-:Y:S02]  /*1c040*/  IMAD.MOV.U32 R191, RZ, RZ, R29 ;  /* 0x000000ffffbf7224 */ /* 0x000fe400078e001d */
[C---:B------:R-:W-:Y:S01]  /*1c050*/  IMAD.X R13, R16.reuse, 0x1, R14, P6 ;  /* 0x00000001100d7824 */ /* 0x040fe200030e060e */
[C---:B------:R-:W-:Y:S01]  /*1c060*/  SHF.L.U64.HI R14, R11.reuse, 0x2, R252 ;  /* 0x000000020b0e7819 */ /* 0x040fe200000102fc */
[----:B------:R-:W-:Y:S01]  /*1c070*/  IMAD.MOV.U32 R192, RZ, RZ, R28 ;  /* 0x000000ffffc07224 */ /* 0x000fe200078e001c */
[----:B------:R-:W2:Y:S01]  /*1c080*/  S2R R252, SR_TID.X ;  /* 0x0000000000fc7919 */ /* 0x000ea20000002100 */
[----:B------:R-:W-:Y:S01]  /*1c090*/  IMAD.MOV.U32 R194, RZ, RZ, R17 ;  /* 0x000000ffffc27224 */ /* 0x000fe200078e0011 */
[C---:B------:R-:W-:Y:S08]  /*1c0a0*/  HMMA.1688.F32.TF32 R28, R200.reuse, R130, R188 ;  /* 0x00000082c81c723c */ /* 0x040ff000000810bc */
[----:B------:R-:W-:Y:S01]  /*1c0b0*/  HMMA.1688.F32.TF32 R92, R200, R166, R192 ;  /* 0x000000a6c85c723c */ /* 0x000fe200000810c0 */
[----:B------:R-:W-:Y:S01]  /*1c0c0*/  IMAD.X R3, R16, 0x1, R15, P0 ;  /* 0x0000000110037824 */ /* 0x000fe200000e060f */
[----:B-1----:R-:W-:-:S04]  /*1c0d0*/  LEA R8, P0, R11, R25, 0x2 ;  /* 0x000000190b087211 */ /* 0x002fc800078010ff */
[----:B------:R1:W-:Y:S01]  /*1c0e0*/  LDGSTS.E [R6+0x25c00], [R2.64], P3 ;  /* 0x25c0000002067fae */ /* 0x0003e20009921844 */
[----:B------:R-:W-:-:S03]  /*1c0f0*/  IMAD.X R9, R16, 0x1, R14, P0 ;  /* 0x0000000110097824 */ /* 0x000fc600000e060e */
[----:B------:R3:W-:Y:S01]  /*1c100*/  LDGSTS.E [R6+0x26c00], [R12.64], P5 ;  /* 0x26c000000c067fae */ /* 0x0007e2000a921844 */
[----:B--2---:R-:W-:-:S04]  /*1c110*/  LOP3.LUT R14, R252, 0xe0, RZ, 0xc0, !PT ;  /* 0x000000e0fc0e7812 */ /* 0x004fc800078ec0ff */
[----:B------:R2:W-:Y:S04]  /*1c120*/  STL.64 [R1+0x200], R28 ;  /* 0x0002001c01007387 */ /* 0x0005e80000100a00 */
[----:B------:R4:W-:Y:S01]  /*1c130*/  STL.64 [R1+0x208], R30 ;  /* 0x0002081e01007387 */ /* 0x0009e20000100a00 */
[----:B------:R-:W-:-:S03]  /*1c140*/  SHF.R.U32.HI R14, RZ, 0x1, R14 ;  /* 0x00000001ff0e7819 */ /* 0x000fc6000001160e */
[----:B------:R-:W3:Y:S04]  /*1c150*/  LDL.LU R23, [R1+0xb38] ;  /* 0x000b380001177983 */ /* 0x000ee80000300800 */
[----:B------:R-:W3:Y:S04]  /*1c160*/  LDL.LU R17, [R1+0xb34] ;  /* 0x000b340001117983 */ /* 0x000ee80000300800 */
[----:B--2---:R-:W3:Y:S04]  /*1c170*/  LDL.LU R28, [R1+0xb30] ;  /* 0x000b3000011c7983 */ /* 0x004ee80000300800 */
[----:B------:R-:W2:Y:S01]  /*1c180*/  LDL.LU R18, [R1+0xb2c] ;  /* 0x000b2c0001127983 */ /* 0x000ea20000300800 */
[----:B------:R-:W-:-:S03]  /*1c190*/  LOP3.LUT R14, R21, R14, RZ, 0x3c, !PT ;  /* 0x0000000e150e7212 */ /* 0x000fc600078e3cff */
[----:B------:R1:W-:Y:S04]  /*1c1a0*/  STL.64 [R1+0x1e0], R92 ;  /* 0x0001e05c01007387 */ /* 0x0003e80000100a00 */
[----:B------:R1:W-:Y:S04]  /*1c1b0*/  STL.64 [R1+0x1e8], R94 ;  /* 0x0001e85e01007387 */ /* 0x0003e80000100a00 */
[----:B------:R-:W2:Y:S04]  /*1c1c0*/  LDL.LU R19, [R1+0xb24] ;  /* 0x000b240001137983 */ /* 0x000ea80000300800 */
[----:B----4-:R-:W4:Y:S04]  /*1c1d0*/  LDL.LU R30, [R1+0xb28] ;  /* 0x000b2800011e7983 */ /* 0x010f280000300800 */
[----:B------:R-:W2:Y:S01]  /*1c1e0*/  LDL.LU R20, [R1+0xb1c] ;  /* 0x000b1c0001147983 */ /* 0x000ea20000300800 */
[----:B-1----:R-:W-:-:S03]  /*1c1f0*/  IMAD R2, R5, 0x10000, R14 ;  /* 0x0001000005027824 */ /* 0x002fc600078e020e */
        /* <DEDUP_REMOVED lines=119> */
[----:B------:R1:W-:Y:S04]  /*1c970*/  LDGSTS.E [R6+0x27c00], [R8.64], P2 ;  /* 0x27c0000008067fae */ /* 0x0003e80009121844 */
[----:B------:R-:W4:Y:S01]  /*1c980*/  LDL.LU R27, [R1+0xafc] ;  /* 0x000afc00011b7983 */ /* 0x000f220000300800 */
[----:B------:R-:W-:-:S02]  /*1c990*/  ISETP.NE.U32.AND P1, PT, R10, RZ, PT ;  /* 0x000000ff0a00720c */ /* 0x000fc40003f25070 */
[C---:B---3--:R-:W-:Y:S01]  /*1c9a0*/  IADD3 R12, P0, R0.reuse, R28, RZ ;  /* 0x0000001c000c7210 */ /* 0x048fe20007f1e0ff */
[----:B------:R-:W0:Y:S04]  /*1c9b0*/  LDGDEPBAR ;  /* 0x00000000000079af */ /* 0x000e280000000000 */
[----:B-1----:R-:W3:Y:S01]  /*1c9c0*/  LDL.LU R6, [R1+0xb04] ;  /* 0x000b040001067983 */ /* 0x002ee20000300800 */
[----:B------:R-:W-:Y:S01]  /*1c9d0*/  IADD3 R10, P3, R0, R23, RZ ;  /* 0x00000017000a7210 */ /* 0x000fe20007f7e0ff */
[----:B--2---:R-:W-:Y:S01]  /*1c9e0*/  IMAD.X R13, R18, 0x1, R4, P0 ;  /* 0x00000001120d7824 */ /* 0x004fe200000e0604 */
[----:B----4-:R-:W-:-:S03]  /*1c9f0*/  IADD3 R8, P2, R0, R30, RZ ;  /* 0x0000001e00087210 */ /* 0x010fc60007f5e0ff */
[--C-:B------:R-:W-:Y:S02]  /*1ca00*/  IMAD.X R11, R17, 0x1, R4.reuse, P3 ;  /* 0x00000001110b7824 */ /* 0x100fe400018e0604 */
[----:B------:R-:W-:-:S03]  /*1ca10*/  IMAD.X R9, R19, 0x1, R4, P2 ;  /* 0x0000000113097824 */ /* 0x000fc600010e0604 */
[----:B------:R1:W-:Y:S04]  /*1ca20*/  LDGSTS.E [R2], [R10.64], P1 ;  /* 0x000000000a027fae */ /* 0x0003e80008921844 */
[----:B------:R2:W-:Y:S04]  /*1ca30*/  LDGSTS.E [R2+0x400], [R12.64], P1 ;  /* 0x004000000c027fae */ /* 0x0005e80008921844 */
[----:B------:R4:W-:Y:S01]  /*1ca40*/  LDGSTS.E [R2+0x800], [R8.64], P1 ;  /* 0x0080000008027fae */ /* 0x0009e20008921844 */
[C---:B-1----:R-:W-:Y:S02]  /*1ca50*/  IADD3 R10, P0, R0.reuse, R31, RZ ;  /* 0x0000001f000a7210 */ /* 0x042fe40007f1e0ff */
[----:B--2---:R-:W-:-:S03]  /*1ca60*/  IADD3 R12, P2, R0, R93, RZ ;  /* 0x0000005d000c7210 */ /* 0x004fc60007f5e0ff */
[--C-:B------:R-:W-:Y:S02]  /*1ca70*/  IMAD.X R11, R20, 0x1, R4.reuse, P0 ;  /* 0x00000001140b7824 */ /* 0x100fe400000e0604 */
[----:B------:R-:W-:-:S03]  /*1ca80*/  IMAD.X R13, R3, 0x1, R4, P2 ;  /* 0x00000001030d7824 */ /* 0x000fc600010e0604 */
[----:B------:R1:W-:Y:S04]  /*1ca90*/  LDGSTS.E [R2+0xc00], [R10.64], P1 ;  /* 0x00c000000a027fae */ /* 0x0003e80008921844 */
[----:B------:R2:W-:Y:S01]  /*1caa0*/  LDGSTS.E [R2+0x1000], [R12.64], P1 ;  /* 0x010000000c027fae */ /* 0x0005e20008921844 */
[C---:B-1----:R-:W-:Y:S02]  /*1cab0*/  IADD3 R10, P2, R0.reuse, R129, RZ ;  /* 0x00000081000a7210 */ /* 0x042fe40007f5e0ff */
[----:B----4-:R-:W-:-:S05]  /*1cac0*/  IADD3 R8, P0, R0, R95, RZ ;  /* 0x0000005f00087210 */ /* 0x010fca0007f1e0ff */
[----:B------:R-:W-:Y:S01]  /*1cad0*/  IMAD.X R9, R22, 0x1, R4, P0 ;  /* 0x0000000116097824 */ /* 0x000fe200000e0604 */
[----:B--2---:R-:W-:-:S04]  /*1cae0*/  IADD3 R12, P0, R0, R131, RZ ;  /* 0x00000083000c7210 */ /* 0x004fc80007f1e0ff */
[----:B------:R1:W-:Y:S01]  /*1caf0*/  LDGSTS.E [R2+0x1400], [R8.64], P1 ;  /* 0x0140000008027fae */ /* 0x0003e20008921844 */
[--C-:B------:R-:W-:Y:S02]  /*1cb00*/  IMAD.X R13, R27, 0x1, R4.reuse, P0 ;  /* 0x000000011b0d7824 */ /* 0x100fe400000e0604 */
[----:B---3--:R-:W-:Y:S01]  /*1cb10*/  IMAD.X R11, R6, 0x1, R4, P2 ;  /* 0x00000001060b7824 */ /* 0x008fe200010e0604 */
[----:B-1----:R-:W-:-:S04]  /*1cb20*/  IADD3 R8, P2, R0, R165, RZ ;  /* 0x000000a500087210 */ /* 0x002fc80007f5e0ff */
[----:B------:R1:W-:Y:S01]  /*1cb30*/  LDGSTS.E [R2+0x1800], [R10.64], P1 ;  /* 0x018000000a027fae */ /* 0x0003e20008921844 */
[----:B------:R-:W-:-:S03]  /*1cb40*/  IMAD.X R9, R29, 0x1, R4, P2 ;  /* 0x000000011d097824 */ /* 0x000fc600010e0604 */
[----:B------:R2:W-:Y:S04]  /*1cb50*/  LDGSTS.E [R2+0x1c00], [R12.64], P1 ;  /* 0x01c000000c027fae */ /* 0x0005e80008921844 */
[----:B------:R3:W-:Y:S01]  /*1cb60*/  LDGSTS.E [R2+0x2000], [R8.64], P1 ;  /* 0x0200000008027fae */ /* 0x0007e20008921844 */
[C---:B-1----:R-:W-:Y:S02]  /*1cb70*/  IADD3 R10, P0, R0.reuse, R167, RZ ;  /* 0x000000a7000a7210 */ /* 0x042fe40007f1e0ff */
[----:B--2---:R-:W-:-:S03]  /*1cb80*/  IADD3 R12, P2, R0, R201, RZ ;  /* 0x000000c9000c7210 */ /* 0x004fc60007f5e0ff */
[--C-:B------:R-:W-:Y:S01]  /*1cb90*/  IMAD.X R11, R21, 0x1, R4.reuse, P0 ;  /* 0x00000001150b7824 */ /* 0x100fe200000e0604 */
[----:B---3--:R-:W-:Y:S01]  /*1cba0*/  IADD3 R8, P0, R0, R203, RZ ;  /* 0x000000cb00087210 */ /* 0x008fe20007f1e0ff */
[----:B------:R-:W-:-:S03]  /*1cbb0*/  IMAD.X R13, R92, 0x1, R4, P2 ;  /* 0x000000015c0d7824 */ /* 0x000fc600010e0604 */
        /* <DEDUP_REMOVED lines=149> */
[C---:B--2---:R-:W-:Y:S01]  /*1d510*/  IADD3 R12, P0, R0.reuse, R5, RZ ;  /* 0x00000005000c7210 */ /* 0x044fe20007f1e0ff */
[----:B------:R-:W-:Y:S01]  /*1d520*/  IMAD.MOV.U32 R13, RZ, RZ, R14 ;  /* 0x000000ffff0d7224 */ /* 0x000fe200078e000e */
[----:B------:R-:W-:Y:S01]  /*1d530*/  IADD3 R14, P3, R0, R101, RZ ;  /* 0x00000065000e7210 */ /* 0x000fe20007f7e0ff */
[----:B------:R-:W-:-:S02]  /*1d540*/  IMAD.X R11, R100, 0x1, R4, P2 ;  /* 0x00000001640b7824 */ /* 0x000fc400010e0604 */
[----:B---3--:R-:W-:Y:S02]  /*1d550*/  IMAD.MOV.U32 R9, RZ, RZ, R13 ;  /* 0x000000ffff097224 */ /* 0x008fe400078e000d */
[--C-:B------:R-:W-:Y:S01]  /*1d560*/  IMAD.X R13, R109, 0x1, R4.reuse, P0 ;  /* 0x000000016d0d7824 */ /* 0x100fe200000e0604 */
[----:B------:R1:W-:Y:S01]  /*1d570*/  LDGSTS.E [R2+0xf000], [R10.64], P1 ;  /* 0x0f0000000a027fae */ /* 0x0003e20008921844 */
[----:B------:R-:W-:Y:S01]  /*1d580*/  IMAD.X R15, R107, 0x1, R4, P3 ;  /* 0x000000016b0f7824 */ /* 0x000fe200018e0604 */
[----:B------:R-:W-:Y:S02]  /*1d590*/  IADD3 R8, P2, R0, R26, RZ ;  /* 0x0000001a00087210 */ /* 0x000fe40007f5e0ff */
[----:B------:R2:W-:Y:S04]  /*1d5a0*/  LDGSTS.E [R2+0xf400], [R12.64], P1 ;  /* 0x0f4000000c027fae */ /* 0x0005e80008921844 */
[----:B------:R3:W-:Y:S02]  /*1d5b0*/  LDGSTS.E [R2+0xf800], [R14.64], P1 ;  /* 0x0f8000000e027fae */ /* 0x0007e40008921844 */
[----:B---3--:R-:W-:-:S02]  /*1d5c0*/  IMAD.MOV.U32 R15, RZ, RZ, R26 ;  /* 0x000000ffff0f7224 */ /* 0x008fc400078e001a */
[----:B------:R-:W-:-:S04]  /*1d5d0*/  IMAD.MOV.U32 R26, RZ, RZ, c[0x0][0x18c] ;  /* 0x00006300ff1a7624 */ /* 0x000fc800078e00ff */
[----:B------:R-:W-:-:S04]  /*1d5e0*/  IMAD.SHL.U32 R26, R26, 0x20, RZ ;  /* 0x000000201a1a7824 */ /* 0x000fc800078e00ff */
[----:B------:R-:W-:Y:S02]  /*1d5f0*/  IMAD.SHL.U32 R26, R26, 0x4, RZ ;  /* 0x000000041a1a7824 */ /* 0x000fe400078e00ff */
[----:B-1----:R-:W-:Y:S02]  /*1d600*/  IMAD.MOV.U32 R10, RZ, RZ, R210 ;  /* 0x000000ffff0a7224 */ /* 0x002fe400078e00d2 */
[----:B------:R-:W-:Y:S01]  /*1d610*/  IMAD.MOV.U32 R11, RZ, RZ, R9 ;  /* 0x000000ffff0b7224 */ /* 0x000fe200078e0009 */
[-C--:B------:R-:W-:Y:S01]  /*1d620*/  IADD3 R101, P6, R101, R26.reuse, RZ ;  /* 0x0000001a65657210 */ /* 0x080fe20007fde0ff */
[----:B------:R1:W5:Y:S01]  /*1d630*/  LDL.LU R210, [R1+0xd24] ;  /* 0x000d240001d27983 */ /* 0x0003620000300800 */
[----:B------:R-:W-:Y:S01]  /*1d640*/  IMAD.X R9, R211, 0x1, R4, P2 ;  /* 0x00000001d3097824 */ /* 0x000fe200010e0604 */
[-C--:B------:R-:W-:Y:S01]  /*1d650*/  IADD3 R15, P5, R15, R26.reuse, RZ ;  /* 0x0000001a0f0f7210 */ /* 0x080fe20007fbe0ff */
[----:B--2---:R-:W-:Y:S01]  /*1d660*/  IMAD.MOV.U32 R12, RZ, RZ, R211 ;  /* 0x000000ffff0c7224 */ /* 0x004fe200078e00d3 */
[----:B------:R-:W-:Y:S01]  /*1d670*/  IADD3 R24, R24, 0x1, RZ ;  /* 0x0000000118187810 */ /* 0x000fe20007ffe0ff */
[----:B------:R1:W5:Y:S01]  /*1d680*/  LDL.LU R211, [R1+0xd20] ;  /* 0x000d200001d37983 */ /* 0x0003620000300800 */
[----:B------:R-:W-:Y:S01]  /*1d690*/  IMAD.MOV.U32 R13, RZ, RZ, R100 ;  /* 0x000000ffff0d7224 */ /* 0x000fe200078e0064 */
[----:B------:R-:W-:-:S02]  /*1d6a0*/  IADD3 R5, P0, R5, R26, RZ ;  /* 0x0000001a05057210 */ /* 0x000fc40007f1e0ff */
[----:B------:R1:W5:Y:S04]  /*1d6b0*/  LDL.LU R100, [R1+0xd1c] ;  /* 0x000d1c0001647983 */ /* 0x0003680000300800 */
[----:B------:R2:W-:Y:S01]  /*1d6c0*/  STL [R1+0x948], R101 ;  /* 0x0009486501007387 */ /* 0x0005e20000100800 */
[----:B------:R-:W-:-:S03]  /*1d6d0*/  IADD3 R103, P2, R103, R26, RZ ;  /* 0x0000001a67677210 */ /* 0x000fc60007f5e0ff */
[----:B------:R3:W-:Y:S04]  /*1d6e0*/  LDGSTS.E [R2+0xfc00], [R8.64], P1 ;  /* 0x0fc0000008027fae */ /* 0x0007e80008921844 */
[----:B--2---:R1:W5:Y:S04]  /*1d6f0*/  LDL.LU R101, [R1+0xd18] ;  /* 0x000d180001657983 */ /* 0x0043680000300800 */
[----:B------:R-:W-:Y:S04]  /*1d700*/  STL [R1+0x940], R15 ;  /* 0x0009400f01007387 */ /* 0x000fe80000100800 */
[----:B------:R-:W-:Y:S04]  /*1d710*/  STL [R1+0x938], R24 ;  /* 0x0009381801007387 */ /* 0x000fe80000100800 */
[----:B------:R2:W-:Y:S01]  /*1d720*/  STL [R1+0x950], R5 ;  /* 0x0009500501007387 */ /* 0x0005e20000100800 */
[----:B------:R-:W-:-:S02]  /*1d730*/  IADD3 R102, P1, R102, R26, RZ ;  /* 0x0000001a66667210 */ /* 0x000fc40007f3e0ff */
[-C--:B------:R-:W-:Y:S01]  /*1d740*/  IADD3 R104, P3, R104, R26.reuse, RZ ;  /* 0x0000001a68687210 */ /* 0x080fe20007f7e0ff */
[----:B------:R-:W0:Y:S04]  /*1d750*/  LDGDEPBAR ;  /* 0x00000000000079af */ /* 0x000e280000000000 */
[----:B--2---:R-:W2:Y:S01]  /*1d760*/  LDL.LU R5, [R1+0xd14] ;  /* 0x000d140001057983 */ /* 0x004ea20000300800 */
[----:B------:R-:W-:-:S03]  /*1d770*/  IADD3 R105, P4, R105, R26, RZ ;  /* 0x0000001a69697210 */ /* 0x000fc60007f9e0ff */
[----:B------:R4:W-:Y:S04]  /*1d780*/  STL [R1+0x958], R102 ;  /* 0x0009586601007387 */ /* 0x0009e80000100800 */
[----:B----4-:R1:W5:Y:S04]  /*1d790*/  LDL.LU R102, [R1+0xd10] ;  /* 0x000d100001667983 */ /* 0x0103680000300800 */
[----:B------:R4:W-:Y:S04]  /*1d7a0*/  STL [R1+0x960], R103 ;  /* 0x0009606701007387 */ /* 0x0009e80000100800 */
[----:B----4-:R1:W5:Y:S04]  /*1d7b0*/  LDL.LU R103, [R1+0xd0c] ;  /* 0x000d0c0001677983 */ /* 0x0103680000300800 */
[----:B------:R4:W-:Y:S04]  /*1d7c0*/  STL [R1+0x968], R104 ;  /* 0x0009686801007387 */ /* 0x0009e80000100800 */
[----:B----4-:R1:W5:Y:S04]  /*1d7d0*/  LDL.LU R104, [R1+0xd08] ;  /* 0x000d080001687983 */ /* 0x0103680000300800 */
[----:B------:R4:W-:Y:S04]  /*1d7e0*/  STL [R1+0x970], R105 ;  /* 0x0009706901007387 */ /* 0x0009e80000100800 */
[----:B----4-:R1:W5:Y:S01]  /*1d7f0*/  LDL.LU R105, [R1+0xd04] ;  /* 0x000d040001697983 */ /* 0x0103620000300800 */
[----:B------:R-:W-:Y:S01]  /*1d800*/  IADD3 R7, R7, -0x20, RZ ;  /* 0xffffffe007077810 */ /* 0x000fe20007ffe0ff */
[--C-:B--2---:R-:W-:Y:S01]  /*1d810*/  IMAD.X R12, R12, 0x1, R5.reuse, P5 ;  /* 0x000000010c0c7824 */ /* 0x104fe200028e0605 */
[-C--:B------:R-:W-:Y:S01]  /*1d820*/  IADD3 R106, P5, R106, R26.reuse, RZ ;  /* 0x0000001a6a6a7210 */ /* 0x080fe20007fbe0ff */
[--C-:B------:R-:W-:Y:S01]  /*1d830*/  IMAD.X R107, R107, 0x1, R5.reuse, P6 ;  /* 0x000000016b6b7824 */ /* 0x100fe200030e0605 */
[----:B------:R-:W-:Y:S01]  /*1d840*/  IADD3 R108, P6, R108, R26, RZ ;  /* 0x0000001a6c6c7210 */ /* 0x000fe20007fde0ff */
[----:B------:R-:W-:-:S02]  /*1d850*/  IMAD.X R109, R109, 0x1, R5, P0 ;  /* 0x000000016d6d7824 */ /* 0x000fc400000e0605 */
[----:B------:R2:W-:Y:S01]  /*1d860*/  STL [R1+0x978], R106 ;  /* 0x0009786a01007387 */ /* 0x0005e20000100800 */
[-C--:B------:R-:W-:Y:S01]  /*1d870*/  IADD3 R110, P0, R110, R26.reuse, RZ ;  /* 0x0000001a6e6e7210 */ /* 0x080fe20007f1e0ff */
[--C-:B------:R-:W-:Y:S01]  /*1d880*/  IMAD.X R13, R13, 0x1, R5.reuse, P1 ;  /* 0x000000010d0d7824 */ /* 0x100fe200008e0605 */
[-C--:B------:R-:W-:Y:S01]  /*1d890*/  IADD3 R111, P1, R111, R26.reuse, RZ ;  /* 0x0000001a6f6f7210 */ /* 0x080fe20007f3e0ff */
[----:B--2---:R1:W5:Y:S04]  /*1d8a0*/  LDL.LU R106, [R1+0xd00] ;  /* 0x000d0000016a7983 */ /* 0x0043680000300800 */
[----:B------:R-:W-:Y:S04]  /*1d8b0*/  STL [R1+0x93c], R12 ;  /* 0x00093c0c01007387 */ /* 0x000fe80000100800 */
[----:B------:R2:W-:Y:S01]  /*1d8c0*/  STL [R1+0x944], R107 ;  /* 0x0009446b01007387 */ /* 0x0005e20000100800 */
[--C-:B------:R-:W-:Y:S01]  /*1d8d0*/  IMAD.X R10, R10, 0x1, R5.reuse, P2 ;  /* 0x000000010a0a7824 */ /* 0x100fe200010e0605 */
[-C--:B------:R-:W-:Y:S01]  /*1d8e0*/  IADD3 R112, P2, R112, R26.reuse, RZ ;  /* 0x0000001a70707210 */ /* 0x080fe20007f5e0ff */
[----:B------:R-:W-:Y:S01]  /*1d8f0*/  IMAD.X R11, R11, 0x1, R5, P3 ;  /* 0x000000010b0b7824 */ /* 0x000fe200018e0605 */
[----:B--2---:R1:W5:Y:S04]  /*1d900*/  LDL.LU R107, [R1+0xcfc] ;  /* 0x000cfc00016b7983 */ /* 0x0043680000300800 */
[----:B------:R2:W-:Y:S01]  /*1d910*/  STL [R1+0x980], R108 ;  /* 0x0009806c01007387 */ /* 0x0005e20000100800 */
[----:B------:R-:W-:-:S03]  /*1d920*/  IADD3 R113, P3, R113, R26, RZ ;  /* 0x0000001a71717210 */ /* 0x000fc60007f7e0ff */
[----:B--2---:R1:W5:Y:S04]  /*1d930*/  LDL.LU R108, [R1+0xcf8] ;  /* 0x000cf800016c7983 */ /* 0x0043680000300800 */
[----:B------:R2:W-:Y:S01]  /*1d940*/  STL [R1+0x94c], R109 ;  /* 0x00094c6d01007387 */ /* 0x0005e20000100800 */
[----:B------:R-:W-:-:S03]  /*1d950*/  IMAD.X R114, R114, 0x1, R5, P4 ;  /* 0x0000000172727824 */ /* 0x000fc600020e0605 */
[----:B--2---:R1:W5:Y:S04]  /*1d960*/  LDL.LU R109, [R1+0xcf4] ;  /* 0x000cf400016d7983 */ /* 0x0043680000300800 */
[----:B------:R2:W-:Y:S01]  /*1d970*/  STL [R1+0x988], R110 ;  /* 0x0009886e01007387 */ /* 0x0005e20000100800 */
[----:B------:R-:W-:-:S03]  /*1d980*/  IADD3 R115, P4, R115, R26, RZ ;  /* 0x0000001a73737210 */ /* 0x000fc60007f9e0ff */
[----:B--2---:R1:W5:Y:S04]  /*1d990*/  LDL.LU R110, [R1+0xcf0] ;  /* 0x000cf000016e7983 */ /* 0x0043680000300800 */
[----:B------:R2:W-:Y:S01]  /*1d9a0*/  STL [R1+0x990], R111 ;  /* 0x0009906f01007387 */ /* 0x0005e20000100800 */
[----:B------:R-:W-:-:S03]  /*1d9b0*/  IMAD.X R156, R156, 0x1, R5, P5 ;  /* 0x000000019c9c7824 */ /* 0x000fc600028e0605 */
[----:B--2---:R1:W5:Y:S04]  /*1d9c0*/  LDL.LU R111, [R1+0xcec] ;  /* 0x000cec00016f7983 */ /* 0x0043680000300800 */
[----:B------:R-:W-:Y:S04]  /*1d9d0*/  STL [R1+0x954], R13 ;  /* 0x0009540d01007387 */ /* 0x000fe80000100800 */
[----:B------:R2:W-:Y:S01]  /*1d9e0*/  STL [R1+0x998], R112 ;  /* 0x0009987001007387 */ /* 0x0005e20000100800 */
[----:B------:R-:W-:Y:S01]  /*1d9f0*/  IADD3 R157, P5, R157, R26, RZ ;  /* 0x0000001a9d9d7210 */ /* 0x000fe20007fbe0ff */
[----:B------:R-:W-:-:S02]  /*1da00*/  IMAD.X R158, R158, 0x1, R5, P6 ;  /* 0x000000019e9e7824 */ /* 0x000fc400030e0605 */
[----:B--2---:R1:W5:Y:S04]  /*1da10*/  LDL.LU R112, [R1+0xce8] ;  /* 0x000ce80001707983 */ /* 0x0043680000300800 */
[----:B------:R-:W-:Y:S04]  /*1da20*/  STL [R1+0x95c], R10 ;  /* 0x00095c0a01007387 */ /* 0x000fe80000100800 */
[----:B------:R2:W-:Y:S01]  /*1da30*/  STL [R1+0x9a0], R113 ;  /* 0x0009a07101007387 */ /* 0x0005e20000100800 */
[----:B------:R-:W-:-:S03]  /*1da40*/  IADD3 R159, P6, R159, R26, RZ ;  /* 0x0000001a9f9f7210 */ /* 0x000fc60007fde0ff */
[----:B--2---:R1:W5:Y:S04]  /*1da50*/  LDL.LU R113, [R1+0xce4] ;  /* 0x000ce40001717983 */ /* 0x0043680000300800 */
[----:B------:R-:W-:Y:S04]  /*1da60*/  STL [R1+0x964], R11 ;  /* 0x0009640b01007387 */ /* 0x000fe80000100800 */
[----:B------:R2:W-:Y:S01]  /*1da70*/  STL [R1+0x96c], R114 ;  /* 0x00096c7201007387 */ /* 0x0005e20000100800 */
[----:B------:R-:W-:Y:S01]  /*1da80*/  IMAD.X R160, R160, 0x1, R5, P0 ;  /* 0x00000001a0a07824 */ /* 0x000fe200000e0605 */
[----:B------:R-:W-:-:S02]  /*1da90*/  IADD3 R161, P0, R161, R26, RZ ;  /* 0x0000001aa1a17210 */ /* 0x000fc40007f1e0ff */
        /* <DEDUP_REMOVED lines=158> */
[--C-:B------:R-:W-:Y:S01]  /*1e480*/  IMAD.X R250, R250, 0x1, R5.reuse, P6 ;  /* 0x00000001fafa7824 */ /* 0x100fe200030e0605 */
[-C--:B------:R-:W-:Y:S02]  /*1e490*/  IADD3 R249, P6, R249, R26.reuse, RZ ;  /* 0x0000001af9f97210 */ /* 0x080fe40007fde0ff */
[----:B--2---:R1:W5:Y:S04]  /*1e4a0*/  LDL.LU R191, [R1+0xc0c] ;  /* 0x000c0c0001bf7983 */ /* 0x0043680000300800 */
[----:B------:R2:W-:Y:S01]  /*1e4b0*/  STL [R1+0xa44], R192 ;  /* 0x000a44c001007387 */ /* 0x0005e20000100800 */
[----:B------:R-:W-:Y:S01]  /*1e4c0*/  IMAD.X R248, R248, 0x1, R5, P0 ;  /* 0x00000001f8f87824 */ /* 0x000fe200000e0605 */
[----:B------:R-:W-:-:S02]  /*1e4d0*/  IADD3 R247, P0, R247, R26, RZ ;  /* 0x0000001af7f77210 */ /* 0x000fc40007f1e0ff */
        /* <DEDUP_REMOVED lines=17> */
[----:B------:R-:W-:Y:S04]  /*1e5f0*/  STL [R1+0xa90], R251 ;  /* 0x000a90fb01007387 */ /* 0x000fe80000100800 */
[----:B------:R-:W-:Y:S04]  /*1e600*/  STL [R1+0xa5c], R250 ;  /* 0x000a5cfa01007387 */ /* 0x000fe80000100800 */
[----:B------:R-:W-:Y:S04]  /*1e610*/  STL [R1+0xa98], R249 ;  /* 0x000a98f901007387 */ /* 0x000fe80000100800 */
[----:B------:R-:W-:Y:S04]  /*1e620*/  STL [R1+0xa64], R248 ;  /* 0x000a64f801007387 */ /* 0x000fe80000100800 */
[----:B------:R-:W-:Y:S01]  /*1e630*/  STL [R1+0xaa0], R247 ;  /* 0x000aa0f701007387 */ /* 0x000fe20000100800 */
[----:B------:R-:W-:-:S03]  /*1e640*/  IMAD.X R238, R238, 0x1, R5, P5 ;  /* 0x00000001eeee7824 */ /* 0x000fc600028e0605 */
[----:B------:R-:W-:Y:S01]  /*1e650*/  STL [R1+0xa6c], R246 ;  /* 0x000a6cf601007387 */ /* 0x000fe20000100800 */
[----:B------:R-:W-:-:S03]  /*1e660*/  IADD3 R237, P5, R237, R26, RZ ;  /* 0x0000001aeded7210 */ /* 0x000fc60007fbe0ff */
        /* <DEDUP_REMOVED lines=43> */
[----:B------:R-:W-:-:S03]  /*1e920*/  IMAD.X R21, R21, 0x1, R5, P3 ;  /* 0x0000000115157824 */ /* 0x000fc600018e0605 */
[----:B------:R-:W-:Y:S04]  /*1e930*/  STL [R1+0xb00], R131 ;  /* 0x000b008301007387 */ /* 0x000fe80000100800 */
[----:B------:R-:W-:Y:S04]  /*1e940*/  STL [R1+0xacc], R130 ;  /* 0x000acc8201007387 */ /* 0x000fe80000100800 */
[----:B------:R-:W-:Y:S04]  /*1e950*/  STL [R1+0xb08], R129 ;  /* 0x000b088101007387 */ /* 0x000fe80000100800 */
[----:B------:R-:W-:Y:S04]  /*1e960*/  STL [R1+0xad4], R128 ;  /* 0x000ad48001007387 */ /* 0x000fe80000100800 */
[----:B------:R-:W-:Y:S04]  /*1e970*/  STL [R1+0xb10], R95 ;  /* 0x000b105f01007387 */ /* 0x000fe80000100800 */
[----:B------:R-:W-:Y:S04]  /*1e980*/  STL [R1+0xadc], R94 ;  /* 0x000adc5e01007387 */ /* 0x000fe80000100800 */
[----:B------:R-:W-:Y:S04]  /*1e990*/  STL [R1+0xb18], R93 ;  /* 0x000b185d01007387 */ /* 0x000fe80000100800 */
[----:B------:R-:W-:Y:S01]  /*1e9a0*/  STL [R1+0xae4], R92 ;  /* 0x000ae45c01007387 */ /* 0x000fe20000100800 */
[----:B------:R-:W-:-:S03]  /*1e9b0*/  IADD3 R31, P2, R31, R26, RZ ;  /* 0x0000001a1f1f7210 */ /* 0x000fc60007f5e0ff */
[----:B------:R2:W-:Y:S01]  /*1e9c0*/  STL [R1+0xaec], R21 ;  /* 0x000aec1501007387 */ /* 0x0005e20000100800 */
[-C--:B------:R-:W-:Y:S01]  /*1e9d0*/  IADD3 R30, P3, R30, R26.reuse, RZ ;  /* 0x0000001a1e1e7210 */ /* 0x080fe20007f7e0ff */
[--C-:B------:R-:W-:Y:S02]  /*1e9e0*/  IMAD.X R29, R29, 0x1, R5.reuse, P4 ;  /* 0x000000011d1d7824 */ /* 0x100fe400020e0605 */
[----:B--2---:R-:W-:Y:S01]  /*1e9f0*/  IMAD.MOV.U32 R21, RZ, RZ, c[0x0][0x188] ;  /* 0x00006200ff157624 */ /* 0x004fe200078e00ff */
[----:B------:R-:W-:Y:S03]  /*1ea00*/  STL [R1+0xb20], R31 ;  /* 0x000b201f01007387 */ /* 0x000fe60000100800 */
[C---:B---3--:R-:W-:Y:S02]  /*1ea10*/  IMAD.SHL.U32 R2, R21.reuse, 0x20, RZ ;  /* 0x0000002015027824 */ /* 0x048fe400078e00ff */
[----:B------:R-:W-:Y:S01]  /*1ea20*/  IMAD.SHL.U32 R21, R21, 0x20, RZ ;  /* 0x0000002015157824 */ /* 0x000fe200078e00ff */
[----:B------:R-:W-:Y:S01]  /*1ea30*/  STL [R1+0xb28], R30 ;  /* 0x000b281e01007387 */ /* 0x000fe20000100800 */
[----:B------:R-:W-:Y:S01]  /*1ea40*/  IADD3 R28, P4, R28, R26, RZ ;  /* 0x0000001a1c1c7210 */ /* 0x000fe20007f9e0ff */
[----:B------:R-:W-:-:S02]  /*1ea50*/  IMAD.X R6, R6, 0x1, R5, P6 ;  /* 0x0000000106067824 */ /* 0x000fc400030e0605 */
[----:B------:R2:W-:Y:S01]  /*1ea60*/  STL [R1+0xaf4], R29 ;  /* 0x000af41d01007387 */ /* 0x0005e20000100800 */
[----:B------:R-:W-:Y:S01]  /*1ea70*/  SHF.R.S32.HI R21, RZ, 0x1f, R21 ;  /* 0x0000001fff157819 */ /* 0x000fe20000011415 */
[----:B------:R-:W-:Y:S01]  /*1ea80*/  IMAD.X R27, R27, 0x1, R5, P5 ;  /* 0x000000011b1b7824 */ /* 0x000fe200028e0605 */
[----:B------:R-:W-:Y:S02]  /*1ea90*/  IADD3 R23, P5, R23, R26, RZ ;  /* 0x0000001a17177210 */ /* 0x000fe40007fbe0ff */
[C---:B------:R-:W-:Y:S01]  /*1eaa0*/  LEA R25, P6, R2.reuse, R25, 0x2 ;  /* 0x0000001902197211 */ /* 0x040fe200078c10ff */
[----:B--2---:R-:W-:Y:S01]  /*1eab0*/  IMAD.MOV.U32 R29, RZ, RZ, 0x1f ;  /* 0x0000001fff1d7424 */ /* 0x004fe200078e00ff */
[----:B------:R-:W-:Y:S01]  /*1eac0*/  SHF.L.U64.HI R2, R2, 0x2, R21 ;  /* 0x0000000202027819 */ /* 0x000fe20000010215 */
[----:B------:R-:W-:Y:S01]  /*1ead0*/  STL [R1+0xb30], R28 ;  /* 0x000b301c01007387 */ /* 0x000fe20000100800 */
[--C-:B------:R-:W-:Y:S02]  /*1eae0*/  IMAD.X R22, R22, 0x1, R5.reuse, P0 ;  /* 0x0000000116167824 */ /* 0x100fe400000e0605 */
[----:B------:R-:W-:Y:S01]  /*1eaf0*/  IADD3 R29, R29, c[0x0][0x180], RZ ;  /* 0x000060001d1d7a10 */ /* 0x000fe20007ffe0ff */
[----:B------:R2:W-:Y:S01]  /*1eb00*/  STL [R1+0xb04], R6 ;  /* 0x000b040601007387 */ /* 0x0005e20000100800 */
[----:B------:R-:W-:-:S02]  /*1eb10*/  IMAD.X R3, R3, 0x1, R5, P1 ;  /* 0x0000000103037824 */ /* 0x000fc400008e0605 */
[--C-:B------:R-:W-:Y:S01]  /*1eb20*/  IMAD.X R20, R20, 0x1, R5.reuse, P2 ;  /* 0x0000000114147824 */ /* 0x100fe200010e0605 */
[----:B------:R1:W-:Y:S01]  /*1eb30*/  STL [R1+0xafc], R27 ;  /* 0x000afc1b01007387 */ /* 0x0003e20000100800 */
[--C-:B------:R-:W-:Y:S02]  /*1eb40*/  IMAD.X R19, R19, 0x1, R5.reuse, P3 ;  /* 0x0000000113137824 */ /* 0x100fe400018e0605 */
[----:B------:R-:W-:Y:S01]  /*1eb50*/  IMAD.X R16, R16, 0x1, R2, P6 ;  /* 0x0000000110107824 */ /* 0x000fe200030e0602 */
[----:B------:R1:W-:Y:S01]  /*1eb60*/  STL [R1+0xb38], R23 ;  /* 0x000b381701007387 */ /* 0x0003e20000100800 */
[----:B------:R-:W-:Y:S01]  /*1eb70*/  IMAD.X R18, R18, 0x1, R5, P4 ;  /* 0x0000000112127824 */ /* 0x000fe200020e0605 */
[----:B--2---:R-:W-:Y:S02]  /*1eb80*/  SHF.R.S32.HI R6, RZ, 0x1f, R29 ;  /* 0x0000001fff067819 */ /* 0x004fe4000001141d */
[----:B------:R1:W-:Y:S01]  /*1eb90*/  STL [R1+0x214], R25 ;  /* 0x0002141901007387 */ /* 0x0003e20000100800 */
[----:B------:R-:W-:-:S03]  /*1eba0*/  IMAD.X R17, R17, 0x1, R5, P5 ;  /* 0x0000000111117824 */ /* 0x000fc600028e0605 */
[----:B------:R1:W-:Y:S01]  /*1ebb0*/  STL [R1+0xb0c], R22 ;  /* 0x000b0c1601007387 */ /* 0x0003e20000100800 */
[----:B------:R-:W-:-:S03]  /*1ebc0*/  LEA.HI R6, R6, R29, RZ, 0x5 ;  /* 0x0000001d06067211 */ /* 0x000fc600078f28ff */
[----:B------:R1:W-:Y:S04]  /*1ebd0*/  STL [R1+0xb14], R3 ;  /* 0x000b140301007387 */ /* 0x0003e80000100800 */
[----:B------:R1:W-:Y:S04]  /*1ebe0*/  STL [R1+0xb1c], R20 ;  /* 0x000b1c1401007387 */ /* 0x0003e80000100800 */
[----:B------:R1:W-:Y:S01]  /*1ebf0*/  STL [R1+0xb24], R19 ;  /* 0x000b241301007387 */ /* 0x0003e20000100800 */
[----:B------:R-:W-:-:S03]  /*1ec00*/  SHF.R.S32.HI R6, RZ, 0x5, R6 ;  /* 0x00000005ff067819 */ /* 0x000fc60000011406 */
[----:B------:R1:W-:Y:S04]  /*1ec10*/  STL [R1+0x210], R16 ;  /* 0x0002101001007387 */ /* 0x0003e80000100800 */
[----:B------:R1:W-:Y:S04]  /*1ec20*/  STL [R1+0xb2c], R18 ;  /* 0x000b2c1201007387 */ /* 0x0003e80000100800 */
[----:B------:R1:W-:Y:S01]  /*1ec30*/  STL [R1+0xb34], R17 ;  /* 0x000b341101007387 */ /* 0x0003e20000100800 */
[----:B------:R-:W-:Y:S11]  /*1ec40*/  ISETP.NE.U32.AND P0, PT, R6, R24, PT ;  /* 0x000000180600720c */ /* 0x000ff60003f05070 */
[----:B------:R-:W-:Y:S02]  /*1ec50*/  @!UPT UIADD3 URZ, URZ, URZ, URZ ;  /* 0x0000003f3f3ff290 */ /* 0x000fe4000fffe03f */
[----:B-1----:R-:W-:Y:S01]  /*1ec60*/  @!P0 CALL.REL.NOINC `(.L_x_1) ;  /* 0x0000001000008944 */ /* 0x002fe20003c00000 */
[----:B------:R-:W-:Y:S05]  /*1ec70*/  BRA `(.L_x_2) ;  /* 0xfffee9e000007947 */ /* 0x000fea000383ffff */
.L_x_1:
[----:B------:R-:W2:Y:S01]  /*1ec80*/  LDL.LU R8, [R1+0xbe0] ;  /* 0x000be00001087983 */ /* 0x000ea20000300800 */
[----:B------:R-:W-:-:S04]  /*1ec90*/  DEPBAR.LE SB0, 0x0 ;  /* 0x000080000000791a */ /* 0x000fc80000000000 */
[----:B------:R-:W3:Y:S04]  /*1eca0*/  LDL.LU R6, [R1+0xbdc] ;  /* 0x000bdc0001067983 */ /* 0x000ee80000300800 */
[----:B------:R-:W4:Y:S04]  /*1ecb0*/  S2R R12, SR_TID.X ;  /* 0x00000000000c7919 */ /* 0x000f280000002100 */
[----:B------:R-:W3:Y:S04]  /*1ecc0*/  LDL.LU R4, [R1+0x350] ;  /* 0x0003500001047983 */ /* 0x000ee80000300800 */
[----:B------:R-:W3:Y:S01]  /*1ecd0*/  LDL.LU R5, [R1+0x354] ;  /* 0x0003540001057983 */ /* 0x000ee20000300800 */
[----:B----4-:R-:W-:-:S02]  /*1ece0*/  IMAD.SHL.U32 R3, R12, 0x800, RZ ;  /* 0x000008000c037824 */ /* 0x010fc400078e00ff */
[----:B-1----:R-:W-:-:S03]  /*1ecf0*/  IMAD.SHL.U32 R2, R12, 0x80, RZ ;  /* 0x000000800c027824 */ /* 0x002fc600078e00ff */
[----:B------:R-:W-:Y:S02]  /*1ed00*/  LOP3.LUT R3, R3, 0xc000, RZ, 0xc0, !PT ;  /* 0x0000c00003037812 */ /* 0x000fe400078ec0ff */
[----:B------:R-:W-:Y:S01]  /*1ed10*/  LOP3.LUT R2, R2, 0x3000, RZ, 0xc0, !PT ;  /* 0x0000300002027812 */ /* 0x000fe200078ec0ff */
[----:B------:R-:W-:Y:S01]  /*1ed20*/  BAR.SYNC.DEFER_BLOCKING 0x0 ;  /* 0x0000000000007b1d */ /* 0x000fe20000010000 */
[----:B--2---:R-:W-:-:S04]  /*1ed30*/  LOP3.LUT R0, R8, 0x100, RZ, 0xc0, !PT ;  /* 0x0000010008007812 */ /* 0x004fc800078ec0ff */
[----:B------:R-:W-:Y:S01]  /*1ed40*/  IADD3 R2, R2, R0, R3 ;  /* 0x0000000002027210 */ /* 0x000fe20007ffe003 */
[----:B------:R-:W-:Y:S01]  /*1ed50*/  IMAD.SHL.U32 R3, R12, 0x4, RZ ;  /* 0x000000040c037824 */ /* 0x000fe200078e00ff */
[----:B---3--:R-:W-:Y:S02]  /*1ed60*/  LOP3.LUT R0, R6, 0x60, RZ, 0xc0, !PT ;  /* 0x0000006006007812 */ /* 0x008fe400078ec0ff */
[----:B------:R-:W2:Y:S02]  /*1ed70*/  LDL.LU R6, [R1+0x340] ;  /* 0x0003400001067983 */ /* 0x000ea40000300800 */
[----:B------:R-:W-:Y:S02]  /*1ed80*/  LOP3.LUT R0, R0, 0x70, R3, 0x78, !PT ;  /* 0x0000007000007812 */ /* 0x000fe400078e7803 */
[----:B------:R-:W2:Y:S03]  /*1ed90*/  LDL.LU R7, [R1+0x344] ;  /* 0x0003440001077983 */ /* 0x000ea60000300800 */
[----:B------:R-:W-:-:S05]  /*1eda0*/  IMAD.IADD R0, R2, 0x1, R0 ;  /* 0x0000000102007824 */ /* 0x000fca00078e0200 */
[----:B--2---:R1:W-:Y:S04]  /*1edb0*/  STS.128 [R0], R4 ;  /* 0x0000000400007388 */ /* 0x0043e80000000c00 */
[----:B-1----:R-:W2:Y:S04]  /*1edc0*/  LDL.LU R4, [R1+0x358] ;  /* 0x0003580001047983 */ /* 0x002ea80000300800 */
[----:B------:R-:W2:Y:S04]  /*1edd0*/  LDL.LU R5, [R1+0x35c] ;  /* 0x00035c0001057983 */ /* 0x000ea80000300800 */
[----:B------:R-:W2:Y:S04]  /*1ede0*/  LDL.LU R6, [R1+0x348] ;  /* 0x0003480001067983 */ /* 0x000ea80000300800 */
[----:B------:R-:W2:Y:S04]  /*1edf0*/  LDL.LU R7, [R1+0x34c] ;  /* 0x00034c0001077983 */ /* 0x000ea80000300800 */
[----:B------:R-:W3:Y:S04]  /*1ee00*/  LDL.LU R8, [R1+0x130] ;  /* 0x0001300001087983 */ /* 0x000ee80000300800 */
[----:B------:R-:W3:Y:S04]  /*1ee10*/  LDL.LU R9, [R1+0x134] ;  /* 0x0001340001097983 */ /* 0x000ee80000300800 */
[----:B------:R-:W3:Y:S04]  /*1ee20*/  LDL.LU R10, [R1+0x120] ;  /* 0x00012000010a7983 */ /* 0x000ee80000300800 */
[----:B------:R-:W3:Y:S04]  /*1ee30*/  LDL.LU R11, [R1+0x124] ;  /* 0x00012400010b7983 */ /* 0x000ee80000300800 */
[----:B--2---:R1:W-:Y:S04]  /*1ee40*/  STS.128 [R0+0x80], R4 ;  /* 0x0000800400007388 */ /* 0x0043e80000000c00 */
[----:B-1----:R-:W2:Y:S04]  /*1ee50*/  LDL.LU R4, [R1+0x138] ;  /* 0x0001380001047983 */ /* 0x002ea80000300800 */
[----:B------:R-:W2:Y:S04]  /*1ee60*/  LDL.LU R5, [R1+0x13c] ;  /* 0x00013c0001057983 */ /* 0x000ea80000300800 */
[----:B------:R-:W2:Y:S04]  /*1ee70*/  LDL.LU R6, [R1+0x128] ;  /* 0x0001280001067983 */ /* 0x000ea80000300800 */
[----:B------:R-:W2:Y:S04]  /*1ee80*/  LDL.LU R7, [R1+0x12c] ;  /* 0x00012c0001077983 */ /* 0x000ea80000300800 */
[----:B---3--:R1:W-:Y:S02]  /*1ee90*/  STS.128 [R0+0x200], R8 ;  /* 0x0002000800007388 */ /* 0x0083e40000000c00 */
[----:B-1---5:R-:W-:-:S02]  /*1eea0*/  IMAD.MOV.U32 R8, RZ, RZ, R168 ;  /* 0x000000ffff087224 */ /* 0x022fc400078e00a8 */
[----:B------:R-:W-:Y:S02]  /*1eeb0*/  IMAD.MOV.U32 R9, RZ, RZ, R169 ;  /* 0x000000ffff097224 */ /* 0x000fe400078e00a9 */
[----:B------:R-:W-:Y:S02]  /*1eec0*/  IMAD.MOV.U32 R10, RZ, RZ, R160 ;  /* 0x000000ffff0a7224 */ /* 0x000fe400078e00a0 */
[----:B------:R-:W-:Y:S02]  /*1eed0*/  IMAD.MOV.U32 R11, RZ, RZ, R161 ;  /* 0x000000ffff0b7224 */ /* 0x000fe400078e00a1 */
[----:B------:R-:W-:-:S03]  /*1eee0*/  IMAD.MOV.U32 R160, RZ, RZ, R170 ;  /* 0x000000ffffa07224 */ /* 0x000fc600078e00aa */
[----:B------:R1:W-:Y:S01]  /*1eef0*/  STS.128 [R0+0x800], R8 ;  /* 0x0008000800007388 */ /* 0x0003e20000000c00 */
[----:B------:R-:W-:-:S05]  /*1ef00*/  IMAD.MOV.U32 R161, RZ, RZ, R171 ;  /* 0x000000ffffa17224 */ /* 0x000fca00078e00ab */
[----:B------:R-:W-:Y:S01]  /*1ef10*/  STS.128 [R0+0x880], R160 ;  /* 0x000880a000007388 */ /* 0x000fe20000000c00 */
[----:B-1----:R-:W-:Y:S02]  /*1ef20*/  IMAD.MOV.U32 R10, RZ, RZ, R136 ;  /* 0x000000ffff0a7224 */ /* 0x002fe400078e0088 */
[----:B------:R-:W-:Y:S02]  /*1ef30*/  IMAD.MOV.U32 R11, RZ, RZ, R137 ;  /* 0x000000ffff0b7224 */ /* 0x000fe400078e0089 */
[----:B------:R-:W-:Y:S02]  /*1ef40*/  IMAD.MOV.U32 R8, RZ, RZ, R140 ;  /* 0x000000ffff087224 */ /* 0x000fe400078e008c */
[----:B------:R-:W-:Y:S02]  /*1ef50*/  IMAD.MOV.U32 R9, RZ, RZ, R141 ;  /* 0x000000ffff097224 */ /* 0x000fe400078e008d */
[----:B------:R-:W-:Y:S02]  /*1ef60*/  IMAD.MOV.U32 R136, RZ, RZ, R142 ;  /* 0x000000ffff887224 */ /* 0x000fe400078e008e */
[----:B------:R-:W-:Y:S01]  /*1ef70*/  IMAD.MOV.U32 R137, RZ, RZ, R143 ;  /* 0x000000ffff897224 */ /* 0x000fe200078e008f */
[----:B------:R-:W-:Y:S04]  /*1ef80*/  STS.128 [R0+0xc00], R8 ;  /* 0x000c000800007388 */ /* 0x000fe80000000c00 */
[----:B------:R-:W-:Y:S01]  /*1ef90*/  STS.128 [R0+0xc80], R136 ;  /* 0x000c808800007388 */ /* 0x000fe20000000c00 */
[C---:B------:R-:W-:Y:S01]  /*1efa0*/  IMAD.SHL.U32 R2, R12.reuse, 0x2000, RZ ;  /* 0x000020000c027824 */ /* 0x040fe200078e00ff */
[----:B------:R-:W-:-:S04]  /*1efb0*/  LOP3.LUT R3, R12, 0xff, RZ, 0xc0, !PT ;  /* 0x000000ff0c037812 */ /* 0x000fc800078ec0ff */
[----:B------:R-:W-:-:S05]  /*1efc0*/  LOP3.LUT R2, R2, 0xc000, RZ, 0xc0, !PT ;  /* 0x0000c00002027812 */ /* 0x000fca00078ec0ff */
[----:B------:R-:W-:-:S05]  /*1efd0*/  IMAD R2, R3, 0x10, R2 ;  /* 0x0000001003027824 */ /* 0x000fca00078e0202 */
[C---:B------:R-:W-:Y:S02]  /*1efe0*/  LOP3.LUT R165, R2.reuse, 0x20, RZ, 0x3c, !PT ;  /* 0x0000002002a57812 */ /* 0x040fe400078e3cff */
[----:B------:R-:W-:Y:S01]  /*1eff0*/  LOP3.LUT R164, R2, 0x40, RZ, 0x3c, !PT ;  /* 0x0000004002a47812 */ /* 0x000fe200078e3cff */
[----:B--2---:R1:W-:Y:S02]  /*1f000*/  STS.128 [R0+0x280], R4 ;  /* 0x0002800400007388 */ /* 0x0043e40000000c00 */
[----:B-1----:R-:W-:Y:S02]  /*1f010*/  IMAD.MOV.U32 R4, RZ, RZ, R192 ;  /* 0x000000ffff047224 */ /* 0x002fe400078e00c0 */
[----:B------:R-:W-:Y:S02]  /*1f020*/  IMAD.MOV.U32 R5, RZ, RZ, R193 ;  /* 0x000000ffff057224 */ /* 0x000fe400078e00c1 */
[----:B------:R-:W-:Y:S02]  /*1f030*/  IMAD.MOV.U32 R6, RZ, RZ, R188 ;  /* 0x000000ffff067224 */ /* 0x000fe400078e00bc */
[----:B------:R-:W-:-:S05]  /*1f040*/  IMAD.MOV.U32 R7, RZ, RZ, R189 ;  /* 0x000000ffff077224 */ /* 0x000fca00078e00bd */
[----:B------:R1:W-:Y:S02]  /*1f050*/  STS.128 [R0+0x400], R4 ;  /* 0x0004000400007388 */ /* 0x0003e40000000c00 */
        /* <DEDUP_REMOVED lines=14> */
[----:B------:R1:W-:Y:S04]  /*1f140*/  STS.128 [R0+0xe00], R4 ;  /* 0x000e000400007388 */ /* 0x0003e80000000c00 */
[----:B-1----:R-:W2:Y:S04]  /*1f150*/  LDL.LU R4, [R1+0x4e0] ;  /* 0x0004e00001047983 */ /* 0x002ea80000300800 */
        /* <DEDUP_REMOVED lines=10> */
[----:B------:R-:W-:Y:S01]  /*1f200*/  IMAD.MOV.U32 R37, RZ, RZ, R43 ;  /* 0x000000ffff257224 */ /* 0x000fe200078e002b */
[----:B------:R-:W-:Y:S04]  /*1f210*/  STS.128 [R0+0x480], R188 ;  /* 0x000480bc00007388 */ /* 0x000fe80000000c00 */
[----:B------:R-:W-:Y:S04]  /*1f220*/  STS.128 [R0+0x680], R176 ;  /* 0x000680b000007388 */ /* 0x000fe80000000c00 */
[----:B------:R-:W-:Y:S04]  /*1f230*/  STS.128 [R0+0xa80], R148 ;  /* 0x000a809400007388 */ /* 0x000fe80000000c00 */
[----:B------:R-:W-:Y:S04]  /*1f240*/  STS.128 [R0+0xe80], R36 ;  /* 0x000e802400007388 */ /* 0x000fe80000000c00 */
[----:B------:R-:W-:Y:S06]  /*1f250*/  BAR.SYNC.DEFER_BLOCKING 0x0 ;  /* 0x0000000000007b1d */ /* 0x000fec0000010000 */
[----:B------:R-:W1:Y:S04]  /*1f260*/  LDS.128 R8, [R2] ;  /* 0x0000000002087984 */ /* 0x000e680000000c00 */
[----:B------:R-:W3:Y:S04]  /*1f270*/  LDS.128 R16, [R2+0x1000] ;  /* 0x0010000002107984 */ /* 0x000ee80000000c00 */
[----:B------:R-:W4:Y:S04]  /*1f280*/  LDS.128 R12, [R2+0x2000] ;  /* 0x00200000020c7984 */ /* 0x000f280000000c00 */
[----:B-1----:R-:W-:Y:S04]  /*1f290*/  STL.64 [R1+0xa0], R8 ;  /* 0x0000a00801007387 */ /* 0x002fe80000100a00 */
[----:B------:R-:W-:Y:S04]  /*1f2a0*/  STL.64 [R1+0xa8], R10 ;  /* 0x0000a80a01007387 */ /* 0x000fe80000100a00 */
[----:B------:R-:W1:Y:S04]  /*1f2b0*/  LDS.128 R8, [R2+0x3000] ;  /* 0x0030000002087984 */ /* 0x000e680000000c00 */
[----:B---3--:R-:W-:Y:S04]  /*1f2c0*/  STL.64 [R1+0x130], R16 ;  /* 0x0001301001007387 */ /* 0x008fe80000100a00 */
[----:B------:R-:W-:Y:S04]  /*1f2d0*/  STL.64 [R1+0x138], R18 ;  /* 0x0001381201007387 */ /* 0x000fe80000100a00 */
[----:B------:R-:W3:Y:S04]  /*1f2e0*/  LDS.128 R16, [R165] ;  /* 0x00000000a5107984 */ /* 0x000ee80000000c00 */
[----:B----4-:R-:W-:Y:S04]  /*1f2f0*/  STL.64 [R1+0x170], R12 ;  /* 0x0001700c01007387 */ /* 0x010fe80000100a00 */
[----:B------:R-:W-:Y:S04]  /*1f300*/  STL.64 [R1+0x178], R14 ;  /* 0x0001780e01007387 */ /* 0x000fe80000100a00 */
[----:B------:R-:W4:Y:S04]  /*1f310*/  LDS.128 R12, [R165+0x1000] ;  /* 0x00100000a50c7984 */ /* 0x000f280000000c00 */
[----:B-1----:R-:W-:Y:S04]  /*1f320*/  STL.64 [R1+0x1b0], R8 ;  /* 0x0001b00801007387 */ /* 0x002fe80000100a00 */
[----:B------:R-:W-:Y:S04]  /*1f330*/  STL.64 [R1+0x1b8], R10 ;  /* 0x0001b80a01007387 */ /* 0x000fe80000100a00 */
[----:B------:R-:W1:Y:S04]  /*1f340*/  LDS.128 R8, [R165+0x2000] ;  /* 0x00200000a5087984 */ /* 0x000e680000000c00 */
[----:B---3--:R-:W-:Y:S04]  /*1f350*/  STL.64 [R1+0xb0], R16 ;  /* 0x0000b01001007387 */ /* 0x008fe80000100a00 */
[----:B------:R-:W-:Y:S04]  /*1f360*/  STL.64 [R1+0xb8], R18 ;  /* 0x0000b81201007387 */ /* 0x000fe80000100a00 */
[----:B------:R-:W3:Y:S04]  /*1f370*/  LDS.128 R16, [R165+0x3000] ;  /* 0x00300000a5107984 */ /* 0x000ee80000000c00 */
[----:B----4-:R-:W-:Y:S04]  /*1f380*/  STL.64 [R1+0x150], R12 ;  /* 0x0001500c01007387 */ /* 0x010fe80000100a00 */
[----:B------:R-:W-:Y:S04]  /*1f390*/  STL.64 [R1+0x158], R14 ;  /* 0x0001580e01007387 */ /* 0x000fe80000100a00 */
[----:B------:R-:W4:Y:S04]  /*1f3a0*/  LDS.128 R12, [R164] ;  /* 0x00000000a40c7984 */ /* 0x000f280000000c00 */
[----:B-1----:R-:W-:Y:S04]  /*1f3b0*/  STL.64 [R1+0x180], R8 ;  /* 0x0001800801007387 */ /* 0x002fe80000100a00 */
[----:B------:R-:W-:Y:S04]  /*1f3c0*/  STL.64 [R1+0x188], R10 ;  /* 0x0001880a01007387 */ /* 0x000fe80000100a00 */
[----:B------:R-:W1:Y:S01]  /*1f3d0*/  LDS.128 R8, [R164+0x1000] ;  /* 0x00100000a4087984 */ /* 0x000e620000000c00 */
[----:B------:R-:W-:-:S03]  /*1f3e0*/  LOP3.LUT R3, R2, 0x60, RZ, 0x3c, !PT ;  /* 0x0000006002037812 */ /* 0x000fc600078e3cff */
[----:B---3--:R-:W-:Y:S04]  /*1f3f0*/  STL.64 [R1+0x1c0], R16 ;  /* 0x0001c01001007387 */ /* 0x008fe80000100a00 */
[----:B------:R-:W-:Y:S04]  /*1f400*/  STL.64 [R1+0x1c8], R18 ;  /* 0x0001c81201007387 */ /* 0x000fe80000100a00 */
[----:B------:R-:W3:Y:S04]  /*1f410*/  LDS.128 R16, [R164+0x2000] ;  /* 0x00200000a4107984 */ /* 0x000ee80000000c00 */
[----:B----4-:R-:W-:Y:S04]  /*1f420*/  STL.64 [R1+0xf0], R12 ;  /* 0x0000f00c01007387 */ /* 0x010fe80000100a00 */
[----:B------:R-:W-:Y:S04]  /*1f430*/  STL.64 [R1+0xf8], R14 ;  /* 0x0000f80e01007387 */ /* 0x000fe80000100a00 */
[----:B------:R-:W4:Y:S04]  /*1f440*/  LDS.128 R12, [R164+0x3000] ;  /* 0x00300000a40c7984 */ /* 0x000f280000000c00 */
[----:B-1----:R-:W-:Y:S04]  /*1f450*/  STL.64 [R1+0x160], R8 ;  /* 0x0001600801007387 */ /* 0x002fe80000100a00 */
[----:B------:R-:W-:Y:S04]  /*1f460*/  STL.64 [R1+0x168], R10 ;  /* 0x0001680a01007387 */ /* 0x000fe80000100a00 */
[----:B------:R-:W1:Y:S04]  /*1f470*/  LDS.128 R8, [R3] ;  /* 0x0000000003087984 */ /* 0x000e680000000c00 */
        /* <DEDUP_REMOVED lines=8> */
[----:B------:R-:W1:Y:S04]  /*1f500*/  LDS.128 R8, [R3+0x3000] ;  /* 0x0030000003087984 */ /* 0x000e680000000c00 */
[----:B------:R-:W-:Y:S06]  /*1f510*/  BAR.SYNC.DEFER_BLOCKING 0x0 ;  /* 0x0000000000007b1d */ /* 0x000fec0000010000 */
[----:B---3--:R-:W-:Y:S04]  /*1f520*/  STL.64 [R1+0x90], R16 ;  /* 0x0000901001007387 */ /* 0x008fe80000100a00 */
[----:B------:R-:W-:Y:S04]  /*1f530*/  STL.64 [R1+0x98], R18 ;  /* 0x0000981201007387 */ /* 0x000fe80000100a00 */
[----:B----4-:R-:W-:Y:S04]  /*1f540*/  STL.64 [R1+0x1a0], R12 ;  /* 0x0001a00c01007387 */ /* 0x010fe80000100a00 */
[----:B------:R-:W-:Y:S04]  /*1f550*/  STL.64 [R1+0x1a8], R14 ;  /* 0x0001a80e01007387 */ /* 0x000fe80000100a00 */
[----:B--2---:R-:W-:Y:S04]  /*1f560*/  STS.128 [R0], R4 ;  /* 0x0000000400007388 */ /* 0x004fe80000000c00 */
[----:B-1----:R1:W-:Y:S04]  /*1f570*/  STL.64 [R1+0x1f0], R8 ;  /* 0x0001f00801007387 */ /* 0x0023e80000100a00 */
[----:B------:R2:W-:Y:S04]  /*1f580*/  STL.64 [R1+0x1f8], R10 ;  /* 0x0001f80a01007387 */ /* 0x0005e80000100a00 */
[----:B-1----:R-:W3:Y:S04]  /*1f590*/  LDL.LU R8, [R1+0x4e8] ;  /* 0x0004e80001087983 */ /* 0x002ee80000300800 */
[----:B------:R-:W3:Y:S04]  /*1f5a0*/  LDL.LU R9, [R1+0x4ec] ;  /* 0x0004ec0001097983 */ /* 0x000ee80000300800 */
[----:B--2---:R-:W3:Y:S04]  /*1f5b0*/  LDL.LU R10, [R1+0x668] ;  /* 0x00066800010a7983 */ /* 0x004ee80000300800 */
[----:B------:R-:W3:Y:S04]  /*1f5c0*/  LDL.LU R11, [R1+0x66c] ;  /* 0x00066c00010b7983 */ /* 0x000ee80000300800 */
[----:B------:R-:W2:Y:S04]  /*1f5d0*/  LDL.LU R4, [R1+0x100] ;  /* 0x0001000001047983 */ /* 0x000ea80000300800 */
[----:B------:R-:W2:Y:S04]  /*1f5e0*/  LDL.LU R5, [R1+0x104] ;  /* 0x0001040001057983 */ /* 0x000ea80000300800 */
[----:B------:R-:W2:Y:S04]  /*1f5f0*/  LDL.LU R6, [R1+0xe0] ;  /* 0x0000e00001067983 */ /* 0x000ea80000300800 */
[----:B------:R-:W2:Y:S04]  /*1f600*/  LDL.LU R7, [R1+0xe4] ;  /* 0x0000e40001077983 */ /* 0x000ea80000300800 */
[----:B--2---:R1:W-:Y:S04]  /*1f610*/  STS.128 [R0+0x200], R4 ;  /* 0x0002000400007388 */ /* 0x0043e80000000c00 */
[----:B-1----:R-:W2:Y:S04]  /*1f620*/  LDL.LU R4, [R1+0x108] ;  /* 0x0001080001047983 */ /* 0x002ea80000300800 */
[----:B------:R-:W2:Y:S04]  /*1f630*/  LDL.LU R5, [R1+0x10c] ;  /* 0x00010c0001057983 */ /* 0x000ea80000300800 */
[----:B------:R-:W2:Y:S04]  /*1f640*/  LDL.LU R6, [R1+0xe8] ;  /* 0x0000e80001067983 */ /* 0x000ea80000300800 */
[----:B------:R-:W2:Y:S04]  /*1f650*/  LDL.LU R7, [R1+0xec] ;  /* 0x0000ec0001077983 */ /* 0x000ea80000300800 */
[----:B---3--:R1:W-:Y:S04]  /*1f660*/  STS.128 [R0+0x80], R8 ;  /* 0x0000800800007388 */ /* 0x0083e80000000c00 */
[----:B-1----:R-:W3:Y:S04]  /*1f670*/  LDL.LU R10, [R1+0x10] ;  /* 0x00001000010a7983 */ /* 0x002ee80000300800 */
[----:B------:R-:W3:Y:S04]  /*1f680*/  LDL.LU R11, [R1+0x14] ;  /* 0x00001400010b7983 */ /* 0x000ee80000300800 */
[----:B--2---:R1:W-:Y:S04]  /*1f690*/  STS.128 [R0+0x280], R4 ;  /* 0x0002800400007388 */ /* 0x0043e80000000c00 */
[----:B-1----:R-:W2:Y:S04]  /*1f6a0*/  LDL.LU R6, [R1+0x18] ;  /* 0x0000180001067983 */ /* 0x002ea80000300800 */
[----:B------:R-:W2:Y:S01]  /*1f6b0*/  LDL.LU R7, [R1+0x1c] ;  /* 0x00001c0001077983 */ /* 0x000ea20000300800 */
[----:B------:R-:W-:-:S02]  /*1f6c0*/  IMAD.MOV.U32 R4, RZ, RZ, R186 ;  /* 0x000000ffff047224 */ /* 0x000fc400078e00ba */
[----:B------:R-:W-:Y:S02]  /*1f6d0*/  IMAD.MOV.U32 R5, RZ, RZ, R187 ;  /* 0x000000ffff057224 */ /* 0x000fe400078e00bb */
[----:B------:R-:W-:Y:S02]  /*1f6e0*/  IMAD.MOV.U32 R8, RZ, RZ, R184 ;  /* 0x000000ffff087224 */ /* 0x000fe400078e00b8 */
[----:B------:R-:W-:-:S05]  /*1f6f0*/  IMAD.MOV.U32 R9, RZ, RZ, R185 ;  /* 0x000000ffff097224 */ /* 0x000fca00078e00b9 */
[----:B---3--:R1:W-:Y:S02]  /*1f700*/  STS.128 [R0+0x400], R8 ;  /* 0x0004000800007388 */ /* 0x0083e40000000c00 */
[----:B-1----:R-:W-:Y:S02]  /*1f710*/  IMAD.MOV.U32 R8, RZ, RZ, R156 ;  /* 0x000000ffff087224 */ /* 0x002fe400078e009c */
        /* <DEDUP_REMOVED lines=14> */
[----:B------:R-:W-:Y:S04]  /*1f800*/  STS.128 [R0+0xc80], R76 ;  /* 0x000c804c00007388 */ /* 0x000fe80000000c00 */
[----:B--2---:R1:W-:Y:S02]  /*1f810*/  STS.128 [R0+0x480], R4 ;  /* 0x0004800400007388 */ /* 0x0043e40000000c00 */
[----:B-1----:R-:W-:-:S02]  /*1f820*/  IMAD.MOV.U32 R4, RZ, RZ, R172 ;  /* 0x000000ffff047224 */ /* 0x002fc400078e00ac */
        /* <DEDUP_REMOVED lines=23> */
[----:B------:R-:W-:Y:S01]  /*1f9a0*/  IMAD.MOV.U32 R61, RZ, RZ, R35 ;  /* 0x000000ffff3d7224 */ /* 0x000fe200078e0023 */
        /* <DEDUP_REMOVED lines=127> */
[----:B------:R-:W-:Y:S04]  /*201a0*/  LDS.128 R248, [R165] ;  /* 0x00000000a5f87984 */ /* 0x000fe80000000c00 */
[----:B------:R-:W-:Y:S04]  /*201b0*/  LDS.128 R244, [R165+0x1000] ;  /* 0x00100000a5f47984 */ /* 0x000fe80000000c00 */
[----:B------:R-:W-:Y:S04]  /*201c0*/  LDS.128 R240, [R165+0x2000] ;  /* 0x00200000a5f07984 */ /* 0x000fe80000000c00 */
[----:B------:R-:W-:Y:S04]  /*201d0*/  LDS.128 R236, [R165+0x3000] ;  /* 0x00300000a5ec7984 */ /* 0x000fe80000000c00 */
[----:B------:R-:W-:Y:S04]  /*201e0*/  LDS.128 R204, [R164] ;  /* 0x00000000a4cc7984 */ /* 0x000fe80000000c00 */
[----:B------:R-:W-:Y:S04]  /*201f0*/  LDS.128 R200, [R164+0x1000] ;  /* 0x00100000a4c87984 */ /* 0x000fe80000000c00 */
[----:B------:R-:W-:Y:S04]  /*20200*/  LDS.128 R196, [R164+0x2000] ;  /* 0x00200000a4c47984 */ /* 0x000fe80000000c00 */
[----:B-1----:R-:W-:Y:S04]  /*20210*/  STL.64 [R1+0x30], R8 ;  /* 0x0000300801007387 */ /* 0x002fe80000100a00 */
[----:B------:R-:W-:Y:S04]  /*20220*/  STL.64 [R1+0x38], R10 ;  /* 0x0000380a01007387 */ /* 0x000fe80000100a00 */
[----:B------:R-:W1:Y:S04]  /*20230*/  LDS.128 R8, [R2+0x3000] ;  /* 0x0030000002087984 */ /* 0x000e680000000c00 */
[----:B------:R-:W-:Y:S04]  /*20240*/  LDS.128 R192, [R164+0x3000] ;  /* 0x00300000a4c07984 */ /* 0x000fe80000000c00 */
[----:B------:R-:W-:Y:S04]  /*20250*/  LDS.128 R188, [R3] ;  /* 0x0000000003bc7984 */ /* 0x000fe80000000c00 */
[----:B------:R-:W-:Y:S04]  /*20260*/  LDS.128 R184, [R3+0x1000] ;  /* 0x0010000003b87984 */ /* 0x000fe80000000c00 */
[----:B------:R-:W-:Y:S04]  /*20270*/  LDS.128 R180, [R3+0x2000] ;  /* 0x0020000003b47984 */ /* 0x000fe80000000c00 */
[----:B------:R-:W-:Y:S04]  /*20280*/  LDS.128 R176, [R3+0x3000] ;  /* 0x0030000003b07984 */ /* 0x000fe80000000c00 */
[----:B------:R-:W-:Y:S06]  /*20290*/  BAR.SYNC.DEFER_BLOCKING 0x0 ;  /* 0x0000000000007b1d */ /* 0x000fec0000010000 */
[----:B---3--:R-:W-:Y:S04]  /*202a0*/  STL.64 [R1+0x20], R16 ;  /* 0x0000201001007387 */ /* 0x008fe80000100a00 */
[----:B------:R-:W-:Y:S04]  /*202b0*/  STL.64 [R1+0x28], R18 ;  /* 0x0000281201007387 */ /* 0x000fe80000100a00 */
[----:B----4-:R-:W-:Y:S04]  /*202c0*/  STL.64 [R1+0x10], R12 ;  /* 0x0000100c01007387 */ /* 0x010fe80000100a00 */
[----:B------:R-:W-:Y:S04]  /*202d0*/  STL.64 [R1+0x18], R14 ;  /* 0x0000180e01007387 */ /* 0x000fe80000100a00 */
[----:B-1----:R-:W-:Y:S04]  /*202e0*/  STL.64 [R1], R8 ;  /* 0x0000000801007387 */ /* 0x002fe80000100a00 */
[----:B------:R-:W-:Y:S04]  /*202f0*/  STL.64 [R1+0x8], R10 ;  /* 0x0000080a01007387 */ /* 0x000fe80000100a00 */
        /* <DEDUP_REMOVED lines=22> */
[----:B------:R-:W3:Y:S04]  /*20460*/  LDL.LU R10, [R1+0x7d8] ;  /* 0x0007d800010a7983 */ /* 0x000ee80000300800 */
[----:B------:R-:W3:Y:S04]  /*20470*/  LDL.LU R11, [R1+0x7dc] ;  /* 0x0007dc00010b7983 */ /* 0x000ee80000300800 */
[----:B--2---:R1:W-:Y:S04]  /*20480*/  STS.128 [R0+0x400], R4 ;  /* 0x0004000400007388 */ /* 0x0043e80000000c00 */
[----:B-1----:R-:W2:Y:S04]  /*20490*/  LDL.LU R6, [R1+0x730] ;  /* 0x0007300001067983 */ /* 0x002ea80000300800 */
[----:B------:R-:W2:Y:S01]  /*204a0*/  LDL.LU R7, [R1+0x734] ;  /* 0x0007340001077983 */ /* 0x000ea20000300800 */
[----:B------:R-:W-:-:S02]  /*204b0*/  IMAD.MOV.U32 R4, RZ, RZ, R116 ;  /* 0x000000ffff047224 */ /* 0x000fc400078e0074 */
[----:B------:R-:W-:-:S05]  /*204c0*/  IMAD.MOV.U32 R5, RZ, RZ, R117 ;  /* 0x000000ffff057224 */ /* 0x000fca00078e0075 */
[----:B--2---:R1:W-:Y:S04]  /*204d0*/  STS.128 [R0+0x600], R4 ;  /* 0x0006000400007388 */ /* 0x0043e80000000c00 */
[----:B-1----:R-:W2:Y:S04]  /*204e0*/  LDL.LU R6, [R1+0x738] ;  /* 0x0007380001067983 */ /* 0x002ea80000300800 */
[----:B------:R-:W2:Y:S01]  /*204f0*/  LDL.LU R7, [R1+0x73c] ;  /* 0x00073c0001077983 */ /* 0x000ea20000300800 */
[----:B------:R-:W-:Y:S02]  /*20500*/  IMAD.MOV.U32 R4, RZ, RZ, R118 ;  /* 0x000000ffff047224 */ /* 0x000fe400078e0076 */
[----:B------:R-:W-:Y:S01]  /*20510*/  IMAD.MOV.U32 R5, RZ, RZ, R119 ;  /* 0x000000ffff057224 */ /* 0x000fe200078e0077 */
[----:B------:R-:W4:Y:S04]  /*20520*/  LDL.LU R14, [R1+0x680] ;  /* 0x00068000010e7983 */ /* 0x000f280000300800 */
[----:B---3--:R1:W-:Y:S04]  /*20530*/  STS.128 [R0+0x480], R8 ;  /* 0x0004800800007388 */ /* 0x0083e80000000c00 */
[----:B------:R-:W4:Y:S04]  /*20540*/  LDL.LU R15, [R1+0x684] ;  /* 0x00068400010f7983 */ /* 0x000f280000300800 */
[----:B-1----:R-:W3:Y:S04]  /*20550*/  LDL.LU R10, [R1+0x688] ;  /* 0x00068800010a7983 */ /* 0x002ee80000300800 */
[----:B------:R-:W3:Y:S04]  /*20560*/  LDL.LU R11, [R1+0x68c] ;  /* 0x00068c00010b7983 */ /* 0x000ee80000300800 */
[----:B--2---:R1:W-:Y:S04]  /*20570*/  STS.128 [R0+0x680], R4 ;  /* 0x0006800400007388 */ /* 0x0043e80000000c00 */
[----:B-1----:R-:W2:Y:S04]  /*20580*/  LDL.LU R6, [R1+0x640] ;  /* 0x0006400001067983 */ /* 0x002ea80000300800 */
[----:B------:R-:W2:Y:S01]  /*20590*/  LDL.LU R7, [R1+0x644] ;  /* 0x0006440001077983 */ /* 0x000ea20000300800 */
[----:B------:R-:W-:-:S02]  /*205a0*/  IMAD.MOV.U32 R12, RZ, RZ, R100 ;  /* 0x000000ffff0c7224 */ /* 0x000fc400078e0064 */
[----:B------:R-:W-:Y:S01]  /*205b0*/  IMAD.MOV.U32 R13, RZ, RZ, R101 ;  /* 0x000000ffff0d7224 */ /* 0x000fe200078e0065 */
[----:B------:R-:W2:Y:S01]  /*205c0*/  LDL.LU R22, [R1+0x648] ;  /* 0x0006480001167983 */ /* 0x000ea20000300800 */
[----:B------:R-:W-:Y:S02]  /*205d0*/  IMAD.MOV.U32 R8, RZ, RZ, R102 ;  /* 0x000000ffff087224 */ /* 0x000fe400078e0066 */
[----:B------:R-:W-:Y:S01]  /*205e0*/  IMAD.MOV.U32 R9, RZ, RZ, R103 ;  /* 0x000000ffff097224 */ /* 0x000fe200078e0067 */
[----:B------:R-:W2:Y:S01]  /*205f0*/  LDL.LU R23, [R1+0x64c] ;  /* 0x00064c0001177983 */ /* 0x000ea20000300800 */
[----:B------:R-:W-:Y:S02]  /*20600*/  IMAD.MOV.U32 R4, RZ, RZ, R80 ;  /* 0x000000ffff047224 */ /* 0x000fe400078e0050 */
[----:B------:R-:W-:Y:S01]  /*20610*/  IMAD.MOV.U32 R5, RZ, RZ, R81 ;  /* 0x000000ffff057224 */ /* 0x000fe200078e0051 */
[----:B------:R-:W2:Y:S04]  /*20620*/  LDL.LU R18, [R1+0x2b0] ;  /* 0x0002b00001127983 */ /* 0x000ea80000300800 */
[----:B----4-:R1:W-:Y:S04]  /*20630*/  STS.128 [R0+0x800], R12 ;  /* 0x0008000c00007388 */ /* 0x0103e80000000c00 */
[----:B------:R-:W4:Y:S04]  /*20640*/  LDL.LU R19, [R1+0x2b4] ;  /* 0x0002b40001137983 */ /* 0x000f280000300800 */
[----:B---3--:R3:W-:Y:S04]  /*20650*/  STS.128 [R0+0x880], R8 ;  /* 0x0008800800007388 */ /* 0x0087e80000000c00 */
[----:B-1----:R-:W4:Y:S04]  /*20660*/  LDL.LU R14, [R1+0x2b8] ;  /* 0x0002b800010e7983 */ /* 0x002f280000300800 */
[----:B------:R-:W4:Y:S04]  /*20670*/  LDL.LU R15, [R1+0x2bc] ;  /* 0x0002bc00010f7983 */ /* 0x000f280000300800 */
[----:B---3--:R-:W3:Y:S04]  /*20680*/  LDL.LU R10, [R1+0x280] ;  /* 0x00028000010a7983 */ /* 0x008ee80000300800 */
[----:B------:R-:W3:Y:S04]  /*20690*/  LDL.LU R11, [R1+0x284] ;  /* 0x00028400010b7983 */ /* 0x000ee80000300800 */
[----:B--2---:R1:W-:Y:S04]  /*206a0*/  STS.128 [R0+0xa00], R4 ;  /* 0x000a000400007388 */ /* 0x0043e80000000c00 */
[----:B-1----:R-:W2:Y:S04]  /*206b0*/  LDL.LU R6, [R1+0x288] ;  /* 0x0002880001067983 */ /* 0x002ea80000300800 */
        /* <DEDUP_REMOVED lines=10> */
[----:B------:R-:W-:Y:S01]  /*20760*/  IMAD.MOV.U32 R9, RZ, RZ, R49 ;  /* 0x000000ffff097224 */ /* 0x000fe200078e0031 */
[----:B------:R-:W-:Y:S04]  /*20770*/  STS.128 [R0+0xa80], R20 ;  /* 0x000a801400007388 */ /* 0x000fe80000000c00 */
[----:B----4-:R-:W-:Y:S04]  /*20780*/  STS.128 [R0+0xc00], R16 ;  /* 0x000c001000007388 */ /* 0x010fe80000000c00 */
[----:B------:R-:W-:Y:S04]  /*20790*/  STS.128 [R0+0xc80], R12 ;  /* 0x000c800c00007388 */ /* 0x000fe80000000c00 */
[----:B---3--:R-:W-:Y:S04]  /*207a0*/  STS.128 [R0+0xe00], R8 ;  /* 0x000e000800007388 */ /* 0x008fe80000000c00 */
[----:B--2---:R1:W-:Y:S04]  /*207b0*/  STS.128 [R0+0xe80], R4 ;  /* 0x000e800400007388 */ /* 0x0043e80000000c00 */
[----:B------:R-:W-:Y:S06]  /*207c0*/  BAR.SYNC.DEFER_BLOCKING 0x0 ;  /* 0x0000000000007b1d */ /* 0x000fec0000010000 */
[----:B-1----:R-:W2:Y:S04]  /*207d0*/  LDL.LU R4, [R1+0x8f0] ;  /* 0x0008f00001047983 */ /* 0x002ea80000300800 */
[----:B------:R-:W2:Y:S04]  /*207e0*/  LDL.LU R5, [R1+0x8f4] ;  /* 0x0008f40001057983 */ /* 0x000ea80000300800 */
[----:B------:R-:W2:Y:S04]  /*207f0*/  LDL.LU R6, [R1+0x8e0] ;  /* 0x0008e00001067983 */ /* 0x000ea80000300800 */
[----:B------:R-:W2:Y:S04]  /*20800*/  LDL.LU R7, [R1+0x8e4] ;  /* 0x0008e40001077983 */ /* 0x000ea80000300800 */
[----:B------:R-:W-:Y:S04]  /*20810*/  LDS.128 R168, [R2] ;  /* 0x0000000002a87984 */ /* 0x000fe80000000c00 */
[----:B------:R-:W-:Y:S04]  /*20820*/  LDS.128 R160, [R2+0x1000] ;  /* 0x0010000002a07984 */ /* 0x000fe80000000c00 */
[----:B------:R-:W-:Y:S04]  /*20830*/  LDS.128 R156, [R2+0x2000] ;  /* 0x00200000029c7984 */ /* 0x000fe80000000c00 */
[----:B------:R-:W-:Y:S04]  /*20840*/  LDS.128 R152, [R2+0x3000] ;  /* 0x0030000002987984 */ /* 0x000fe80000000c00 */
        /* <DEDUP_REMOVED lines=12> */
[----:B------:R-:W-:Y:S06]  /*20910*/  BAR.SYNC.DEFER_BLOCKING 0x0 ;  /* 0x0000000000007b1d */ /* 0x000fec0000010000 */
        /* <DEDUP_REMOVED lines=14> */
[----:B---3--:R-:W-:Y:S04]  /*20a00*/  STS.128 [R0+0x200], R8 ;  /* 0x0002000800007388 */ /* 0x008fe80000000c00 */
[----:B--2---:R1:W-:Y:S04]  /*20a10*/  STS.128 [R0+0x280], R4 ;  /* 0x0002800400007388 */ /* 0x0043e80000000c00 */
        /* <DEDUP_REMOVED lines=13> */
[----:B------:R-:W4:Y:S04]  /*20af0*/  LDL.LU R12, [R1+0x728] ;  /* 0x00072800010c7983 */ /* 0x000f280000300800 */
[----:B------:R-:W4:Y:S04]  /*20b00*/  LDL.LU R13, [R1+0x72c] ;  /* 0x00072c00010d7983 */ /* 0x000f280000300800 */
[----:B------:R-:W4:Y:S04]  /*20b10*/  LDL.LU R14, [R1+0x718] ;  /* 0x00071800010e7983 */ /* 0x000f280000300800 */
[----:B------:R-:W4:Y:S04]  /*20b20*/  LDL.LU R15, [R1+0x71c] ;  /* 0x00071c00010f7983 */ /* 0x000f280000300800 */
[----:B---3--:R1:W-:Y:S04]  /*20b30*/  STS.128 [R0+0x480], R8 ;  /* 0x0004800800007388 */ /* 0x0083e80000000c00 */
[----:B-1----:R-:W3:Y:S04]  /*20b40*/  LDL.LU R8, [R1+0x630] ;  /* 0x0006300001087983 */ /* 0x002ee80000300800 */
[----:B------:R-:W3:Y:S04]  /*20b50*/  LDL.LU R9, [R1+0x634] ;  /* 0x0006340001097983 */ /* 0x000ee80000300800 */
[----:B------:R-:W3:Y:S04]  /*20b60*/  LDL.LU R10, [R1+0x600] ;  /* 0x00060000010a7983 */ /* 0x000ee80000300800 */
[----:B------:R-:W3:Y:S04]  /*20b70*/  LDL.LU R11, [R1+0x604] ;  /* 0x00060400010b7983 */ /* 0x000ee80000300800 */
[----:B------:R-:W3:Y:S04]  /*20b80*/  LDL.LU R16, [R1+0x638] ;  /* 0x0006380001107983 */ /* 0x000ee80000300800 */
[----:B------:R-:W3:Y:S04]  /*20b90*/  LDL.LU R17, [R1+0x63c] ;  /* 0x00063c0001117983 */ /* 0x000ee80000300800 */
[----:B------:R-:W3:Y:S04]  /*20ba0*/  LDL.LU R18, [R1+0x608] ;  /* 0x0006080001127983 */ /* 0x000ee80000300800 */
[----:B------:R-:W3:Y:S04]  /*20bb0*/  LDL.LU R19, [R1+0x60c] ;  /* 0x00060c0001137983 */ /* 0x000ee80000300800 */
[----:B--2---:R1:W-:Y:S02]  /*20bc0*/  STS.128 [R0+0x600], R4 ;  /* 0x0006000400007388 */ /* 0x0043e40000000c00 */
[----:B-1----:R-:W-:-:S02]  /*20bd0*/  IMAD.MOV.U32 R4, RZ, RZ, R208 ;  /* 0x000000ffff047224 */ /* 0x002fc400078e00d0 */
[----:B----4-:R1:W-:Y:S01]  /*20be0*/  STS.128 [R0+0x680], R12 ;  /* 0x0006800c00007388 */ /* 0x0103e20000000c00 */
[----:B------:R-:W-:Y:S02]  /*20bf0*/  IMAD.MOV.U32 R5, RZ, RZ, R209 ;  /* 0x000000ffff057224 */ /* 0x000fe400078e00d1 */
[----:B------:R-:W-:Y:S02]  /*20c00*/  IMAD.MOV.U32 R6, RZ, RZ, R212 ;  /* 0x000000ffff067224 */ /* 0x000fe400078e00d4 */
[----:B------:R-:W-:-:S05]  /*20c10*/  IMAD.MOV.U32 R7, RZ, RZ, R213 ;  /* 0x000000ffff077224 */ /* 0x000fca00078e00d5 */
[----:B------:R2:W-:Y:S04]  /*20c20*/  STS.128 [R0+0x800], R4 ;  /* 0x0008000400007388 */ /* 0x0005e80000000c00 */
[----:B-1----:R-:W4:Y:S04]  /*20c30*/  LDL.LU R12, [R1+0x2a0] ;  /* 0x0002a000010c7983 */ /* 0x002f280000300800 */
[----:B------:R-:W4:Y:S04]  /*20c40*/  LDL.LU R13, [R1+0x2a4] ;  /* 0x0002a400010d7983 */ /* 0x000f280000300800 */
[----:B------:R-:W4:Y:S04]  /*20c50*/  LDL.LU R14, [R1+0x5f0] ;  /* 0x0005f000010e7983 */ /* 0x000f280000300800 */
[----:B------:R-:W4:Y:S04]  /*20c60*/  LDL.LU R15, [R1+0x5f4] ;  /* 0x0005f400010f7983 */ /* 0x000f280000300800 */
[----:B--2---:R-:W2:Y:S04]  /*20c70*/  LDL.LU R4, [R1+0x2a8] ;  /* 0x0002a80001047983 */ /* 0x004ea80000300800 */
        /* <DEDUP_REMOVED lines=11> */
[----:B------:R-:W3:Y:S01]  /*20d30*/  LDL.LU R23, [R1+0x26c] ;  /* 0x00026c0001177983 */ /* 0x000ee20000300800 */
[----:B------:R-:W-:-:S02]  /*20d40*/  IMAD.MOV.U32 R212, RZ, RZ, R210 ;  /* 0x000000ffffd47224 */ /* 0x000fc400078e00d2 */
[----:B------:R-:W-:Y:S01]  /*20d50*/  IMAD.MOV.U32 R213, RZ, RZ, R211 ;  /* 0x000000ffffd57224 */ /* 0x000fe200078e00d3 */
[----:B--2---:R1:W-:Y:S04]  /*20d60*/  STS.128 [R0+0xc80], R4 ;  /* 0x000c800400007388 */ /* 0x0043e80000000c00 */
[----:B-1----:R-:W2:Y:S04]  /*20d70*/  LDL.LU R4, [R1+0x8d0] ;  /* 0x0008d00001047983 */ /* 0x002ea80000300800 */
[----:B------:R-:W2:Y:S04]  /*20d80*/  LDL.LU R5, [R1+0x8d4] ;  /* 0x0008d40001057983 */ /* 0x000ea80000300800 */
[----:B------:R-:W2:Y:S04]  /*20d90*/  LDL.LU R6, [R1+0x8c0] ;  /* 0x0008c00001067983 */ /* 0x000ea80000300800 */
[----:B------:R-:W2:Y:S04]  /*20da0*/  LDL.LU R7, [R1+0x8c4] ;  /* 0x0008c40001077983 */ /* 0x000ea80000300800 */
[----:B------:R-:W-:Y:S04]  /*20db0*/  STS.128 [R0+0x880], R212 ;  /* 0x000880d400007388 */ /* 0x000fe80000000c00 */
[----:B------:R-:W-:Y:S04]  /*20dc0*/  STS.128 [R0+0xa80], R16 ;  /* 0x000a801000007388 */ /* 0x000fe80000000c00 */
[----:B----4-:R-:W-:Y:S04]  /*20dd0*/  STS.128 [R0+0xc00], R12 ;  /* 0x000c000c00007388 */ /* 0x010fe80000000c00 */
[----:B---3--:R-:W-:Y:S04]  /*20de0*/  STS.128 [R0+0xe00], R8 ;  /* 0x000e000800007388 */ /* 0x008fe80000000c00 */
[----:B------:R-:W-:Y:S04]  /*20df0*/  STS.128 [R0+0xe80], R20 ;  /* 0x000e801400007388 */ /* 0x000fe80000000c00 */
[----:B------:R-:W-:Y:S06]  /*20e00*/  BAR.SYNC.DEFER_BLOCKING 0x0 ;  /* 0x0000000000007b1d */ /* 0x000fec0000010000 */
        /* <DEDUP_REMOVED lines=55> */
[----:B--2---:R1:W-:Y:S04]  /*21180*/  STS.128 [R0+0x600], R4 ;  /* 0x0006000400007388 */ /* 0x0043e80000000c00 */
[----:B----4-:R2:W-:Y:S01]  /*21190*/  STS.128 [R0+0x680], R84 ;  /* 0x0006805400007388 */ /* 0x0105e20000000c00 */
[----:B-1----:R-:W-:-:S02]  /*211a0*/  IMAD.MOV.U32 R4, RZ, RZ, R216 ;  /* 0x000000ffff047224 */ /* 0x002fc400078e00d8 */
[----:B------:R-:W-:Y:S02]  /*211b0*/  IMAD.MOV.U32 R5, RZ, RZ, R217 ;  /* 0x000000ffff057224 */ /* 0x000fe400078e00d9 */
[----:B------:R-:W-:Y:S02]  /*211c0*/  IMAD.MOV.U32 R6, RZ, RZ, R220 ;  /* 0x000000ffff067224 */ /* 0x000fe400078e00dc */
[----:B------:R-:W-:Y:S01]  /*211d0*/  IMAD.MOV.U32 R7, RZ, RZ, R221 ;  /* 0x000000ffff077224 */ /* 0x000fe200078e00dd */
[----:B--2---:R-:W2:Y:S04]  /*211e0*/  LDL.LU R84, [R1+0x398] ;  /* 0x0003980001547983 */ /* 0x004ea80000300800 */
[----:B------:R-:W2:Y:S04]  /*211f0*/  LDL.LU R85, [R1+0x39c] ;  /* 0x00039c0001557983 */ /* 0x000ea80000300800 */
[----:B------:R-:W2:Y:S04]  /*21200*/  LDL.LU R86, [R1+0x148] ;  /* 0x0001480001567983 */ /* 0x000ea80000300800 */
[----:B------:R-:W2:Y:S04]  /*21210*/  LDL.LU R87, [R1+0x14c] ;  /* 0x00014c0001577983 */ /* 0x000ea80000300800 */
[----:B------:R-:W4:Y:S04]  /*21220*/  LDL.LU R96, [R1+0x2c0] ;  /* 0x0002c00001607983 */ /* 0x000f280000300800 */
[----:B------:R-:W4:Y:S04]  /*21230*/  LDL.LU R97, [R1+0x2c4] ;  /* 0x0002c40001617983 */ /* 0x000f280000300800 */
[----:B------:R-:W4:Y:S04]  /*21240*/  LDL.LU R98, [R1+0x5e0] ;  /* 0x0005e00001627983 */ /* 0x000f280000300800 */
[----:B------:R1:W-:Y:S04]  /*21250*/  STS.128 [R0+0x800], R4 ;  /* 0x0008000400007388 */ /* 0x0003e80000000c00 */
[----:B------:R-:W4:Y:S04]  /*21260*/  LDL.LU R99, [R1+0x5e4] ;  /* 0x0005e40001637983 */ /* 0x000f280000300800 */
[----:B---3--:R3:W-:Y:S04]  /*21270*/  STS.128 [R0+0xa00], R56 ;  /* 0x000a003800007388 */ /* 0x0087e80000000c00 */
[----:B-1----:R-:W4:Y:S04]  /*21280*/  LDL.LU R4, [R1+0x2c8] ;  /* 0x0002c80001047983 */ /* 0x002f280000300800 */
[----:B------:R-:W4:Y:S04]  /*21290*/  LDL.LU R5, [R1+0x2cc] ;  /* 0x0002cc0001057983 */ /* 0x000f280000300800 */
[----:B------:R-:W4:Y:S04]  /*212a0*/  LDL.LU R6, [R1+0x5e8] ;  /* 0x0005e80001067983 */ /* 0x000f280000300800 */
[----:B------:R-:W4:Y:S04]  /*212b0*/  LDL.LU R7, [R1+0x5ec] ;  /* 0x0005ec0001077983 */ /* 0x000f280000300800 */
[----:B---3--:R-:W3:Y:S04]  /*212c0*/  LDL.LU R56, [R1+0x250] ;  /* 0x0002500001387983 */ /* 0x008ee80000300800 */
        /* <DEDUP_REMOVED lines=8> */
[----:B------:R-:W-:-:S05]  /*21350*/  IMAD.MOV.U32 R221, RZ, RZ, R219 ;  /* 0x000000ffffdd7224 */ /* 0x000fca00078e00db */
[----:B------:R-:W-:Y:S04]  /*21360*/  STS.128 [R0+0x880], R220 ;  /* 0x000880dc00007388 */ /* 0x000fe80000000c00 */
[----:B--2---:R-:W-:Y:S04]  /*21370*/  STS.128 [R0+0xa80], R84 ;  /* 0x000a805400007388 */ /* 0x004fe80000000c00 */
[----:B----4-:R-:W-:Y:S04]  /*21380*/  STS.128 [R0+0xc00], R96 ;  /* 0x000c006000007388 */ /* 0x010fe80000000c00 */
[----:B------:R1:W-:Y:S04]  /*21390*/  STS.128 [R0+0xc80], R4 ;  /* 0x000c800400007388 */ /* 0x0003e80000000c00 */
[----:B---3--:R-:W-:Y:S04]  /*213a0*/  STS.128 [R0+0xe00], R56 ;  /* 0x000e003800007388 */ /* 0x008fe80000000c00 */
[----:B-1----:R-:W2:Y:S04]  /*213b0*/  LDL.LU R4, [R1+0x8b0] ;  /* 0x0008b00001047983 */ /* 0x002ea80000300800 */
[----:B------:R-:W2:Y:S04]  /*213c0*/  LDL.LU R5, [R1+0x8b4] ;  /* 0x0008b40001057983 */ /* 0x000ea80000300800 */
[----:B------:R-:W2:Y:S04]  /*213d0*/  LDL.LU R6, [R1+0x8a0] ;  /* 0x0008a00001067983 */ /* 0x000ea80000300800 */
[----:B------:R-:W-:Y:S04]  /*213e0*/  STS.128 [R0+0xe80], R100 ;  /* 0x000e806400007388 */ /* 0x000fe80000000c00 */
[----:B------:R-:W-:Y:S06]  /*213f0*/  BAR.SYNC.DEFER_BLOCKING 0x0 ;  /* 0x0000000000007b1d */ /* 0x000fec0000010000 */
[----:B------:R-:W2:Y:S04]  /*21400*/  LDL.LU R7, [R1+0x8a4] ;  /* 0x0008a40001077983 */ /* 0x000ea80000300800 */
[----:B------:R-:W1:Y:S04]  /*21410*/  LDS.128 R56, [R2] ;  /* 0x0000000002387984 */ /* 0x000e680000000c00 */
[----:B------:R-:W3:Y:S04]  /*21420*/  LDS.128 R84, [R2+0x1000] ;  /* 0x0010000002547984 */ /* 0x000ee80000000c00 */
[----:B------:R-:W4:Y:S04]  /*21430*/  LDS.128 R96, [R2+0x2000] ;  /* 0x0020000002607984 */ /* 0x000f280000000c00 */
[----:B------:R-:W4:Y:S04]  /*21440*/  LDS.128 R104, [R165+0x2000] ;  /* 0x00200000a5687984 */ /* 0x000f280000000c00 */
[----:B------:R-:W-:Y:S04]  /*21450*/  LDS.128 R108, [R164+0x1000] ;  /* 0x00100000a46c7984 */ /* 0x000fe80000000c00 */
[----:B------:R-:W-:Y:S04]  /*21460*/  LDS.128 R120, [R3+0x1000] ;  /* 0x0010000003787984 */ /* 0x000fe80000000c00 */
[----:B------:R-:W-:Y:S04]  /*21470*/  LDS.128 R100, [R165+0x1000] ;  /* 0x00100000a5647984 */ /* 0x000fe80000000c00 */
[----:B-1----:R-:W-:Y:S04]  /*21480*/  STL [R1+0xc5c], R58 ;  /* 0x000c5c3a01007387 */ /* 0x002fe80000100800 */
[----:B------:R-:W-:Y:S04]  /*21490*/  STL [R1+0xc58], R59 ;  /* 0x000c583b01007387 */ /* 0x000fe80000100800 */
[----:B---3--:R-:W-:Y:S01]  /*214a0*/  STL [R1+0xc64], R86 ;  /* 0x000c645601007387 */ /* 0x008fe20000100800 */
[----:B----4-:R-:W-:-:S03]  /*214b0*/  IMAD.MOV.U32 R223, RZ, RZ, R97 ;  /* 0x000000ffffdf7224 */ /* 0x010fc600078e0061 */
[----:B------:R-:W-:Y:S04]  /*214c0*/  STL [R1+0xc60], R87 ;  /* 0x000c605701007387 */ /* 0x000fe80000100800 */
[----:B------:R-:W-:Y:S04]  /*214d0*/  STL [R1+0x2c0], R96 ;  /* 0x0002c06001007387 */ /* 0x000fe80000100800 */
[----:B------:R-:W-:Y:S04]  /*214e0*/  STL.64 [R1+0x2c8], R98 ;  /* 0x0002c86201007387 */ /* 0x000fe80000100a00 */
[----:B------:R-:W1:Y:S01]  /*214f0*/  LDS.128 R96, [R2+0x3000] ;  /* 0x0030000002607984 */ /* 0x000e620000000c00 */
[----:B------:R-:W-:-:S02]  /*21500*/  IMAD.MOV.U32 R222, RZ, RZ, R104 ;  /* 0x000000ffffde7224 */ /* 0x000fc400078e0068 */
[----:B------:R-:W-:Y:S01]  /*21510*/  IMAD.MOV.U32 R221, RZ, RZ, R105 ;  /* 0x000000ffffdd7224 */ /* 0x000fe200078e0069 */
[----:B-1----:R-:W-:Y:S04]  /*21520*/  STL.64 [R1+0x3d8], R98 ;  /* 0x0003d86201007387 */ /* 0x002fe80000100a00 */
[----:B------:R-:W-:Y:S04]  /*21530*/  STL.64 [R1+0x388], R106 ;  /* 0x0003886a01007387 */ /* 0x000fe80000100a00 */
[----:B------:R-:W1:Y:S01]  /*21540*/  LDS.128 R104, [R165+0x3000] ;  /* 0x00300000a5687984 */ /* 0x000e620000000c00 */
[----:B------:R-:W-:-:S02]  /*21550*/  IMAD.MOV.U32 R86, RZ, RZ, R108 ;  /* 0x000000ffff567224 */ /* 0x000fc400078e006c */
[----:B------:R-:W-:Y:S02]  /*21560*/  IMAD.MOV.U32 R87, RZ, RZ, R109 ;  /* 0x000000ffff577224 */ /* 0x000fe400078e006d */
[----:B------:R-:W-:Y:S01]  /*21570*/  IMAD.MOV.U32 R208, RZ, RZ, R110 ;  /* 0x000000ffffd07224 */ /* 0x000fe200078e006e */
[----:B-1----:R-:W-:Y:S04]  /*21580*/  STL.64 [R1+0x3f8], R106 ;  /* 0x0003f86a01007387 */ /* 0x002fe80000100a00 */
[----:B------:R-:W-:Y:S04]  /*21590*/  STL [R1+0xcc], R111 ;  /* 0x0000cc6f01007387 */ /* 0x000fe80000100800 */
[----:B------:R-:W1:Y:S02]  /*215a0*/  LDS.128 R108, [R164+0x2000] ;  /* 0x00200000a46c7984 */ /* 0x000e640000000c00 */
[----:B-1----:R-:W-:-:S02]  /*215b0*/  IMAD.MOV.U32 R220, RZ, RZ, R108 ;  /* 0x000000ffffdc7224 */ /* 0x002fc400078e006c */
[----:B------:R-:W-:Y:S01]  /*215c0*/  STL.64 [R1+0x398], R110 ;  /* 0x0003986e01007387 */ /* 0x000fe20000100a00 */
[----:B------:R-:W-:-:S03]  /*215d0*/  IMAD.MOV.U32 R219, RZ, RZ, R109 ;  /* 0x000000ffffdb7224 */ /* 0x000fc600078e006d */
[----:B------:R-:W1:Y:S01]  /*215e0*/  LDS.128 R108, [R164+0x3000] ;  /* 0x00300000a46c7984 */ /* 0x000e620000000c00 */
[----:B------:R-:W-:Y:S02]  /*215f0*/  IMAD.MOV.U32 R58, RZ, RZ, R120 ;  /* 0x000000ffff3a7224 */ /* 0x000fe400078e0078 */
[----:B------:R-:W-:Y:S01]  /*21600*/  IMAD.MOV.U32 R59, RZ, RZ, R121 ;  /* 0x000000ffff3b7224 */ /* 0x000fe200078e0079 */
[----:B-1----:R-:W-:Y:S04]  /*21610*/  STL.64 [R1+0x408], R110 ;  /* 0x0004086e01007387 */ /* 0x002fe80000100a00 */
[----:B------:R-:W-:Y:S04]  /*21620*/  STL.64 [R1+0x2a8], R122 ;  /* 0x0002a87a01007387 */ /* 0x000fe80000100a00 */
[----:B------:R-:W1:Y:S01]  /*21630*/  LDS.128 R120, [R3+0x2000] ;  /* 0x0020000003787984 */ /* 0x000e620000000c00 */
[----:B------:R-:W-:-:S02]  /*21640*/  IMAD.MOV.U32 R216, RZ, RZ, R96 ;  /* 0x000000ffffd87224 */ /* 0x000fc400078e0060 */
[----:B------:R-:W-:Y:S02]  /*21650*/  IMAD.MOV.U32 R215, RZ, RZ, R97 ;  /* 0x000000ffffd77224 */ /* 0x000fe400078e0061 */
[----:B------:R-:W-:Y:S01]  /*21660*/  IMAD.MOV.U32 R214, RZ, RZ, R104 ;  /* 0x000000ffffd67224 */ /* 0x000fe200078e0068 */
[----:B------:R-:W-:Y:S01]  /*21670*/  LDS.128 R96, [R165] ;  /* 0x00000000a5607984 */ /* 0x000fe20000000c00 */
[----:B------:R-:W-:Y:S02]  /*21680*/  IMAD.MOV.U32 R213, RZ, RZ, R105 ;  /* 0x000000ffffd57224 */ /* 0x000fe400078e0069 */
[----:B------:R-:W-:Y:S01]  /*21690*/  IMAD.MOV.U32 R212, RZ, RZ, R108 ;  /* 0x000000ffffd47224 */ /* 0x000fe200078e006c */
[----:B------:R-:W-:Y:S01]  /*216a0*/  LDS.128 R104, [R164] ;  /* 0x00000000a4687984 */ /* 0x000fe20000000c00 */
[----:B------:R-:W-:-:S03]  /*216b0*/  IMAD.MOV.U32 R211, RZ, RZ, R109 ;  /* 0x000000ffffd37224 */ /* 0x000fc600078e006d */
[----:B------:R-:W-:Y:S01]  /*216c0*/  LDS.128 R108, [R3] ;  /* 0x00000000036c7984 */ /* 0x000fe20000000c00 */
[----:B-1----:R-:W-:-:S03]  /*216d0*/  IMAD.MOV.U32 R218, RZ, RZ, R120 ;  /* 0x000000ffffda7224 */ /* 0x002fc600078e0078 */
[----:B------:R-:W-:Y:S01]  /*216e0*/  STL.64 [R1+0x3b8], R122 ;  /* 0x0003b87a01007387 */ /* 0x000fe20000100a00 */
[----:B------:R-:W-:-:S03]  /*216f0*/  IMAD.MOV.U32 R217, RZ, RZ, R121 ;  /* 0x000000ffffd97224 */ /* 0x000fc600078e0079 */
[----:B------:R-:W1:Y:S04]  /*21700*/  LDS.128 R120, [R3+0x3000] ;  /* 0x0030000003787984 */ /* 0x000e680000000c00 */
[----:B------:R-:W-:Y:S06]  /*21710*/  BAR.SYNC.DEFER_BLOCKING 0x0 ;  /* 0x0000000000007b1d */ /* 0x000fec0000010000 */
[----:B--2---:R2:W-:Y:S04]  /*21720*/  STS.128 [R0], R4 ;  /* 0x0000000400007388 */ /* 0x0045e80000000c00 */
[----:B-1----:R1:W-:Y:S04]  /*21730*/  STL.64 [R1+0x418], R122 ;  /* 0x0004187a01007387 */ /* 0x0023e80000100a00 */
[----:B--2---:R-:W2:Y:S04]  /*21740*/  LDL.LU R4, [R1+0x8b8] ;  /* 0x0008b80001047983 */ /* 0x004ea80000300800 */
[----:B------:R-:W2:Y:S04]  /*21750*/  LDL.LU R5, [R1+0x8bc] ;  /* 0x0008bc0001057983 */ /* 0x000ea80000300800 */
[----:B------:R-:W2:Y:S04]  /*21760*/  LDL.LU R6, [R1+0x8a8] ;  /* 0x0008a80001067983 */ /* 0x000ea80000300800 */
[----:B------:R-:W2:Y:S01]  /*21770*/  LDL.LU R7, [R1+0x8ac] ;  /* 0x0008ac0001077983 */ /* 0x000ea20000300800 */
[----:B------:R-:W-:-:S02]  /*21780*/  IMAD.MOV.U32 R210, RZ, RZ, R120 ;  /* 0x000000ffffd27224 */ /* 0x000fc400078e0078 */
[----:B------:R-:W-:Y:S01]  /*21790*/  IMAD.MOV.U32 R209, RZ, RZ, R121 ;  /* 0x000000ffffd17224 */ /* 0x000fe200078e0079 */
[----:B------:R-:W3:Y:S04]  /*217a0*/  LDL.LU R120, [R1+0x820] ;  /* 0x0008200001787983 */ /* 0x000ee80000300800 */
[----:B------:R-:W3:Y:S04]  /*217b0*/  LDL.LU R121, [R1+0x824] ;  /* 0x0008240001797983 */ /* 0x000ee80000300800 */
[----:B-1----:R-:W3:Y:S04]  /*217c0*/  LDL.LU R122, [R1+0x810] ;  /* 0x00081000017a7983 */ /* 0x002ee80000300800 */
        /* <DEDUP_REMOVED lines=24> */
[----:B---3--:R1:W-:Y:S04]  /*21950*/  STS.128 [R0+0x480], R120 ;  /* 0x0004807800007388 */ /* 0x0083e80000000c00 */
[----:B------:R-:W4:Y:S04]  /*21960*/  LDL.LU R151, [R1+0x6dc] ;  /* 0x0006dc0001977983 */ /* 0x000f280000300800 */
[----:B-1----:R-:W3:Y:S04]  /*21970*/  LDL.LU R120, [R1+0x310] ;  /* 0x0003100001787983 */ /* 0x002ee80000300800 */
[----:B------:R-:W3:Y:S04]  /*21980*/  LDL.LU R121, [R1+0x314] ;  /* 0x0003140001797983 */ /* 0x000ee80000300800 */
[----:B------:R-:W3:Y:S04]  /*21990*/  LDL.LU R122, [R1+0x110] ;  /* 0x00011000017a7983 */ /* 0x000ee80000300800 */
[----:B------:R-:W3:Y:S04]  /*219a0*/  LDL.LU R123, [R1+0x114] ;  /* 0x00011400017b7983 */ /* 0x000ee80000300800 */
[----:B--2---:R1:W-:Y:S02]  /*219b0*/  STS.128 [R0+0x600], R4 ;  /* 0x0006000400007388 */ /* 0x0043e40000000c00 */
[----:B-1----:R-:W-:-:S02]  /*219c0*/  IMAD.MOV.U32 R4, RZ, RZ, R224 ;  /* 0x000000ffff047224 */ /* 0x002fc400078e00e0 */
[----:B------:R-:W-:Y:S02]  /*219d0*/  IMAD.MOV.U32 R5, RZ, RZ, R225 ;  /* 0x000000ffff057224 */ /* 0x000fe400078e00e1 */
[----:B------:R-:W-:Y:S02]  /*219e0*/  IMAD.MOV.U32 R6, RZ, RZ, R228 ;  /* 0x000000ffff067224 */ /* 0x000fe400078e00e4 */
[----:B------:R-:W-:Y:S01]  /*219f0*/  IMAD.MOV.U32 R7, RZ, RZ, R229 ;  /* 0x000000ffff077224 */ /* 0x000fe200078e00e5 */
[----:B----4-:R-:W-:Y:S04]  /*21a00*/  STS.128 [R0+0x680], R148 ;  /* 0x0006809400007388 */ /* 0x010fe80000000c00 */
[----:B------:R-:W-:Y:S04]  /*21a10*/  STS.128 [R0+0x800], R4 ;  /* 0x0008000400007388 */ /* 0x000fe80000000c00 */
[----:B---3--:R1:W-:Y:S04]  /*21a20*/  STS.128 [R0+0xa00], R120 ;  /* 0x000a007800007388 */ /* 0x0083e80000000c00 */
        /* <DEDUP_REMOVED lines=21> */
[----:B------:R-:W-:-:S05]  /*21b80*/  IMAD.MOV.U32 R229, RZ, RZ, R227 ;  /* 0x000000ffffe57224 */ /* 0x000fca00078e00e3 */
[----:B------:R-:W-:Y:S01]  /*21b90*/  STS.128 [R0+0x880], R228 ;  /* 0x000880e400007388 */ /* 0x000fe20000000c00 */
[----:B------:R-:W-:-:S03]  /*21ba0*/  LOP3.LUT R225, R2, 0x20, RZ, 0x3c, !PT ;  /* 0x0000002002e17812 */ /* 0x000fc600078e3cff */
[----:B------:R-:W1:Y:S02]  /*21bb0*/  S2R R224, SR_TID.X ;  /* 0x0000000000e07919 */ /* 0x000e640000002100 */
[C---:B-1----:R-:W-:Y:S01]  /*21bc0*/  LOP3.LUT R226, R224.reuse, 0xff, RZ, 0xc0, !PT ;  /* 0x000000ffe0e27812 */ /* 0x042fe200078ec0ff */
[----:B------:R-:W-:-:S05]  /*21bd0*/  IMAD.SHL.U32 R224, R224, 0x2000, RZ ;  /* 0x00002000e0e07824 */ /* 0x000fca00078e00ff */
[----:B------:R-:W-:-:S05]  /*21be0*/  LOP3.LUT R224, R224, 0xc000, RZ, 0xc0, !PT ;  /* 0x0000c000e0e07812 */ /* 0x000fca00078ec0ff */
[----:B------:R-:W-:Y:S01]  /*21bf0*/  IMAD R224, R226, 0x10, R224 ;  /* 0x00000010e2e07824 */ /* 0x000fe200078e02e0 */
[----:B--2---:R-:W-:Y:S04]  /*21c00*/  STS.128 [R0+0xa80], R120 ;  /* 0x000a807800007388 */ /* 0x004fe80000000c00 */
[----:B---3--:R1:W-:Y:S04]  /*21c10*/  STS.128 [R0+0xc00], R4 ;  /* 0x000c000400007388 */ /* 0x0083e80000000c00 */
[----:B----4-:R-:W-:Y:S04]  /*21c20*/  STS.128 [R0+0xc80], R148 ;  /* 0x000c809400007388 */ /* 0x010fe80000000c00 */
[----:B-1----:R-:W2:Y:S04]  /*21c30*/  LDL.LU R4, [R1+0x890] ;  /* 0x0008900001047983 */ /* 0x002ea80000300800 */
[----:B------:R-:W2:Y:S04]  /*21c40*/  LDL.LU R5, [R1+0x894] ;  /* 0x0008940001057983 */ /* 0x000ea80000300800 */
[----:B------:R-:W2:Y:S04]  /*21c50*/  LDL.LU R6, [R1+0x880] ;  /* 0x0008800001067983 */ /* 0x000ea80000300800 */
[----:B------:R-:W-:Y:S04]  /*21c60*/  STS.128 [R0+0xe00], R164 ;  /* 0x000e00a400007388 */ /* 0x000fe80000000c00 */
[----:B------:R-:W2:Y:S04]  /*21c70*/  LDL.LU R7, [R1+0x884] ;  /* 0x0008840001077983 */ /* 0x000ea80000300800 */
[----:B------:R-:W-:Y:S04]  /*21c80*/  STS.128 [R0+0xe80], R172 ;  /* 0x000e80ac00007388 */ /* 0x000fe80000000c00 */
[----:B------:R-:W-:Y:S06]  /*21c90*/  BAR.SYNC.DEFER_BLOCKING 0x0 ;  /* 0x0000000000007b1d */ /* 0x000fec0000010000 */
[----:B------:R-:W1:Y:S04]  /*21ca0*/  LDS.128 R148, [R2] ;  /* 0x0000000002947984 */ /* 0x000e680000000c00 */
[----:B------:R-:W3:Y:S04]  /*21cb0*/  LDS.128 R120, [R2+0x1000] ;  /* 0x0010000002787984 */ /* 0x000ee80000000c00 */
[----:B------:R-:W-:Y:S04]  /*21cc0*/  LDS.128 R164, [R225+0x1000] ;  /* 0x00100000e1a47984 */ /* 0x000fe80000000c00 */
[----:B-1----:R-:W-:Y:S04]  /*21cd0*/  STL.64 [R1+0x2d0], R148 ;  /* 0x0002d09401007387 */ /* 0x002fe80000100a00 */
[----:B------:R-:W-:Y:S04]  /*21ce0*/  STL.64 [R1+0x2d8], R150 ;  /* 0x0002d89601007387 */ /* 0x000fe80000100a00 */
[----:B---3--:R-:W-:Y:S04]  /*21cf0*/  STL.64 [R1+0x2b0], R120 ;  /* 0x0002b07801007387 */ /* 0x008fe80000100a00 */
[----:B------:R-:W1:Y:S04]  /*21d00*/  LDS.128 R148, [R2+0x2000] ;  /* 0x0020000002947984 */ /* 0x000e680000000c00 */
[----:B------:R-:W-:Y:S04]  /*21d10*/  STL.64 [R1+0x2b8], R122 ;  /* 0x0002b87a01007387 */ /* 0x000fe80000100a00 */
[----:B------:R-:W3:Y:S04]  /*21d20*/  LDS.128 R120, [R2+0x3000] ;  /* 0x0030000002787984 */ /* 0x000ee80000000c00 */
[----:B------:R-:W-:Y:S04]  /*21d30*/  STL [R1+0xbf8], R2 ;  /* 0x000bf80201007387 */ /* 0x000fe80000100800 */
[----:B-1----:R-:W-:Y:S04]  /*21d40*/  STL.64 [R1+0x290], R148 ;  /* 0x0002909401007387 */ /* 0x002fe80000100a00 */
[----:B------:R-:W-:Y:S04]  /*21d50*/  STL.64 [R1+0x298], R150 ;  /* 0x0002989601007387 */ /* 0x000fe80000100a00 */
[----:B---3--:R-:W-:Y:S04]  /*21d60*/  STL.64 [R1+0x310], R120 ;  /* 0x0003107801007387 */ /* 0x008fe80000100a00 */
[----:B------:R-:W-:Y:S04]  /*21d70*/  STL.64 [R1+0x318], R122 ;  /* 0x0003187a01007387 */ /* 0x000fe80000100a00 */
[----:B------:R-:W1:Y:S04]  /*21d80*/  LDS.128 R120, [R225] ;  /* 0x00000000e1787984 */ /* 0x000e680000000c00 */
[----:B------:R-:W3:Y:S04]  /*21d90*/  LDS.128 R148, [R225+0x2000] ;  /* 0x00200000e1947984 */ /* 0x000ee80000000c00 */
[----:B-1----:R-:W-:Y:S04]  /*21da0*/  STL.64 [R1+0x280], R120 ;  /* 0x0002807801007387 */ /* 0x002fe80000100a00 */
[----:B------:R-:W-:Y:S04]  /*21db0*/  STL.64 [R1+0x288], R122 ;  /* 0x0002887a01007387 */ /* 0x000fe80000100a00 */
[----:B------:R-:W1:Y:S01]  /*21dc0*/  LDS.128 R120, [R225+0x3000] ;  /* 0x00300000e1787984 */ /* 0x000e620000000c00 */
[----:B------:R-:W-:-:S03]  /*21dd0*/  LOP3.LUT R224, R224, 0x40, RZ, 0x3c, !PT ;  /* 0x00000040e0e07812 */ /* 0x000fc600078e3cff */
[----:B------:R-:W-:Y:S04]  /*21de0*/  STL.64 [R1+0x270], R164 ;  /* 0x000270a401007387 */ /* 0x000fe80000100a00 */
[----:B------:R-:W-:Y:S04]  /*21df0*/  STL.64 [R1+0x278], R166 ;  /* 0x000278a601007387 */ /* 0x000fe80000100a00 */
[----:B---3--:R-:W-:Y:S04]  /*21e00*/  STL.64 [R1+0x260], R148 ;  /* 0x0002609401007387 */ /* 0x008fe80000100a00 */
[----:B------:R-:W-:Y:S04]  /*21e10*/  STL.64 [R1+0x268], R150 ;  /* 0x0002689601007387 */ /* 0x000fe80000100a00 */
[----:B------:R-:W3:Y:S04]  /*21e20*/  LDS.128 R164, [R224] ;  /* 0x00000000e0a47984 */ /* 0x000ee80000000c00 */
[----:B------:R-:W-:Y:S04]  /*21e30*/  LDS.128 R148, [R224+0x1000] ;  /* 0x00100000e0947984 */ /* 0x000fe80000000c00 */
[----:B-1----:R-:W-:Y:S04]  /*21e40*/  STL.64 [R1+0x3a0], R120 ;  /* 0x0003a07801007387 */ /* 0x002fe80000100a00 */
[----:B------:R-:W-:Y:S04]  /*21e50*/  STL.64 [R1+0x3a8], R122 ;  /* 0x0003a87a01007387 */ /* 0x000fe80000100a00 */
[----:B------:R-:W1:Y:S04]  /*21e60*/  LDS.128 R120, [R224+0x2000] ;  /* 0x00200000e0787984 */ /* 0x000e680000000c00 */
[----:B---3--:R-:W-:Y:S04]  /*21e70*/  STL.64 [R1+0x250], R164 ;  /* 0x000250a401007387 */ /* 0x008fe80000100a00 */
[----:B------:R-:W-:Y:S04]  /*21e80*/  STL.64 [R1+0x258], R166 ;  /* 0x000258a601007387 */ /* 0x000fe80000100a00 */
[----:B------:R-:W3:Y:S04]  /*21e90*/  LDS.128 R164, [R224+0x3000] ;  /* 0x00300000e0a47984 */ /* 0x000ee80000000c00 */
[----:B-1----:R-:W-:Y:S01]  /*21ea0*/  STL.64 [R1+0x230], R120 ;  /* 0x0002307801007387 */ /* 0x002fe20000100a00 */
[----:B------:R-:W-:-:S03]  /*21eb0*/  IMAD.MOV.U32 R2, RZ, RZ, R123 ;  /* 0x000000ffff027224 */ /* 0x000fc600078e007b */
[----:B------:R-:W-:Y:S04]  /*21ec0*/  STL.64 [R1+0x240], R148 ;  /* 0x0002409401007387 */ /* 0x000fe80000100a00 */
[----:B------:R-:W-:Y:S04]  /*21ed0*/  STL.64 [R1+0x248], R150 ;  /* 0x0002489601007387 */ /* 0x000fe80000100a00 */
[----:B------:R-:W-:Y:S04]  /*21ee0*/  STL [R1+0x238], R122 ;  /* 0x0002387a01007387 */ /* 0x000fe80000100800 */
[----:B------:R-:W1:Y:S04]  /*21ef0*/  LDS.128 R120, [R3+0x1000] ;  /* 0x0010000003787984 */ /* 0x000e680000000c00 */
[----:B------:R-:W4:Y:S04]  /*21f00*/  LDS.128 R148, [R3] ;  /* 0x0000000003947984 */ /* 0x000f280000000c00 */
[----:B------:R1:W-:Y:S04]  /*21f10*/  STL [R1+0xbfc], R2 ;  /* 0x000bfc0201007387 */ /* 0x0003e80000100800 */
[----:B---3--:R-:W-:Y:S04]  /*21f20*/  STL.64 [R1+0x3c0], R164 ;  /* 0x0003c0a401007387 */ /* 0x008fe80000100a00 */
[----:B------:R-:W-:Y:S04]  /*21f30*/  STL.64 [R1+0x3c8], R166 ;  /* 0x0003c8a601007387 */ /* 0x000fe80000100a00 */
[----:B-1----:R-:W-:Y:S01]  /*21f40*/  STL.64 [R1+0x140], R120 ;  /* 0x0001407801007387 */ /* 0x002fe20000100a00 */
[----:B------:R-:W-:-:S03]  /*21f50*/  IMAD.MOV.U32 R2, RZ, RZ, R123 ;  /* 0x000000ffff027224 */ /* 0x000fc600078e007b */
[----:B----4-:R-:W-:Y:S04]  /*21f60*/  STL.64 [R1+0x220], R148 ;  /* 0x0002209401007387 */ /* 0x010fe80000100a00 */
[----:B------:R-:W-:Y:S04]  /*21f70*/  STL.64 [R1+0x228], R150 ;  /* 0x0002289601007387 */ /* 0x000fe80000100a00 */
[----:B------:R-:W-:Y:S04]  /*21f80*/  STL [R1+0x148], R122 ;  /* 0x0001487a01007387 */ /* 0x000fe80000100800 */
[----:B------:R-:W1:Y:S04]  /*21f90*/  LDS.128 R120, [R3+0x3000] ;  /* 0x0030000003787984 */ /* 0x000e680000000c00 */
[----:B------:R-:W3:Y:S04]  /*21fa0*/  LDS.128 R148, [R3+0x2000] ;  /* 0x0020000003947984 */ /* 0x000ee80000000c00 */
[----:B------:R-:W-:Y:S06]  /*21fb0*/  BAR.SYNC.DEFER_BLOCKING 0x0 ;  /* 0x0000000000007b1d */ /* 0x000fec0000010000 */
[----:B------:R-:W-:Y:S04]  /*21fc0*/  STL [R1+0xc00], R2 ;  /* 0x000c000201007387 */ /* 0x000fe80000100800 */
[----:B--2---:R2:W-:Y:S04]  /*21fd0*/  STS.128 [R0], R4 ;  /* 0x0000000400007388 */ /* 0x0045e80000000c00 */
[----:B-1----:R1:W-:Y:S04]  /*21fe0*/  STL [R1+0x3e0], R120 ;  /* 0x0003e07801007387 */ /* 0x0023e80000100800 */
[----:B---3--:R-:W-:Y:S04]  /*21ff0*/  STL.64 [R1+0x110], R148 ;  /* 0x0001109401007387 */ /* 0x008fe80000100a00 */
[----:B------:R-:W-:Y:S04]  /*22000*/  STL.64 [R1+0x118], R150 ;  /* 0x0001189601007387 */ /* 0x000fe80000100a00 */
[----:B------:R3:W-:Y:S04]  /*22010*/  STL.64 [R1+0x3e8], R122 ;  /* 0x0003e87a01007387 */ /* 0x0007e80000100a00 */
[----:B--2---:R-:W2:Y:S04]  /*22020*/  LDL.LU R4, [R1+0x898] ;  /* 0x0008980001047983 */ /* 0x004ea80000300800 */
[----:B------:R-:W2:Y:S04]  /*22030*/  LDL.LU R5, [R1+0x89c] ;  /* 0x00089c0001057983 */ /* 0x000ea80000300800 */
[----:B------:R-:W2:Y:S04]  /*22040*/  LDL.LU R6, [R1+0x888] ;  /* 0x0008880001067983 */ /* 0x000ea80000300800 */
[----:B------:R-:W2:Y:S01]  /*22050*/  LDL.LU R7, [R1+0x88c] ;  /* 0x00088c0001077983 */ /* 0x000ea20000300800 */
[----:B------:R-:W-:-:S03]  /*22060*/  IMAD.MOV.U32 R2, RZ, RZ, R121 ;  /* 0x000000ffff027224 */ /* 0x000fc600078e0079 */
[----:B-1----:R-:W4:Y:S04]  /*22070*/  LDL.LU R120, [R1+0x800] ;  /* 0x0008000001787983 */ /* 0x002f280000300800 */
[----:B------:R-:W4:Y:S04]  /*22080*/  LDL.LU R121, [R1+0x804] ;  /* 0x0008040001797983 */ /* 0x000f280000300800 */
[----:B---3--:R-:W4:Y:S04]  /*22090*/  LDL.LU R122, [R1+0x7f0] ;  /* 0x0007f000017a7983 */ /* 0x008f280000300800 */
[----:B------:R-:W4:Y:S04]  /*220a0*/  LDL.LU R123, [R1+0x7f4] ;  /* 0x0007f400017b7983 */ /* 0x000f280000300800 */
[----:B--2---:R1:W-:Y:S04]  /*220b0*/  STS.128 [R0+0x80], R4 ;  /* 0x0000800400007388 */ /* 0x0043e80000000c00 */
[----:B-1----:R-:W2:Y:S04]  /*220c0*/  LDL.LU R4, [R1+0x808] ;  /* 0x0008080001047983 */ /* 0x002ea80000300800 */
[----:B------:R-:W2:Y:S04]  /*220d0*/  LDL.LU R5, [R1+0x80c] ;  /* 0x00080c0001057983 */ /* 0x000ea80000300800 */
[----:B------:R-:W2:Y:S04]  /*220e0*/  LDL.LU R6, [R1+0x7f8] ;  /* 0x0007f80001067983 */ /* 0x000ea80000300800 */
[----:B------:R-:W2:Y:S04]  /*220f0*/  LDL.LU R7, [R1+0x7fc] ;  /* 0x0007fc0001077983 */ /* 0x000ea80000300800 */
[----:B------:R-:W3:Y:S04]  /*22100*/  LDL.LU R224, [R1+0xbe4] ;  /* 0x000be40001e07983 */ /* 0x000ee80000300800 */
[----:B--2---:R1:W-:Y:S04]  /*22110*/  STS.128 [R0+0x280], R4 ;  /* 0x0002800400007388 */ /* 0x0043e80000000c00 */
[----:B-1----:R-:W2:Y:S04]  /*22120*/  LDL.LU R4, [R1+0x760] ;  /* 0x0007600001047983 */ /* 0x002ea80000300800 */
[----:B------:R-:W2:Y:S04]  /*22130*/  LDL.LU R5, [R1+0x764] ;  /* 0x0007640001057983 */ /* 0x000ea80000300800 */
[----:B------:R-:W2:Y:S04]  /*22140*/  LDL.LU R6, [R1+0x750] ;  /* 0x0007500001067983 */ /* 0x000ea80000300800 */
[----:B------:R-:W2:Y:S04]  /*22150*/  LDL.LU R7, [R1+0x754] ;  /* 0x0007540001077983 */ /* 0x000ea80000300800 */
[----:B----4-:R1:W-:Y:S04]  /*22160*/  STS.128 [R0+0x200], R120 ;  /* 0x0002007800007388 */ /* 0x0103e80000000c00 */
[----:B-1----:R-:W4:Y:S04]  /*22170*/  LDL.LU R120, [R1+0x768] ;  /* 0x0007680001787983 */ /* 0x002f280000300800 */
[----:B------:R-:W4:Y:S04]  /*22180*/  LDL.LU R121, [R1+0x76c] ;  /* 0x00076c0001797983 */ /* 0x000f280000300800 */
[----:B------:R-:W4:Y:S04]  /*22190*/  LDL.LU R122, [R1+0x758] ;  /* 0x00075800017a7983 */ /* 0x000f280000300800 */
[----:B------:R-:W4:Y:S04]  /*221a0*/  LDL.LU R123, [R1+0x75c] ;  /* 0x00075c00017b7983 */ /* 0x000f280000300800 */
        /* <DEDUP_REMOVED lines=9> */
[----:B----4-:R-:W-:Y:S04]  /*22240*/  STS.128 [R0+0x480], R120 ;  /* 0x0004807800007388 */ /* 0x010fe80000000c00 */
[----:B--2---:R1:W-:Y:S04]  /*22250*/  STS.128 [R0+0x600], R4 ;  /* 0x0006000400007388 */ /* 0x0043e80000000c00 */
[----:B-1----:R-:W2:Y:S04]  /*22260*/  LDL.LU R6, [R1+0x670] ;  /* 0x0006700001067983 */ /* 0x002ea80000300800 */
[----:B---3--:R1:W-:Y:S04]  /*22270*/  STS.128 [R0+0x680], R148 ;  /* 0x0006809400007388 */ /* 0x0083e80000000c00 */
[----:B------:R-:W2:Y:S04]  /*22280*/  LDL.LU R7, [R1+0x674] ;  /* 0x0006740001077983 */ /* 0x000ea80000300800 */
[----:B-1----:R-:W3:Y:S04]  /*22290*/  LDL.LU R150, [R1+0x678] ;  /* 0x0006780001967983 */ /* 0x002ee80000300800 */
        /* <DEDUP_REMOVED lines=14> */
[----:B------:R-:W2:Y:S04]  /*22380*/  LDL.LU R174, [R1+0x480] ;  /* 0x0004800001ae7983 */ /* 0x000ea80000300800 */
[----:B------:R-:W2:Y:S01]  /*22390*/  LDL.LU R175, [R1+0x484] ;  /* 0x0004840001af7983 */ /* 0x000ea20000300800 */
[----:B------:R-:W-:Y:S02]  /*223a0*/  ISETP.GE.AND P0, PT, R224, c[0x0][0x178], PT ;  /* 0x00005e00e0007a0c */ /* 0x000fe40003f06270 */
[----:B------:R-:W-:Y:S01]  /*223b0*/  IADD3 R4, R252, 0x3, RZ ;  /* 0x00000003fc047810 */ /* 0x000fe20007ffe0ff */
[----:B------:R-:W-:-:S03]  /*223c0*/  IMAD.MOV.U32 R5, RZ, RZ, R233 ;  /* 0x000000ffff057224 */ /* 0x000fc600078e00e9 */
[----:B------:R-:W-:Y:S01]  /*223d0*/  ISETP.LT.AND P2, PT, R4, c[0x0][0x17c], !P0 ;  /* 0x00005f0004007a0c */ /* 0x000fe20004741270 */
[----:B------:R-:W-:Y:S01]  /*223e0*/  IMAD.MOV.U32 R4, RZ, RZ, R232 ;  /* 0x000000ffff047224 */ /* 0x000fe200078e00e8 */
[----:B---3--:R-:W-:Y:S04]  /*223f0*/  STS.128 [R0+0x880], R148 ;  /* 0x0008809400007388 */ /* 0x008fe80000000c00 */
[----:B----4-:R1:W-:Y:S04]  /*22400*/  STS.128 [R0+0xa00], R120 ;  /* 0x000a007800007388 */ /* 0x0103e80000000c00 */
[----:B-1----:R-:W3:Y:S04]  /*22410*/  LDL.LU R120, [R1+0x4c8] ;  /* 0x0004c80001787983 */ /* 0x002ee80000300800 */
        /* <DEDUP_REMOVED lines=8> */
[----:B--2---:R1:W-:Y:S04]  /*224a0*/  STS.128 [R0+0xa80], R164 ;  /* 0x000a80a400007388 */ /* 0x0043e80000000c00 */
[----:B------:R-:W4:Y:S04]  /*224b0*/  LDL.LU R151, [R1+0x1e4] ;  /* 0x0001e40001977983 */ /* 0x000f280000300800 */
[----:B-1----:R-:W2:Y:S04]  /*224c0*/  LDL.LU R164, [R1+0x208] ;  /* 0x0002080001a47983 */ /* 0x002ea80000300800 */
[----:B------:R-:W2:Y:S04]  /*224d0*/  LDL.LU R165, [R1+0x20c] ;  /* 0x00020c0001a57983 */ /* 0x000ea80000300800 */
[----:B------:R-:W2:Y:S04]  /*224e0*/  LDL.LU R166, [R1+0x1e8] ;  /* 0x0001e80001a67983 */ /* 0x000ea80000300800 */
[----:B------:R-:W2:Y:S04]  /*224f0*/  LDL.LU R167, [R1+0x1ec] ;  /* 0x0001ec0001a77983 */ /* 0x000ea80000300800 */
[----:B------:R1:W-:Y:S02]  /*22500*/  STS.128 [R0+0x800], R4 ;  /* 0x0008000400007388 */ /* 0x0003e40000000c00 */
[----:B-1----:R-:W-:-:S02]  /*22510*/  IMAD R4, R224, c[0x0][0x194], RZ ;  /* 0x00006500e0047a24 */ /* 0x002fc400078e02ff */
[----:B------:R-:W2:Y:S01]  /*22520*/  LDL.LU R224, [R1+0xb4] ;  /* 0x0000b40001e07983 */ /* 0x000ea20000300800 */
[----:B------:R-:W-:-:S03]  /*22530*/  IADD3 R3, R252, 0x1, RZ ;  /* 0x00000001fc037810 */ /* 0x000fc60007ffe0ff */
[----:B------:R-:W-:Y:S01]  /*22540*/  STS.128 [R0+0xc00], R172 ;  /* 0x000c00ac00007388 */ /* 0x000fe20000000c00 */
[----:B------:R-:W-:Y:S02]  /*22550*/  ISETP.LT.AND P1, PT, R3, c[0x0][0x17c], !P0 ;  /* 0x00005f0003007a0c */ /* 0x000fe40004721270 */
[C---:B------:R-:W-:Y:S01]  /*22560*/  IADD3 R3, R252.reuse, 0x2, RZ ;  /* 0x00000002fc037810 */ /* 0x040fe20007ffe0ff */
[C---:B------:R-:W-:Y:S01]  /*22570*/  IMAD R7, R252.reuse, c[0x0][0x198], RZ ;  /* 0x00006600fc077a24 */ /* 0x040fe200078e02ff */
[----:B------:R-:W-:Y:S01]  /*22580*/  ISETP.LT.AND P3, PT, R252, c[0x0][0x17c], !P0 ;  /* 0x00005f00fc007a0c */ /* 0x000fe20004761270 */
[----:B------:R-:W2:Y:S01]  /*22590*/  LDL.LU R230, [R1+0xf0] ;  /* 0x0000f00001e67983 */ /* 0x000ea20000300800 */
[----:B------:R-:W-:Y:S02]  /*225a0*/  ISETP.LT.AND P4, PT, R3, c[0x0][0x17c], !P0 ;  /* 0x00005f0003007a0c */ /* 0x000fe40004781270 */
[C---:B------:R-:W-:Y:S01]  /*225b0*/  LEA R3, P5, R4.reuse, c[0x0][0x170], 0x2 ;  /* 0x00005c0004037a11 */ /* 0x040fe200078a10ff */
[----:B------:R-:W2:Y:S03]  /*225c0*/  LDL.LU R226, [R1+0xf4] ;  /* 0x0000f40001e27983 */ /* 0x000ea60000300800 */
[----:B------:R-:W-:Y:S01]  /*225d0*/  LEA.HI.X.SX32 R4, R4, c[0x0][0x174], 0x2, P5 ;  /* 0x00005d0004047a11 */ /* 0x000fe200028f16ff */
[----:B------:R-:W2:Y:S01]  /*225e0*/  LDL.LU R231, [R1+0x120] ;  /* 0x0001200001e77983 */ /* 0x000ea20000300800 */
[----:B------:R-:W-:-:S02]  /*225f0*/  LEA R6, P5, R7, R3, 0x2 ;  /* 0x0000000307067211 */ /* 0x000fc400078a10ff */
[C---:B------:R-:W-:Y:S02]  /*22600*/  IADD3 R5, R7.reuse, c[0x0][0x198], RZ ;  /* 0x0000660007057a10 */ /* 0x040fe40007ffe0ff */
[----:B------:R-:W-:Y:S01]  /*22610*/  LEA.HI.X.SX32 R7, R7, R4, 0x2, P5 ;  /* 0x0000000407077211 */ /* 0x000fe200028f16ff */
[----:B---3--:R1:W-:Y:S04]  /*22620*/  STS.128 [R0+0xc80], R120 ;  /* 0x000c807800007388 */ /* 0x0083e80000000c00 */
[----:B----4-:R-:W-:Y:S04]  /*22630*/  STS.128 [R0+0xe00], R148 ;  /* 0x000e009400007388 */ /* 0x010fe80000000c00 */
[----:B--2---:R2:W-:Y:S04]  /*22640*/  STS.128 [R0+0xe80], R164 ;  /* 0x000e80a400007388 */ /* 0x0045e80000000c00 */
[----:B------:R-:W-:Y:S01]  /*22650*/  BAR.SYNC.DEFER_BLOCKING 0x0 ;  /* 0x0000000000007b1d */ /* 0x000fe20000010000 */
[----:B-1----:R-:W-:-:S04]  /*22660*/  IADD3 R121, R252, 0x4, RZ ;  /* 0x00000004fc797810 */ /* 0x002fc80007ffe0ff */
[----:B------:R-:W-:Y:S02]  /*22670*/  ISETP.LT.AND P5, PT, R121, c[0x0][0x17c], !P0 ;  /* 0x00005f0079007a0c */ /* 0x000fe400047a1270 */
[----:B--2---:R-:W-:-:S04]  /*22680*/  IADD3 R0, R5, c[0x0][0x198], RZ ;  /* 0x0000660005007a10 */ /* 0x004fc80007ffe0ff */
[CC--:B------:R-:W-:Y:S01]  /*22690*/  LEA R120, P6, R0.reuse, R3.reuse, 0x2 ;  /* 0x0000000300787211 */ /* 0x0c0fe200078c10ff */
[----:B------:R1:W-:Y:S03]  /*226a0*/  @P3 STG.E [R6.64], R229 ;  /* 0x000000e506003986 */ /* 0x0003e6000c101904 */
[C---:B------:R-:W-:Y:S02]  /*226b0*/  LEA.HI.X.SX32 R121, R0.reuse, R4, 0x2, P6 ;  /* 0x0000000400797211 */ /* 0x040fe400030f16ff */
[----:B------:R-:W-:Y:S02]  /*226c0*/  IADD3 R0, R0, c[0x0][0x198], RZ ;  /* 0x0000660000007a10 */ /* 0x000fe40007ffe0ff */
[----:B-1----:R-:W-:-:S04]  /*226d0*/  LEA R6, P3, R5, R3, 0x2 ;  /* 0x0000000305067211 */ /* 0x002fc800078610ff */
[----:B------:R-:W-:-:S05]  /*226e0*/  LEA.HI.X.SX32 R7, R5, R4, 0x2, P3 ;  /* 0x0000000405077211 */ /* 0x000fca00018f16ff */
[----:B------:R1:W-:Y:S04]  /*226f0*/  @P1 STG.E [R6.64], R225 ;  /* 0x000000e106001986 */ /* 0x0003e8000c101904 */
[----:B-1----:R-:W2:Y:S01]  /*22700*/  LDL.LU R225, [R1+0x124] ;  /* 0x0001240001e17983 */ /* 0x002ea20000300800 */
[----:B------:R-:W-:-:S03]  /*22710*/  LEA R6, P1, R0, R3, 0x2 ;  /* 0x0000000300067211 */ /* 0x000fc600078210ff */
[----:B------:R-:W-:Y:S01]  /*22720*/  @P4 STG.E [R120.64], R227 ;  /* 0x000000e378004986 */ /* 0x000fe2000c101904 */
[----:B------:R-:W-:-:S03]  /*22730*/  LEA.HI.X.SX32 R7, R0, R4, 0x2, P1 ;  /* 0x0000000400077211 */ /* 0x000fc600008f16ff */
[----:B------:R-:W3:Y:S04]  /*22740*/  LDL.LU R229, [R1+0x130] ;  /* 0x0001300001e57983 */ /* 0x000ee80000300800 */
[----:B------:R1:W-:Y:S04]  /*22750*/  @P2 STG.E [R6.64], R224 ;  /* 0x000000e006002986 */ /* 0x0003e8000c101904 */
[----:B-1----:R-:W4:Y:S01]  /*22760*/  LDL.LU R224, [R1+0x134] ;  /* 0x0001340001e07983 */ /* 0x002f220000300800 */
[----:B------:R-:W-:Y:S02]  /*22770*/  IADD3 R5, R0, c[0x0][0x198], RZ ;  /* 0x0000660000057a10 */ /* 0x000fe40007ffe0ff */
[----:B------:R-:W-:Y:S01]  /*22780*/  IADD3 R121, R252, 0x6, RZ ;  /* 0x00000006fc797810 */ /* 0x000fe20007ffe0ff */
[----:B------:R-:W4:Y:S01]  /*22790*/  LDL.LU R227, [R1+0x150] ;  /* 0x0001500001e37983 */ /* 0x000f220000300800 */
[----:B------:R-:W-:-:S02]  /*227a0*/  LEA R120, P6, R5, R3, 0x2 ;  /* 0x0000000305787211 */ /* 0x000fc400078c10ff */
[----:B------:R-:W-:Y:S02]  /*227b0*/  IADD3 R122, R252, 0x5, RZ ;  /* 0x00000005fc7a7810 */ /* 0x000fe40007ffe0ff */
[----:B------:R-:W-:Y:S02]  /*227c0*/  ISETP.LT.AND P4, PT, R121, c[0x0][0x17c], !P0 ;  /* 0x00005f0079007a0c */ /* 0x000fe40004781270 */
[C---:B------:R-:W-:Y:S02]  /*227d0*/  LEA.HI.X.SX32 R121, R5.reuse, R4, 0x2, P6 ;  /* 0x0000000405797211 */ /* 0x040fe400030f16ff */
[----:B------:R-:W-:Y:S02]  /*227e0*/  ISETP.LT.AND P3, PT, R122, c[0x0][0x17c], !P0 ;  /* 0x00005f007a007a0c */ /* 0x000fe40004761270 */
[----:B------:R-:W-:Y:S01]  /*227f0*/  IADD3 R0, R5, c[0x0][0x198], RZ ;  /* 0x0000660005007a10 */ /* 0x000fe20007ffe0ff */
[----:B------:R1:W-:Y:S01]  /*22800*/  @P5 STG.E [R120.64], R230 ;  /* 0x000000e678005986 */ /* 0x0003e2000c101904 */
[----:B------:R-:W-:-:S02]  /*22810*/  IADD3 R122, R252, 0x7, RZ ;  /* 0x00000007fc7a7810 */ /* 0x000fc40007ffe0ff */
[----:B------:R-:W-:Y:S02]  /*22820*/  IADD3 R5, R0, c[0x0][0x198], RZ ;  /* 0x0000660000057a10 */ /* 0x000fe40007ffe0ff */
[----:B------:R-:W-:Y:S02]  /*22830*/  ISETP.LT.AND P1, PT, R122, c[0x0][0x17c], !P0 ;  /* 0x00005f007a007a0c */ /* 0x000fe40004721270 */
[----:B-1----:R-:W-:-:S04]  /*22840*/  LEA R120, P2, R0, R3, 0x2 ;  /* 0x0000000300787211 */ /* 0x002fc800078410ff */
[-C--:B------:R-:W-:Y:S02]  /*22850*/  LEA.HI.X.SX32 R121, R0, R4.reuse, 0x2, P2 ;  /* 0x0000000400797211 */ /* 0x080fe400010f16ff */
[C---:B------:R-:W-:Y:S02]  /*22860*/  IADD3 R0, R5.reuse, c[0x0][0x198], RZ ;  /* 0x0000660005007a10 */ /* 0x040fe40007ffe0ff */
[----:B------:R-:W-:Y:S01]  /*22870*/  IADD3 R7, R252, 0x8, RZ ;  /* 0x00000008fc077810 */ /* 0x000fe20007ffe0ff */
[----:B------:R1:W-:Y:S01]  /*22880*/  @P3 STG.E [R120.64], R226 ;  /* 0x000000e278003986 */ /* 0x0003e2000c101904 */
[----:B------:R-:W-:Y:S02]  /*22890*/  LEA R6, P6, R5, R3, 0x2 ;  /* 0x0000000305067211 */ /* 0x000fe400078c10ff */
[----:B------:R-:W-:Y:S02]  /*228a0*/  ISETP.LT.AND P5, PT, R7, c[0x0][0x17c], !P0 ;  /* 0x00005f0007007a0c */ /* 0x000fe400047a1270 */
[----:B------:R-:W-:-:S02]  /*228b0*/  LEA.HI.X.SX32 R7, R5, R4, 0x2, P6 ;  /* 0x0000000405077211 */ /* 0x000fc400030f16ff */
[----:B------:R-:W-:Y:S01]  /*228c0*/  IADD3 R122, R252, 0x9, RZ ;  /* 0x00000009fc7a7810 */ /* 0x000fe20007ffe0ff */
[----:B-1----:R-:W4:Y:S01]  /*228d0*/  LDL.LU R226, [R1+0x154] ;  /* 0x0001540001e27983 */ /* 0x002f220000300800 */
[----:B------:R-:W-:-:S03]  /*228e0*/  LEA R120, P3, R0, R3, 0x2 ;  /* 0x0000000300787211 */ /* 0x000fc600078610ff */
[----:B------:R-:W4:Y:S01]  /*228f0*/  LDL.LU R230, [R1+0x160] ;  /* 0x0001600001e67983 */ /* 0x000f220000300800 */
[C---:B------:R-:W-:Y:S02]  /*22900*/  IADD3 R5, R0.reuse, c[0x0][0x198], RZ ;  /* 0x0000660000057a10 */ /* 0x040fe40007ffe0ff */
[----:B------:R-:W-:Y:S01]  /*22910*/  LEA.HI.X.SX32 R121, R0, R4, 0x2, P3 ;  /* 0x0000000400797211 */ /* 0x000fe200018f16ff */
[----:B------:R1:W-:Y:S01]  /*22920*/  @P4 STG.E [R6.64], R231 ;  /* 0x000000e706004986 */ /* 0x0003e2000c101904 */
[----:B------:R-:W-:Y:S02]  /*22930*/  ISETP.LT.AND P2, PT, R122, c[0x0][0x17c], !P0 ;  /* 0x00005f007a007a0c */ /* 0x000fe40004741270 */
[C---:B------:R-:W-:Y:S02]  /*22940*/  IADD3 R0, R5.reuse, c[0x0][0x198], RZ ;  /* 0x0000660005007a10 */ /* 0x040fe40007ffe0ff */
[----:B-1----:R-:W-:Y:S02]  /*22950*/  IADD3 R7, R252, 0xa, RZ ;  /* 0x0000000afc077810 */ /* 0x002fe40007ffe0ff */
[----:B------:R-:W-:-:S02]  /*22960*/  LEA R6, P6, R5, R3, 0x2 ;  /* 0x0000000305067211 */ /* 0x000fc400078c10ff */
[----:B------:R-:W-:Y:S02]  /*22970*/  ISETP.LT.AND P4, PT, R7, c[0x0][0x17c], !P0 ;  /* 0x00005f0007007a0c */ /* 0x000fe40004781270 */
[----:B------:R-:W-:Y:S01]  /*22980*/  LEA.HI.X.SX32 R7, R5, R4, 0x2, P6 ;  /* 0x0000000405077211 */ /* 0x000fe200030f16ff */
[----:B--2---:R1:W-:Y:S04]  /*22990*/  @P1 STG.E [R120.64], R225 ;  /* 0x000000e178001986 */ /* 0x0043e8000c101904 */
[----:B-1----:R-:W2:Y:S01]  /*229a0*/  LDL.LU R225, [R1+0x164] ;  /* 0x0001640001e17983 */ /* 0x002ea20000300800 */
[----:B------:R-:W-:-:S03]  /*229b0*/  LEA R120, P1, R0, R3, 0x2 ;  /* 0x0000000300787211 */ /* 0x000fc600078210ff */
[----:B------:R-:W2:Y:S01]  /*229c0*/  LDL.LU R231, [R1+0x90] ;  /* 0x0000900001e77983 */ /* 0x000ea20000300800 */
[----:B------:R-:W-:-:S03]  /*229d0*/  LEA.HI.X.SX32 R121, R0, R4, 0x2, P1 ;  /* 0x0000000400797211 */ /* 0x000fc600008f16ff */
[----:B---3--:R-:W-:Y:S04]  /*229e0*/  @P5 STG.E [R6.64], R229 ;  /* 0x000000e506005986 */ /* 0x008fe8000c101904 */
[----:B----4-:R1:W-:Y:S04]  /*229f0*/  @P2 STG.E [R120.64], R224 ;  /* 0x000000e078002986 */ /* 0x0103e8000c101904 */
[----:B-1----:R-:W3:Y:S01]  /*22a00*/  LDL.LU R224, [R1+0x94] ;  /* 0x0000940001e07983 */ /* 0x002ee20000300800 */
[----:B------:R-:W-:Y:S02]  /*22a10*/  IADD3 R5, R0, c[0x0][0x198], RZ ;  /* 0x0000660000057a10 */ /* 0x000fe40007ffe0ff */
[----:B------:R-:W-:Y:S01]  /*22a20*/  IADD3 R7, R252, 0xc, RZ ;  /* 0x0000000cfc077810 */ /* 0x000fe20007ffe0ff */
[----:B------:R-:W3:Y:S01]  /*22a30*/  LDL.LU R229, [R1+0x170] ;  /* 0x0001700001e57983 */ /* 0x000ee20000300800 */
[----:B------:R-:W-:-:S02]  /*22a40*/  LEA R6, P6, R5, R3, 0x2 ;  /* 0x0000000305067211 */ /* 0x000fc400078c10ff */
[----:B------:R-:W-:Y:S02]  /*22a50*/  IADD3 R122, R252, 0xb, RZ ;  /* 0x0000000bfc7a7810 */ /* 0x000fe40007ffe0ff */
[----:B------:R-:W-:Y:S02]  /*22a60*/  ISETP.LT.AND P5, PT, R7, c[0x0][0x17c], !P0 ;  /* 0x00005f0007007a0c */ /* 0x000fe400047a1270 */
[C---:B------:R-:W-:Y:S02]  /*22a70*/  IADD3 R0, R5.reuse, c[0x0][0x198], RZ ;  /* 0x0000660005007a10 */ /* 0x040fe40007ffe0ff */
[----:B------:R-:W-:Y:S02]  /*22a80*/  LEA.HI.X.SX32 R7, R5, R4, 0x2, P6 ;  /* 0x0000000405077211 */ /* 0x000fe400030f16ff */
[----:B------:R-:W-:Y:S02]  /*22a90*/  ISETP.LT.AND P3, PT, R122, c[0x0][0x17c], !P0 ;  /* 0x00005f007a007a0c */ /* 0x000fe40004761270 */
[C---:B------:R-:W-:Y:S01]  /*22aa0*/  IADD3 R5, R0.reuse, c[0x0][0x198], RZ ;  /* 0x0000660000057a10 */ /* 0x040fe20007ffe0ff */
[----:B------:R1:W-:Y:S01]  /*22ab0*/  @P4 STG.E [R6.64], R227 ;  /* 0x000000e306004986 */ /* 0x0003e2000c101904 */
[----:B------:R-:W-:-:S02]  /*22ac0*/  LEA R120, P2, R0, R3, 0x2 ;  /* 0x0000000300787211 */ /* 0x000fc400078410ff */
[----:B------:R-:W-:Y:S02]  /*22ad0*/  IADD3 R122, R252, 0xd, RZ ;  /* 0x0000000dfc7a7810 */ /* 0x000fe40007ffe0ff */
[----:B------:R-:W-:Y:S02]  /*22ae0*/  LEA.HI.X.SX32 R121, R0, R4, 0x2, P2 ;  /* 0x0000000400797211 */ /* 0x000fe400010f16ff */
[C---:B------:R-:W-:Y:S02]  /*22af0*/  IADD3 R0, R5.reuse, c[0x0][0x198], RZ ;  /* 0x0000660005007a10 */ /* 0x040fe40007ffe0ff */
[----:B-1----:R-:W-:Y:S02]  /*22b00*/  IADD3 R7, R252, 0xe, RZ ;  /* 0x0000000efc077810 */ /* 0x002fe40007ffe0ff */
[----:B------:R-:W-:Y:S02]  /*22b10*/  LEA R6, P6, R5, R3, 0x2 ;  /* 0x0000000305067211 */ /* 0x000fe400078c10ff */
[----:B------:R-:W-:-:S02]  /*22b20*/  ISETP.LT.AND P4, PT, R7, c[0x0][0x17c], !P0 ;  /* 0x00005f0007007a0c */ /* 0x000fc40004781270 */
[----:B------:R-:W-:Y:S02]  /*22b30*/  LEA.HI.X.SX32 R7, R5, R4, 0x2, P6 ;  /* 0x0000000405077211 */ /* 0x000fe400030f16ff */
[----:B------:R-:W-:Y:S01]  /*22b40*/  ISETP.LT.AND P1, PT, R122, c[0x0][0x17c], !P0 ;  /* 0x00005f007a007a0c */ /* 0x000fe20004721270 */
[----:B------:R1:W-:Y:S01]  /*22b50*/  @P3 STG.E [R120.64], R226 ;  /* 0x000000e278003986 */ /* 0x0003e2000c101904 */
[----:B------:R-:W-:-:S03]  /*22b60*/  IADD3 R5, R0, c[0x0][0x198], RZ ;  /* 0x0000660000057a10 */ /* 0x000fc60007ffe0ff */
[----:B------:R1:W-:Y:S01]  /*22b70*/  @P5 STG.E [R6.64], R230 ;  /* 0x000000e606005986 */ /* 0x0003e2000c101904 */
[----:B------:R-:W-:-:S03]  /*22b80*/  IADD3 R122, R252, 0xf, RZ ;  /* 0x0000000ffc7a7810 */ /* 0x000fc60007ffe0ff */
[----:B-1----:R-:W3:Y:S01]  /*22b90*/  LDL.LU R226, [R1+0x174] ;  /* 0x0001740001e27983 */ /* 0x002ee20000300800 */
[-C--:B------:R-:W-:Y:S02]  /*22ba0*/  LEA R120, P3, R0, R3.reuse, 0x2 ;  /* 0x0000000300787211 */ /* 0x080fe400078610ff */
[----:B------:R-:W-:Y:S01]  /*22bb0*/  IADD3 R7, R252, 0x10, RZ ;  /* 0x00000010fc077810 */ /* 0x000fe20007ffe0ff */
[----:B------:R-:W3:Y:S01]  /*22bc0*/  LDL.LU R227, [R1+0x180] ;  /* 0x0001800001e37983 */ /* 0x000ee20000300800 */
[----:B------:R-:W-:Y:S02]  /*22bd0*/  LEA R6, P6, R5, R3, 0x2 ;  /* 0x0000000305067211 */ /* 0x000fe400078c10ff */
[-C--:B------:R-:W-:Y:S02]  /*22be0*/  LEA.HI.X.SX32 R121, R0, R4.reuse, 0x2, P3 ;  /* 0x0000000400797211 */ /* 0x080fe400018f16ff */
[----:B------:R-:W-:Y:S02]  /*22bf0*/  ISETP.LT.AND P5, PT, R7, c[0x0][0x17c], !P0 ;  /* 0x00005f0007007a0c */ /* 0x000fe400047a1270 */
[----:B------:R-:W-:-:S02]  /*22c00*/  LEA.HI.X.SX32 R7, R5, R4, 0x2, P6 ;  /* 0x0000000405077211 */ /* 0x000fc400030f16ff */
[----:B------:R-:W-:Y:S02]  /*22c10*/  ISETP.LT.AND P2, PT, R122, c[0x0][0x17c], !P0 ;  /* 0x00005f007a007a0c */ /* 0x000fe40004741270 */
[----:B------:R-:W-:Y:S01]  /*22c20*/  IADD3 R0, R5, c[0x0][0x198], RZ ;  /* 0x0000660005007a10 */ /* 0x000fe20007ffe0ff */
[----:B--2---:R1:W-:Y:S04]  /*22c30*/  @P1 STG.E [R120.64], R225 ;  /* 0x000000e178001986 */ /* 0x0043e8000c101904 */
[----:B------:R2:W-:Y:S04]  /*22c40*/  @P4 STG.E [R6.64], R231 ;  /* 0x000000e706004986 */ /* 0x0005e8000c101904 */
[----:B-1----:R-:W4:Y:S01]  /*22c50*/  LDL.LU R225, [R1+0x184] ;  /* 0x0001840001e17983 */ /* 0x002f220000300800 */
[----:B--2---:R-:W-:-:S03]  /*22c60*/  LEA R6, P1, R0, R3, 0x2 ;  /* 0x0000000300067211 */ /* 0x004fc600078210ff */
[----:B------:R-:W2:Y:S01]  /*22c70*/  LDL.LU R230, [R1+0x190] ;  /* 0x0001900001e67983 */ /* 0x000ea20000300800 */
[----:B------:R-:W-:-:S05]  /*22c80*/  LEA.HI.X.SX32 R7, R0, R4, 0x2, P1 ;  /* 0x0000000400077211 */ /* 0x000fca00008f16ff */
[----:B---3--:R1:W-:Y:S04]  /*22c90*/  @P2 STG.E [R6.64], R224 ;  /* 0x000000e006002986 */ /* 0x0083e8000c101904 */
[----:B-1----:R-:W3:Y:S01]  /*22ca0*/  LDL.LU R224, [R1+0x194] ;  /* 0x0001940001e07983 */ /* 0x002ee20000300800 */
[----:B------:R-:W-:Y:S02]  /*22cb0*/  IADD3 R122, R252, 0x11, RZ ;  /* 0x00000011fc7a7810 */ /* 0x000fe40007ffe0ff */
[----:B------:R-:W-:Y:S01]  /*22cc0*/  IADD3 R5, R0, c[0x0][0x198], RZ ;  /* 0x0000660000057a10 */ /* 0x000fe20007ffe0ff */
[----:B------:R-:W3:Y:S01]  /*22cd0*/  LDL.LU R231, [R1+0x1a0] ;  /* 0x0001a00001e77983 */ /* 0x000ee20000300800 */
[----:B------:R-:W-:Y:S02]  /*22ce0*/  ISETP.LT.AND P3, PT, R122, c[0x0][0x17c], !P0 ;  /* 0x00005f007a007a0c */ /* 0x000fe40004761270 */
[----:B------:R-:W-:-:S02]  /*22cf0*/  IADD3 R0, R5, c[0x0][0x198], RZ ;  /* 0x0000660005007a10 */ /* 0x000fc40007ffe0ff */
[----:B------:R-:W-:Y:S02]  /*22d00*/  IADD3 R121, R252, 0x12, RZ ;  /* 0x00000012fc797810 */ /* 0x000fe40007ffe0ff */
[-C--:B------:R-:W-:Y:S02]  /*22d10*/  LEA R120, P6, R5, R3.reuse, 0x2 ;  /* 0x0000000305787211 */ /* 0x080fe400078c10ff */
[----:B------:R-:W-:Y:S02]  /*22d20*/  LEA R6, P2, R0, R3, 0x2 ;  /* 0x0000000300067211 */ /* 0x000fe400078410ff */
[----:B------:R-:W-:Y:S02]  /*22d30*/  ISETP.LT.AND P4, PT, R121, c[0x0][0x17c], !P0 ;  /* 0x00005f0079007a0c */ /* 0x000fe40004781270 */
[----:B------:R-:W-:Y:S02]  /*22d40*/  LEA.HI.X.SX32 R121, R5, R4, 0x2, P6 ;  /* 0x0000000405797211 */ /* 0x000fe400030f16ff */
[----:B------:R-:W-:-:S02]  /*22d50*/  IADD3 R122, R252, 0x13, RZ ;  /* 0x00000013fc7a7810 */ /* 0x000fc40007ffe0ff */
[C---:B------:R-:W-:Y:S02]  /*22d60*/  IADD3 R5, R0.reuse, c[0x0][0x198], RZ ;  /* 0x0000660000057a10 */ /* 0x040fe40007ffe0ff */
[----:B------:R-:W-:Y:S01]  /*22d70*/  LEA.HI.X.SX32 R7, R0, R4, 0x2, P2 ;  /* 0x0000000400077211 */ /* 0x000fe200010f16ff */
[----:B------:R1:W-:Y:S01]  /*22d80*/  @P5 STG.E [R120.64], R229 ;  /* 0x000000e578005986 */ /* 0x0003e2000c101904 */
[----:B------:R-:W-:Y:S02]  /*22d90*/  ISETP.LT.AND P1, PT, R122, c[0x0][0x17c], !P0 ;  /* 0x00005f007a007a0c */ /* 0x000fe40004721270 */
[----:B------:R-:W-:Y:S02]  /*22da0*/  IADD3 R0, R5, c[0x0][0x198], RZ ;  /* 0x0000660005007a10 */ /* 0x000fe40007ffe0ff */
[C---:B------:R-:W-:Y:S02]  /*22db0*/  IADD3 R122, R252.reuse, 0x15, RZ ;  /* 0x00000015fc7a7810 */ /* 0x040fe40007ffe0ff */
[----:B-1----:R-:W-:-:S02]  /*22dc0*/  IADD3 R121, R252, 0x14, RZ ;  /* 0x00000014fc797810 */ /* 0x002fc40007ffe0ff */
[-C--:B------:R-:W-:Y:S01]  /*22dd0*/  LEA R120, P6, R5, R3.reuse, 0x2 ;  /* 0x0000000305787211 */ /* 0x080fe200078c10ff */
[----:B------:R1:W-:Y:S01]  /*22de0*/  @P3 STG.E [R6.64], R226 ;  /* 0x000000e206003986 */ /* 0x0003e2000c101904 */
[----:B------:R-:W-:Y:S02]  /*22df0*/  ISETP.LT.AND P5, PT, R121, c[0x0][0x17c], !P0 ;  /* 0x00005f0079007a0c */ /* 0x000fe400047a1270 */
[-C--:B------:R-:W-:Y:S02]  /*22e00*/  LEA.HI.X.SX32 R121, R5, R4.reuse, 0x2, P6 ;  /* 0x0000000405797211 */ /* 0x080fe400030f16ff */
[C---:B------:R-:W-:Y:S01]  /*22e10*/  IADD3 R5, R0.reuse, c[0x0][0x198], RZ ;  /* 0x0000660000057a10 */ /* 0x040fe20007ffe0ff */
[----:B-1----:R-:W3:Y:S01]  /*22e20*/  LDL.LU R226, [R1+0x1a4] ;  /* 0x0001a40001e27983 */ /* 0x002ee20000300800 */
[----:B------:R-:W-:Y:S02]  /*22e30*/  LEA R6, P3, R0, R3, 0x2 ;  /* 0x0000000300067211 */ /* 0x000fe400078610ff */
[----:B------:R-:W-:Y:S01]  /*22e40*/  ISETP.LT.AND P2, PT, R122, c[0x0][0x17c], !P0 ;  /* 0x00005f007a007a0c */ /* 0x000fe20004741270 */
[----:B------:R1:W-:Y:S01]  /*22e50*/  @P4 STG.E [R120.64], R227 ;  /* 0x000000e378004986 */ /* 0x0003e2000c101904 */
[----:B------:R-:W-:-:S02]  /*22e60*/  LEA.HI.X.SX32 R7, R0, R4, 0x2, P3 ;  /* 0x0000000400077211 */ /* 0x000fc400018f16ff */
[C---:B------:R-:W-:Y:S01]  /*22e70*/  IADD3 R0, R5.reuse, c[0x0][0x198], RZ ;  /* 0x0000660005007a10 */ /* 0x040fe20007ffe0ff */
[----:B------:R-:W3:Y:S01]  /*22e80*/  LDL.LU R229, [R1+0x1b0] ;  /* 0x0001b00001e57983 */ /* 0x000ee20000300800 */
[----:B-1----:R-:W-:Y:S02]  /*22e90*/  IADD3 R121, R252, 0x16, RZ ;  /* 0x00000016fc797810 */ /* 0x002fe40007ffe0ff */
[-C--:B------:R-:W-:Y:S02]  /*22ea0*/  LEA R120, P6, R5, R3.reuse, 0x2 ;  /* 0x0000000305787211 */ /* 0x080fe400078c10ff */
[----:B------:R-:W-:Y:S02]  /*22eb0*/  ISETP.LT.AND P4, PT, R121, c[0x0][0x17c], !P0 ;  /* 0x00005f0079007a0c */ /* 0x000fe40004781270 */
[----:B------:R-:W-:Y:S01]  /*22ec0*/  LEA.HI.X.SX32 R121, R5, R4, 0x2, P6 ;  /* 0x0000000405797211 */ /* 0x000fe200030f16ff */
[----:B----4-:R1:W-:Y:S04]  /*22ed0*/  @P1 STG.E [R6.64], R225 ;  /* 0x000000e106001986 */ /* 0x0103e8000c101904 */
[----:B-1----:R-:W4:Y:S01]  /*22ee0*/  LDL.LU R225, [R1+0x1b4] ;  /* 0x0001b40001e17983 */ /* 0x002f220000300800 */
[----:B------:R-:W-:-:S03]  /*22ef0*/  LEA R6, P1, R0, R3, 0x2 ;  /* 0x0000000300067211 */ /* 0x000fc600078210ff */
[----:B--2---:R-:W-:Y:S01]  /*22f00*/  @P5 STG.E [R120.64], R230 ;  /* 0x000000e678005986 */ /* 0x004fe2000c101904 */
[----:B------:R-:W-:-:S03]  /*22f10*/  LEA.HI.X.SX32 R7, R0, R4, 0x2, P1 ;  /* 0x0000000400077211 */ /* 0x000fc600008f16ff */
[----:B------:R-:W2:Y:S04]  /*22f20*/  LDL.LU R227, [R1+0x1c0] ;  /* 0x0001c00001e37983 */ /* 0x000ea80000300800 */
[----:B---3--:R1:W-:Y:S04]  /*22f30*/  @P2 STG.E [R6.64], R224 ;  /* 0x000000e006002986 */ /* 0x0083e8000c101904 */
[----:B-1----:R-:W3:Y:S01]  /*22f40*/  LDL.LU R224, [R1+0x1c4] ;  /* 0x0001c40001e07983 */ /* 0x002ee20000300800 */
[----:B------:R-:W-:Y:S02]  /*22f50*/  IADD3 R122, R252, 0x17, RZ ;  /* 0x00000017fc7a7810 */ /* 0x000fe40007ffe0ff */
[----:B------:R-:W-:Y:S01]  /*22f60*/  IADD3 R5, R0, c[0x0][0x198], RZ ;  /* 0x0000660000057a10 */ /* 0x000fe20007ffe0ff */
[----:B------:R-:W3:Y:S01]  /*22f70*/  LDL.LU R230, [R1+0x1d0] ;  /* 0x0001d00001e67983 */ /* 0x000ee20000300800 */
[----:B------:R-:W-:-:S02]  /*22f80*/  ISETP.LT.AND P3, PT, R122, c[0x0][0x17c], !P0 ;  /* 0x00005f007a007a0c */ /* 0x000fc40004761270 */
[C---:B------:R-:W-:Y:S02]  /*22f90*/  IADD3 R0, R5.reuse, c[0x0][0x198], RZ ;  /* 0x0000660005007a10 */ /* 0x040fe40007ffe0ff */
[----:B------:R-:W-:Y:S02]  /*22fa0*/  IADD3 R121, R252, 0x18, RZ ;  /* 0x00000018fc797810 */ /* 0x000fe40007ffe0ff */
[-C--:B------:R-:W-:Y:S02]  /*22fb0*/  LEA R120, P6, R5, R3.reuse, 0x2 ;  /* 0x0000000305787211 */ /* 0x080fe400078c10ff */
[----:B------:R-:W-:Y:S02]  /*22fc0*/  LEA R6, P2, R0, R3, 0x2 ;  /* 0x0000000300067211 */ /* 0x000fe400078410ff */
[----:B------:R-:W-:Y:S02]  /*22fd0*/  ISETP.LT.AND P5, PT, R121, c[0x0][0x17c], !P0 ;  /* 0x00005f0079007a0c */ /* 0x000fe400047a1270 */
[----:B------:R-:W-:-:S02]  /*22fe0*/  LEA.HI.X.SX32 R121, R5, R4, 0x2, P6 ;  /* 0x0000000405797211 */ /* 0x000fc400030f16ff */
[----:B------:R-:W-:Y:S02]  /*22ff0*/  IADD3 R122, R252, 0x19, RZ ;  /* 0x00000019fc7a7810 */ /* 0x000fe40007ffe0ff */
[C---:B------:R-:W-:Y:S02]  /*23000*/  IADD3 R5, R0.reuse, c[0x0][0x198], RZ ;  /* 0x0000660000057a10 */ /* 0x040fe40007ffe0ff */
[----:B------:R-:W-:Y:S01]  /*23010*/  LEA.HI.X.SX32 R7, R0, R4, 0x2, P2 ;  /* 0x0000000400077211 */ /* 0x000fe200010f16ff */
[----:B------:R1:W-:Y:S01]  /*23020*/  @P4 STG.E [R120.64], R231 ;  /* 0x000000e778004986 */ /* 0x0003e2000c101904 */
[----:B------:R-:W-:Y:S02]  /*23030*/  ISETP.LT.AND P1, PT, R122, c[0x0][0x17c], !P0 ;  /* 0x00005f007a007a0c */ /* 0x000fe40004721270 */
[----:B------:R-:W-:Y:S02]  /*23040*/  IADD3 R0, R5, c[0x0][0x198], RZ ;  /* 0x0000660005007a10 */ /* 0x000fe40007ffe0ff */
[----:B------:R-:W-:-:S02]  /*23050*/  IADD3 R122, R252, 0x1b, RZ ;  /* 0x0000001bfc7a7810 */ /* 0x000fc40007ffe0ff */
[----:B-1----:R-:W-:Y:S02]  /*23060*/  IADD3 R121, R252, 0x1a, RZ ;  /* 0x0000001afc797810 */ /* 0x002fe40007ffe0ff */
[-C--:B------:R-:W-:Y:S01]  /*23070*/  LEA R120, P6, R5, R3.reuse, 0x2 ;  /* 0x0000000305787211 */ /* 0x080fe200078c10ff */
[----:B------:R1:W-:Y:S01]  /*23080*/  @P3 STG.E [R6.64], R226 ;  /* 0x000000e206003986 */ /* 0x0003e2000c101904 */
[----:B------:R-:W-:Y:S02]  /*23090*/  ISETP.LT.AND P4, PT, R121, c[0x0][0x17c], !P0 ;  /* 0x00005f0079007a0c */ /* 0x000fe40004781270 */
[----:B------:R-:W-:Y:S02]  /*230a0*/  LEA.HI.X.SX32 R121, R5, R4, 0x2, P6 ;  /* 0x0000000405797211 */ /* 0x000fe400030f16ff */
[C---:B------:R-:W-:Y:S01]  /*230b0*/  IADD3 R5, R0.reuse, c[0x0][0x198], RZ ;  /* 0x0000660000057a10 */ /* 0x040fe20007ffe0ff */
[----:B-1----:R-:W3:Y:S01]  /*230c0*/  LDL.LU R226, [R1+0x1d4] ;  /* 0x0001d40001e27983 */ /* 0x002ee20000300800 */
[----:B------:R-:W-:-:S02]  /*230d0*/  LEA R6, P3, R0, R3, 0x2 ;  /* 0x0000000300067211 */ /* 0x000fc400078610ff */
[----:B------:R-:W-:Y:S01]  /*230e0*/  ISETP.LT.AND P2, PT, R122, c[0x0][0x17c], !P0 ;  /* 0x00005f007a007a0c */ /* 0x000fe20004741270 */
[----:B------:R1:W-:Y:S01]  /*230f0*/  @P5 STG.E [R120.64], R229 ;  /* 0x000000e578005986 */ /* 0x0003e2000c101904 */
[----:B------:R-:W-:Y:S02]  /*23100*/  LEA.HI.X.SX32 R7, R0, R4, 0x2, P3 ;  /* 0x0000000400077211 */ /* 0x000fe400018f16ff */
[C---:B------:R-:W-:Y:S01]  /*23110*/  IADD3 R0, R5.reuse, c[0x0][0x198], RZ ;  /* 0x0000660005007a10 */ /* 0x040fe20007ffe0ff */
[----:B------:R-:W3:Y:S01]  /*23120*/  LDL.LU R231, [R1+0x1f0] ;  /* 0x0001f00001e77983 */ /* 0x000ee20000300800 */
[----:B-1----:R-:W-:Y:S02]  /*23130*/  IADD3 R121, R252, 0x1c, RZ ;  /* 0x0000001cfc797810 */ /* 0x002fe40007ffe0ff */
[----:B------:R-:W-:Y:S02]  /*23140*/  LEA R120, P6, R5, R3, 0x2 ;  /* 0x0000000305787211 */ /* 0x000fe400078c10ff */
[----:B------:R-:W-:-:S02]  /*23150*/  ISETP.LT.AND P5, PT, R121, c[0x0][0x17c], !P0 ;  /* 0x00005f0079007a0c */ /* 0x000fc400047a1270 */
        /* <DEDUP_REMOVED lines=117> */
[----:B------:R-:W-:-:S03]  /*238b0*/  LEA R6, P3, R0, R3, 0x2 ;  /* 0x0000000300067211 */ /* 0x000fc600078610ff */
[----:B------:R-:W3:Y:S01]  /*238c0*/  LDL.LU R229, [R1+0x178] ;  /* 0x0001780001e57983 */ /* 0x000ee20000300800 */
[----:B------:R-:W-:Y:S02]  /*238d0*/  LEA.HI.X.SX32 R7, R0, R4, 0x2, P3 ;  /* 0x0000000400077211 */ /* 0x000fe400018f16ff */
[----:B------:R-:W-:Y:S01]  /*238e0*/  ISETP.LT.AND P2, PT, R122, c[0x0][0x17c], !P0 ;  /* 0x00005f007a007a0c */ /* 0x000fe20004741270 */
[----:B------:R1:W-:Y:S01]  /*238f0*/  @P4 STG.E [R120.64], R227 ;  /* 0x000000e378004986 */ /* 0x0003e2000c101904 */
[C---:B------:R-:W-:Y:S02]  /*23900*/  IADD3 R0, R5.reuse, c[0x0][0x198], RZ ;  /* 0x0000660005007a10 */ /* 0x040fe40007ffe0ff */
        /* <DEDUP_REMOVED lines=25> */
[-C--:B------:R-:W-:Y:S02]  /*23aa0*/  LEA.HI.X.SX32 R7, R0, R4.reuse, 0x2, P2 ;  /* 0x0000000400077211 */ /* 0x080fe400010f16ff */
[----:B-1----:R-:W-:Y:S02]  /*23ab0*/  IADD3 R121, R252, 0x32, RZ ;  /* 0x00000032fc797810 */ /* 0x002fe40007ffe0ff */
[----:B------:R-:W-:Y:S02]  /*23ac0*/  LEA R120, P6, R5, R3, 0x2 ;  /* 0x0000000305787211 */ /* 0x000fe400078c10ff */
[----:B------:R-:W-:Y:S02]  /*23ad0*/  ISETP.LT.AND P4, PT, R121, c[0x0][0x17c], !P0 ;  /* 0x00005f0079007a0c */ /* 0x000fe40004781270 */
[----:B------:R-:W-:-:S02]  /*23ae0*/  LEA.HI.X.SX32 R121, R5, R4, 0x2, P6 ;  /* 0x0000000405797211 */ /* 0x000fc400030f16ff */
[----:B------:R-:W-:Y:S02]  /*23af0*/  ISETP.LT.AND P1, PT, R122, c[0x0][0x17c], !P0 ;  /* 0x00005f007a007a0c */ /* 0x000fe40004721270 */
[----:B------:R-:W-:Y:S01]  /*23b00*/  IADD3 R0, R5, c[0x0][0x198], RZ ;  /* 0x0000660005007a10 */ /* 0x000fe20007ffe0ff */
[----:B------:R1:W-:Y:S04]  /*23b10*/  @P3 STG.E [R6.64], R226 ;  /* 0x000000e206003986 */ /* 0x0003e8000c101904 */
[----:B------:R1:W-:Y:S01]  /*23b20*/  @P5 STG.E [R120.64], R229 ;  /* 0x000000e578005986 */ /* 0x0003e2000c101904 */
[----:B------:R-:W-:Y:S02]  /*23b30*/  IADD3 R122, R252, 0x33, RZ ;  /* 0x00000033fc7a7810 */ /* 0x000fe40007ffe0ff */
[C---:B------:R-:W-:Y:S01]  /*23b40*/  IADD3 R5, R0.reuse, c[0x0][0x198], RZ ;  /* 0x0000660000057a10 */ /* 0x040fe20007ffe0ff */
[----:B-1----:R-:W3:Y:S01]  /*23b50*/  LDL.LU R226, [R1+0x19c] ;  /* 0x00019c0001e27983 */ /* 0x002ee20000300800 */
[----:B------:R-:W-:-:S03]  /*23b60*/  LEA R120, P3, R0, R3, 0x2 ;  /* 0x0000000300787211 */ /* 0x000fc600078610ff */
[----:B------:R-:W3:Y:S01]  /*23b70*/  LDL.LU R231, [R1+0x1a8] ;  /* 0x0001a80001e77983 */ /* 0x000ee20000300800 */
[----:B------:R-:W-:Y:S02]  /*23b80*/  LEA.HI.X.SX32 R121, R0, R4, 0x2, P3 ;  /* 0x0000000400797211 */ /* 0x000fe400018f16ff */
[----:B------:R-:W-:Y:S02]  /*23b90*/  ISETP.LT.AND P2, PT, R122, c[0x0][0x17c], !P0 ;  /* 0x00005f007a007a0c */ /* 0x000fe40004741270 */
[C---:B------:R-:W-:Y:S02]  /*23ba0*/  IADD3 R0, R5.reuse, c[0x0][0x198], RZ ;  /* 0x0000660005007a10 */ /* 0x040fe40007ffe0ff */
[----:B------:R-:W-:Y:S02]  /*23bb0*/  IADD3 R7, R252, 0x34, RZ ;  /* 0x00000034fc077810 */ /* 0x000fe40007ffe0ff */
        /* <DEDUP_REMOVED lines=132> */
[----:B------:R-:W4:Y:S01]  /*24400*/  LDL.LU R227, [R1+0x320] ;  /* 0x0003200001e37983 */ /* 0x000f220000300800 */
[----:B------:R-:W-:-:S03]  /*24410*/  LEA.HI.X.SX32 R121, R0, R4, 0x2, P1 ;  /* 0x0000000400797211 */ /* 0x000fc600008f16ff */
[----:B--2---:R-:W-:Y:S04]  /*24420*/  @P5 STG.E [R6.64], R230 ;  /* 0x000000e606005986 */ /* 0x004fe8000c101904 */
[----:B---3--:R1:W-:Y:S04]  /*24430*/  @P2 STG.E [R120.64], R224 ;  /* 0x000000e078002986 */ /* 0x0083e8000c101904 */
[----:B-1----:R-:W2:Y:S01]  /*24440*/  LDL.LU R224, [R1+0x324] ;  /* 0x0003240001e07983 */ /* 0x002ea20000300800 */
[----:B------:R-:W-:Y:S02]  /*24450*/  IADD3 R5, R0, c[0x0][0x198], RZ ;  /* 0x0000660000057a10 */ /* 0x000fe40007ffe0ff */
[----:B------:R-:W-:Y:S01]  /*24460*/  IADD3 R7, R252, 0x48, RZ ;  /* 0x00000048fc077810 */ /* 0x000fe20007ffe0ff */
[----:B------:R-:W2:Y:S01]  /*24470*/  LDL.LU R230, [R1+0x100] ;  /* 0x0001000001e67983 */ /* 0x000ea20000300800 */
[----:B------:R-:W-:-:S02]  /*24480*/  LEA R6, P6, R5, R3, 0x2 ;  /* 0x0000000305067211 */ /* 0x000fc400078c10ff */
[----:B------:R-:W-:Y:S02]  /*24490*/  IADD3 R122, R252, 0x47, RZ ;  /* 0x00000047fc7a7810 */ /* 0x000fe40007ffe0ff */
[----:B------:R-:W-:Y:S02]  /*244a0*/  ISETP.LT.AND P5, PT, R7, c[0x0][0x17c], !P0 ;  /* 0x00005f0007007a0c */ /* 0x000fe400047a1270 */
[C---:B------:R-:W-:Y:S02]  /*244b0*/  LEA.HI.X.SX32 R7, R5.reuse, R4, 0x2, P6 ;  /* 0x0000000405077211 */ /* 0x040fe400030f16ff */
[----:B------:R-:W-:Y:S02]  /*244c0*/  IADD3 R0, R5, c[0x0][0x198], RZ ;  /* 0x0000660005007a10 */ /* 0x000fe40007ffe0ff */
[----:B------:R-:W-:Y:S01]  /*244d0*/  ISETP.LT.AND P3, PT, R122, c[0x0][0x17c], !P0 ;  /* 0x00005f007a007a0c */ /* 0x000fe20004761270 */
[----:B------:R1:W-:Y:S01]  /*244e0*/  @P4 STG.E [R6.64], R231 ;  /* 0x000000e706004986 */ /* 0x0003e2000c101904 */
[----:B------:R-:W-:-:S02]  /*244f0*/  IADD3 R5, R0, c[0x0][0x198], RZ ;  /* 0x0000660000057a10 */ /* 0x000fc40007ffe0ff */
[C---:B------:R-:W-:Y:S02]  /*24500*/  IADD3 R121, R252.reuse, 0x4a, RZ ;  /* 0x0000004afc797810 */ /* 0x040fe40007ffe0ff */
[-C--:B------:R-:W-:Y:S02]  /*24510*/  LEA R120, P6, R5, R3.reuse, 0x2 ;  /* 0x0000000305787211 */ /* 0x080fe400078c10ff */
[----:B------:R-:W-:Y:S02]  /*24520*/  IADD3 R122, R252, 0x49, RZ ;  /* 0x00000049fc7a7810 */ /* 0x000fe40007ffe0ff */
[C---:B-1----:R-:W-:Y:S02]  /*24530*/  LEA R6, P2, R0.reuse, R3, 0x2 ;  /* 0x0000000300067211 */ /* 0x042fe400078410ff */
[----:B------:R-:W-:Y:S02]  /*24540*/  ISETP.LT.AND P4, PT, R121, c[0x0][0x17c], !P0 ;  /* 0x00005f0079007a0c */ /* 0x000fe40004781270 */
[----:B------:R-:W-:-:S02]  /*24550*/  LEA.HI.X.SX32 R7, R0, R4, 0x2, P2 ;  /* 0x0000000400077211 */ /* 0x000fc400010f16ff */
[C---:B------:R-:W-:Y:S02]  /*24560*/  IADD3 R0, R5.reuse, c[0x0][0x198], RZ ;  /* 0x0000660005007a10 */ /* 0x040fe40007ffe0ff */
[----:B------:R-:W-:Y:S02]  /*24570*/  LEA.HI.X.SX32 R121, R5, R4, 0x2, P6 ;  /* 0x0000000405797211 */ /* 0x000fe400030f16ff */
[----:B------:R-:W-:Y:S02]  /*24580*/  ISETP.LT.AND P1, PT, R122, c[0x0][0x17c], !P0 ;  /* 0x00005f007a007a0c */ /* 0x000fe40004721270 */
[----:B------:R-:W-:Y:S01]  /*24590*/  IADD3 R5, R0, c[0x0][0x198], RZ ;  /* 0x0000660000057a10 */ /* 0x000fe20007ffe0ff */
[----:B------:R1:W-:Y:S04]  /*245a0*/  @P3 STG.E [R6.64], R226 ;  /* 0x000000e206003986 */ /* 0x0003e8000c101904 */
[----:B------:R1:W-:Y:S01]  /*245b0*/  @P5 STG.E [R120.64], R229 ;  /* 0x000000e578005986 */ /* 0x0003e2000c101904 */
[----:B------:R-:W-:-:S03]  /*245c0*/  IADD3 R122, R252, 0x4b, RZ ;  /* 0x0000004bfc7a7810 */ /* 0x000fc60007ffe0ff */
[----:B-1----:R-:W2:Y:S01]  /*245d0*/  LDL.LU R226, [R1+0x104] ;  /* 0x0001040001e27983 */ /* 0x002ea20000300800 */
[-C--:B------:R-:W-:Y:S02]  /*245e0*/  LEA R6, P3, R0, R3.reuse, 0x2 ;  /* 0x0000000300067211 */ /* 0x080fe400078610ff */
[----:B------:R-:W-:Y:S01]  /*245f0*/  IADD3 R121, R252, 0x4c, RZ ;  /* 0x0000004cfc797810 */ /* 0x000fe20007ffe0ff */
[----:B------:R-:W2:Y:S01]  /*24600*/  LDL.LU R231, [R1+0x60] ;  /* 0x0000600001e77983 */ /* 0x000ea20000300800 */
[----:B------:R-:W-:Y:S02]  /*24610*/  LEA R120, P6, R5, R3, 0x2 ;  /* 0x0000000305787211 */ /* 0x000fe400078c10ff */
[-C--:B------:R-:W-:Y:S02]  /*24620*/  LEA.HI.X.SX32 R7, R0, R4.reuse, 0x2, P3 ;  /* 0x0000000400077211 */ /* 0x080fe400018f16ff */
[----:B------:R-:W-:Y:S02]  /*24630*/  ISETP.LT.AND P5, PT, R121, c[0x0][0x17c], !P0 ;  /* 0x00005f0079007a0c */ /* 0x000fe400047a1270 */
[----:B------:R-:W-:-:S02]  /*24640*/  LEA.HI.X.SX32 R121, R5, R4, 0x2, P6 ;  /* 0x0000000405797211 */ /* 0x000fc400030f16ff */
[----:B------:R-:W-:Y:S02]  /*24650*/  ISETP.LT.AND P2, PT, R122, c[0x0][0x17c], !P0 ;  /* 0x00005f007a007a0c */ /* 0x000fe40004741270 */
[----:B------:R-:W-:Y:S01]  /*24660*/  IADD3 R0, R5, c[0x0][0x198], RZ ;  /* 0x0000660005007a10 */ /* 0x000fe20007ffe0ff */
[----:B----4-:R1:W-:Y:S04]  /*24670*/  @P1 STG.E [R6.64], R225 ;  /* 0x000000e106001986 */ /* 0x0103e8000c101904 */
[----:B------:R4:W-:Y:S04]  /*24680*/  @P4 STG.E [R120.64], R227 ;  /* 0x000000e378004986 */ /* 0x0009e8000c101904 */
[----:B-1----:R-:W3:Y:S01]  /*24690*/  LDL.LU R225, [R1+0x64] ;  /* 0x0000640001e17983 */ /* 0x002ee20000300800 */
[----:B----4-:R-:W-:-:S03]  /*246a0*/  LEA R120, P1, R0, R3, 0x2 ;  /* 0x0000000300787211 */ /* 0x010fc600078210ff */
[----:B------:R-:W4:Y:S01]  /*246b0*/  LDL.LU R229, [R1+0x360] ;  /* 0x0003600001e57983 */ /* 0x000f220000300800 */
[----:B------:R-:W-:-:S05]  /*246c0*/  LEA.HI.X.SX32 R121, R0, R4, 0x2, P1 ;  /* 0x0000000400797211 */ /* 0x000fca00008f16ff */
[----:B--2---:R1:W-:Y:S04]  /*246d0*/  @P2 STG.E [R120.64], R224 ;  /* 0x000000e078002986 */ /* 0x0043e8000c101904 */
[----:B-1----:R-:W2:Y:S01]  /*246e0*/  LDL.LU R224, [R1+0x364] ;  /* 0x0003640001e07983 */ /* 0x002ea20000300800 */
[----:B------:R-:W-:Y:S02]  /*246f0*/  IADD3 R5, R0, c[0x0][0x198], RZ ;  /* 0x0000660000057a10 */ /* 0x000fe40007ffe0ff */
[C---:B------:R-:W-:Y:S01]  /*24700*/  IADD3 R7, R252.reuse, 0x4e, RZ ;  /* 0x0000004efc077810 */ /* 0x040fe20007ffe0ff */
[----:B------:R-:W2:Y:S01]  /*24710*/  LDL.LU R227, [R1+0x300] ;  /* 0x0003000001e37983 */ /* 0x000ea20000300800 */
[----:B------:R-:W-:Y:S02]  /*24720*/  LEA R6, P6, R5, R3, 0x2 ;  /* 0x0000000305067211 */ /* 0x000fe400078c10ff */
[----:B------:R-:W-:-:S02]  /*24730*/  IADD3 R122, R252, 0x4d, RZ ;  /* 0x0000004dfc7a7810 */ /* 0x000fc40007ffe0ff */
[----:B------:R-:W-:Y:S02]  /*24740*/  ISETP.LT.AND P4, PT, R7, c[0x0][0x17c], !P0 ;  /* 0x00005f0007007a0c */ /* 0x000fe40004781270 */
[C---:B------:R-:W-:Y:S02]  /*24750*/  LEA.HI.X.SX32 R7, R5.reuse, R4, 0x2, P6 ;  /* 0x0000000405077211 */ /* 0x040fe400030f16ff */
[----:B------:R-:W-:Y:S02]  /*24760*/  ISETP.LT.AND P3, PT, R122, c[0x0][0x17c], !P0 ;  /* 0x00005f007a007a0c */ /* 0x000fe40004761270 */
[----:B------:R-:W-:Y:S01]  /*24770*/  IADD3 R0, R5, c[0x0][0x198], RZ ;  /* 0x0000660005007a10 */ /* 0x000fe20007ffe0ff */
[----:B------:R1:W-:Y:S01]  /*24780*/  @P5 STG.E [R6.64], R230 ;  /* 0x000000e606005986 */ /* 0x0003e2000c101904 */
[----:B------:R-:W-:Y:S02]  /*24790*/  IADD3 R122, R252, 0x4f, RZ ;  /* 0x0000004ffc7a7810 */ /* 0x000fe40007ffe0ff */
[----:B------:R-:W-:-:S02]  /*247a0*/  IADD3 R5, R0, c[0x0][0x198], RZ ;  /* 0x0000660000057a10 */ /* 0x000fc40007ffe0ff */
[----:B------:R-:W-:Y:S02]  /*247b0*/  ISETP.LT.AND P1, PT, R122, c[0x0][0x17c], !P0 ;  /* 0x00005f007a007a0c */ /* 0x000fe40004721270 */
[----:B-1----:R-:W-:-:S04]  /*247c0*/  LEA R6, P2, R0, R3, 0x2 ;  /* 0x0000000300067211 */ /* 0x002fc800078410ff */
[-C--:B------:R-:W-:Y:S02]  /*247d0*/  LEA.HI.X.SX32 R7, R0, R4.reuse, 0x2, P2 ;  /* 0x0000000400077211 */ /* 0x080fe400010f16ff */
[----:B------:R-:W-:Y:S02]  /*247e0*/  IADD3 R121, R252, 0x50, RZ ;  /* 0x00000050fc797810 */ /* 0x000fe40007ffe0ff */
[C---:B------:R-:W-:Y:S02]  /*247f0*/  IADD3 R0, R5.reuse, c[0x0][0x198], RZ ;  /* 0x0000660005007a10 */ /* 0x040fe40007ffe0ff */
[----:B------:R-:W-:Y:S01]  /*24800*/  LEA R120, P6, R5, R3, 0x2 ;  /* 0x0000000305787211 */ /* 0x000fe200078c10ff */
[----:B------:R1:W-:Y:S01]  /*24810*/  @P3 STG.E [R6.64], R226 ;  /* 0x000000e206003986 */ /* 0x0003e2000c101904 */
[----:B------:R-:W-:Y:S02]  /*24820*/  ISETP.LT.AND P5, PT, R121, c[0x0][0x17c], !P0 ;  /* 0x00005f0079007a0c */ /* 0x000fe400047a1270 */
[----:B------:R-:W-:-:S02]  /*24830*/  LEA.HI.X.SX32 R121, R5, R4, 0x2, P6 ;  /* 0x0000000405797211 */ /* 0x000fc400030f16ff */
[----:B------:R-:W-:Y:S02]  /*24840*/  IADD3 R122, R252, 0x51, RZ ;  /* 0x00000051fc7a7810 */ /* 0x000fe40007ffe0ff */
[C---:B------:R-:W-:Y:S01]  /*24850*/  IADD3 R5, R0.reuse, c[0x0][0x198], RZ ;  /* 0x0000660000057a10 */ /* 0x040fe20007ffe0ff */
[----:B-1----:R-:W2:Y:S01]  /*24860*/  LDL.LU R226, [R1+0x304] ;  /* 0x0003040001e27983 */ /* 0x002ea20000300800 */
[----:B------:R-:W-:Y:S02]  /*24870*/  LEA R6, P3, R0, R3, 0x2 ;  /* 0x0000000300067211 */ /* 0x000fe400078610ff */
[----:B------:R-:W-:Y:S01]  /*24880*/  ISETP.LT.AND P2, PT, R122, c[0x0][0x17c], !P0 ;  /* 0x00005f007a007a0c */ /* 0x000fe20004741270 */
[----:B------:R1:W-:Y:S01]  /*24890*/  @P4 STG.E [R120.64], R231 ;  /* 0x000000e778004986 */ /* 0x0003e2000c101904 */
[----:B------:R-:W-:Y:S02]  /*248a0*/  LEA.HI.X.SX32 R7, R0, R4, 0x2, P3 ;  /* 0x0000000400077211 */ /* 0x000fe400018f16ff */
[----:B------:R-:W-:Y:S01]  /*248b0*/  IADD3 R0, R5, c[0x0][0x198], RZ ;  /* 0x0000660005007a10 */ /* 0x000fe20007ffe0ff */
[----:B------:R-:W2:Y:S01]  /*248c0*/  LDL.LU R230, [R1+0xe0] ;  /* 0x0000e00001e67983 */ /* 0x000ea20000300800 */
[----:B-1----:R-:W-:-:S02]  /*248d0*/  IADD3 R121, R252, 0x52, RZ ;  /* 0x00000052fc797810 */ /* 0x002fc40007ffe0ff */
[-C--:B------:R-:W-:Y:S02]  /*248e0*/  LEA R120, P6, R5, R3.reuse, 0x2 ;  /* 0x0000000305787211 */ /* 0x080fe400078c10ff */
[----:B------:R-:W-:Y:S02]  /*248f0*/  ISETP.LT.AND P4, PT, R121, c[0x0][0x17c], !P0 ;  /* 0x00005f0079007a0c */ /* 0x000fe40004781270 */
[----:B------:R-:W-:Y:S01]  /*24900*/  LEA.HI.X.SX32 R121, R5, R4, 0x2, P6 ;  /* 0x0000000405797211 */ /* 0x000fe200030f16ff */
[----:B---3--:R1:W-:Y:S04]  /*24910*/  @P1 STG.E [R6.64], R225 ;  /* 0x000000e106001986 */ /* 0x0083e8000c101904 */
[----:B-1----:R-:W3:Y:S01]  /*24920*/  LDL.LU R225, [R1+0xe4] ;  /* 0x0000e40001e17983 */ /* 0x002ee20000300800 */
[----:B------:R-:W-:-:S03]  /*24930*/  LEA R6, P1, R0, R3, 0x2 ;  /* 0x0000000300067211 */ /* 0x000fc600078210ff */
[----:B----4-:R-:W-:Y:S01]  /*24940*/  @P5 STG.E [R120.64], R229 ;  /* 0x000000e578005986 */ /* 0x010fe2000c101904 */
[----:B------:R-:W-:-:S03]  /*24950*/  LEA.HI.X.SX32 R7, R0, R4, 0x2, P1 ;  /* 0x0000000400077211 */ /* 0x000fc600008f16ff */
[----:B------:R-:W4:Y:S04]  /*24960*/  LDL.LU R231, [R1+0x50] ;  /* 0x0000500001e77983 */ /* 0x000f280000300800 */
[----:B--2---:R1:W-:Y:S04]  /*24970*/  @P2 STG.E [R6.64], R224 ;  /* 0x000000e006002986 */ /* 0x0043e8000c101904 */
[----:B-1----:R-:W2:Y:S01]  /*24980*/  LDL.LU R224, [R1+0x54] ;  /* 0x0000540001e07983 */ /* 0x002ea20000300800 */
[----:B------:R-:W-:Y:S02]  /*24990*/  IADD3 R122, R252, 0x53, RZ ;  /* 0x00000053fc7a7810 */ /* 0x000fe40007ffe0ff */
[----:B------:R-:W-:Y:S01]  /*249a0*/  IADD3 R5, R0, c[0x0][0x198], RZ ;  /* 0x0000660000057a10 */ /* 0x000fe20007ffe0ff */
[----:B------:R-:W2:Y:S01]  /*249b0*/  LDL.LU R229, [R1+0x350] ;  /* 0x0003500001e57983 */ /* 0x000ea20000300800 */
[----:B------:R-:W-:-:S02]  /*249c0*/  ISETP.LT.AND P3, PT, R122, c[0x0][0x17c], !P0 ;  /* 0x00005f007a007a0c */ /* 0x000fc40004761270 */
[----:B------:R-:W-:Y:S02]  /*249d0*/  IADD3 R121, R252, 0x54, RZ ;  /* 0x00000054fc797810 */ /* 0x000fe40007ffe0ff */
[C---:B------:R-:W-:Y:S02]  /*249e0*/  IADD3 R0, R5.reuse, c[0x0][0x198], RZ ;  /* 0x0000660005007a10 */ /* 0x040fe40007ffe0ff */
[-C--:B------:R-:W-:Y:S02]  /*249f0*/  LEA R120, P6, R5, R3.reuse, 0x2 ;  /* 0x0000000305787211 */ /* 0x080fe400078c10ff */
[----:B------:R-:W-:Y:S02]  /*24a00*/  ISETP.LT.AND P5, PT, R121, c[0x0][0x17c], !P0 ;  /* 0x00005f0079007a0c */ /* 0x000fe400047a1270 */
[----:B------:R-:W-:Y:S02]  /*24a10*/  LEA R6, P2, R0, R3, 0x2 ;  /* 0x0000000300067211 */ /* 0x000fe400078410ff */
        /* <DEDUP_REMOVED lines=14> */
[----:B-1----:R-:W2:Y:S01]  /*24b00*/  LDL.LU R226, [R1+0x354] ;  /* 0x0003540001e27983 */ /* 0x002ea20000300800 */
[----:B------:R-:W-:-:S03]  /*24b10*/  LEA R6, P3, R0, R3, 0x2 ;  /* 0x0000000300067211 */ /* 0x000fc600078610ff */
[----:B------:R-:W2:Y:S01]  /*24b20*/  LDL.LU R227, [R1+0x2f0] ;  /* 0x0002f00001e37983 */ /* 0x000ea20000300800 */
        /* <DEDUP_REMOVED lines=16> */
[----:B------:R-:W-:Y:S02]  /*24c30*/  IADD3 R5, R0, c[0x0][0x198], RZ ;  /* 0x0000660000057a10 */ /* 0x000fe40007ffe0ff */
[----:B------:R-:W-:Y:S01]  /*24c40*/  IADD3 R121, R252, 0x5a, RZ ;  /* 0x0000005afc797810 */ /* 0x000fe20007ffe0ff */
[----:B------:R-:W2:Y:S01]  /*24c50*/  LDL.LU R231, [R1+0x40] ;  /* 0x0000400001e77983 */ /* 0x000ea20000300800 */
[----:B------:R-:W-:-:S02]  /*24c60*/  LEA R120, P6, R5, R3, 0x2 ;  /* 0x0000000305787211 */ /* 0x000fc400078c10ff */
[----:B------:R-:W-:Y:S02]  /*24c70*/  IADD3 R122, R252, 0x59, RZ ;  /* 0x00000059fc7a7810 */ /* 0x000fe40007ffe0ff */
[----:B------:R-:W-:Y:S02]  /*24c80*/  ISETP.LT.AND P4, PT, R121, c[0x0][0x17c], !P0 ;  /* 0x00005f0079007a0c */ /* 0x000fe40004781270 */
[C---:B------:R-:W-:Y:S02]  /*24c90*/  IADD3 R0, R5.reuse, c[0x0][0x198], RZ ;  /* 0x0000660005007a10 */ /* 0x040fe40007ffe0ff */
[----:B------:R-:W-:Y:S02]  /*24ca0*/  LEA.HI.X.SX32 R121, R5, R4, 0x2, P6 ;  /* 0x0000000405797211 */ /* 0x000fe400030f16ff */
[----:B------:R-:W-:Y:S02]  /*24cb0*/  ISETP.LT.AND P3, PT, R122, c[0x0][0x17c], !P0 ;  /* 0x00005f007a007a0c */ /* 0x000fe40004761270 */
[----:B------:R-:W-:Y:S01]  /*24cc0*/  IADD3 R5, R0, c[0x0][0x198], RZ ;  /* 0x0000660000057a10 */ /* 0x000fe20007ffe0ff */
[----:B------:R1:W-:Y:S01]  /*24cd0*/  @P5 STG.E [R120.64], R229 ;  /* 0x000000e578005986 */ /* 0x0003e2000c101904 */
[----:B------:R-:W-:-:S02]  /*24ce0*/  IADD3 R7, R252, 0x5c, RZ ;  /* 0x0000005cfc077810 */ /* 0x000fc40007ffe0ff */
[-C--:B------:R-:W-:Y:S02]  /*24cf0*/  LEA R6, P6, R5, R3.reuse, 0x2 ;  /* 0x0000000305067211 */ /* 0x080fe400078c10ff */
[----:B------:R-:W-:Y:S02]  /*24d00*/  IADD3 R122, R252, 0x5b, RZ ;  /* 0x0000005bfc7a7810 */ /* 0x000fe40007ffe0ff */
[----:B------:R-:W-:Y:S02]  /*24d10*/  ISETP.LT.AND P5, PT, R7, c[0x0][0x17c], !P0 ;  /* 0x00005f0007007a0c */ /* 0x000fe400047a1270 */
[C---:B-1----:R-:W-:Y:S02]  /*24d20*/  LEA R120, P2, R0.reuse, R3, 0x2 ;  /* 0x0000000300787211 */ /* 0x042fe400078410ff */
[-C--:B------:R-:W-:Y:S02]  /*24d30*/  LEA.HI.X.SX32 R7, R5, R4.reuse, 0x2, P6 ;  /* 0x0000000405077211 */ /* 0x080fe400030f16ff */
[----:B------:R-:W-:-:S02]  /*24d40*/  LEA.HI.X.SX32 R121, R0, R4, 0x2, P2 ;  /* 0x0000000400797211 */ /* 0x000fc400010f16ff */
[----:B------:R-:W-:Y:S02]  /*24d50*/  ISETP.LT.AND P1, PT, R122, c[0x0][0x17c], !P0 ;  /* 0x00005f007a007a0c */ /* 0x000fe40004721270 */
[----:B------:R-:W-:Y:S01]  /*24d60*/  IADD3 R0, R5, c[0x0][0x198], RZ ;  /* 0x0000660005007a10 */ /* 0x000fe20007ffe0ff */
[----:B------:R1:W-:Y:S01]  /*24d70*/  @P3 STG.E [R120.64], R226 ;  /* 0x000000e278003986 */ /* 0x0003e2000c101904 */
[----:B------:R-:W-:-:S03]  /*24d80*/  IADD3 R122, R252, 0x5d, RZ ;  /* 0x0000005dfc7a7810 */ /* 0x000fc60007ffe0ff */
[----:B------:R1:W-:Y:S01]  /*24d90*/  @P4 STG.E [R6.64], R227 ;  /* 0x000000e306004986 */ /* 0x0003e2000c101904 */
[----:B------:R-:W-:-:S03]  /*24da0*/  IADD3 R5, R0, c[0x0][0x198], RZ ;  /* 0x0000660000057a10 */ /* 0x000fc60007ffe0ff */
[----:B-1----:R-:W2:Y:S01]  /*24db0*/  LDL.LU R226, [R1+0x44] ;  /* 0x0000440001e27983 */ /* 0x002ea20000300800 */
[----:B------:R-:W-:-:S03]  /*24dc0*/  LEA R6, P3, R0, R3, 0x2 ;  /* 0x0000000300067211 */ /* 0x000fc600078610ff */
[----:B------:R-:W2:Y:S01]  /*24dd0*/  LDL.LU R229, [R1+0x338] ;  /* 0x0003380001e57983 */ /* 0x000ea20000300800 */
[----:B------:R-:W-:Y:S02]  /*24de0*/  ISETP.LT.AND P2, PT, R122, c[0x0][0x17c], !P0 ;  /* 0x00005f007a007a0c */ /* 0x000fe40004741270 */
[----:B------:R-:W-:Y:S02]  /*24df0*/  LEA.HI.X.SX32 R7, R0, R4, 0x2, P3 ;  /* 0x0000000400077211 */ /* 0x000fe400018f16ff */
[C---:B------:R-:W-:Y:S02]  /*24e00*/  IADD3 R0, R5.reuse, c[0x0][0x198], RZ ;  /* 0x0000660005007a10 */ /* 0x040fe40007ffe0ff */
[----:B------:R-:W-:Y:S02]  /*24e10*/  IADD3 R121, R252, 0x5e, RZ ;  /* 0x0000005efc797810 */ /* 0x000fe40007ffe0ff */
        /* <DEDUP_REMOVED lines=14> */
[----:B------:R-:W-:-:S02]  /*24f00*/  IADD3 R121, R252, 0x60, RZ ;  /* 0x00000060fc797810 */ /* 0x000fc40007ffe0ff */
[----:B------:R-:W-:Y:S02]  /*24f10*/  ISETP.LT.AND P3, PT, R122, c[0x0][0x17c], !P0 ;  /* 0x00005f007a007a0c */ /* 0x000fe40004761270 */
[CC--:B------:R-:W-:Y:S02]  /*24f20*/  LEA R120, P6, R5.reuse, R3.reuse, 0x2 ;  /* 0x0000000305787211 */ /* 0x0c0fe400078c10ff */
[----:B------:R-:W-:Y:S02]  /*24f30*/  IADD3 R0, R5, c[0x0][0x198], RZ ;  /* 0x0000660005007a10 */ /* 0x000fe40007ffe0ff */
[----:B------:R-:W-:Y:S02]  /*24f40*/  ISETP.LT.AND P5, PT, R121, c[0x0][0x17c], !P0 ;  /* 0x00005f0079007a0c */ /* 0x000fe400047a1270 */
[----:B------:R-:W-:Y:S02]  /*24f50*/  LEA.HI.X.SX32 R121, R5, R4, 0x2, P6 ;  /* 0x0000000405797211 */ /* 0x000fe400030f16ff */
[----:B------:R-:W-:-:S02]  /*24f60*/  LEA R6, P2, R0, R3, 0x2 ;  /* 0x0000000300067211 */ /* 0x000fc400078410ff */
[----:B------:R-:W-:Y:S02]  /*24f70*/  IADD3 R122, R252, 0x61, RZ ;  /* 0x00000061fc7a7810 */ /* 0x000fe40007ffe0ff */
[C---:B------:R-:W-:Y:S01]  /*24f80*/  IADD3 R5, R0.reuse, c[0x0][0x198], RZ ;  /* 0x0000660000057a10 */ /* 0x040fe20007ffe0ff */
[----:B------:R1:W-:Y:S01]  /*24f90*/  @P4 STG.E [R120.64], R231 ;  /* 0x000000e778004986 */ /* 0x0003e2000c101904 */
[----:B------:R-:W-:Y:S02]  /*24fa0*/  LEA.HI.X.SX32 R7, R0, R4, 0x2, P2 ;  /* 0x0000000400077211 */ /* 0x000fe400010f16ff */
[----:B------:R-:W-:Y:S02]  /*24fb0*/  ISETP.LT.AND P1, PT, R122, c[0x0][0x17c], !P0 ;  /* 0x00005f007a007a0c */ /* 0x000fe40004721270 */
[----:B------:R-:W-:Y:S02]  /*24fc0*/  IADD3 R0, R5, c[0x0][0x198], RZ ;  /* 0x0000660005007a10 */ /* 0x000fe40007ffe0ff */
[----:B-1----:R-:W-:-:S02]  /*24fd0*/  IADD3 R121, R252, 0x62, RZ ;  /* 0x00000062fc797810 */ /* 0x002fc40007ffe0ff */
[-C--:B------:R-:W-:Y:S02]  /*24fe0*/  LEA R120, P6, R5, R3.reuse, 0x2 ;  /* 0x0000000305787211 */ /* 0x080fe400078c10ff */
[----:B------:R-:W-:Y:S01]  /*24ff0*/  ISETP.LT.AND P4, PT, R121, c[0x0][0x17c], !P0 ;  /* 0x00005f0079007a0c */ /* 0x000fe20004781270 */
[----:B------:R1:W-:Y:S01]  /*25000*/  @P3 STG.E [R6.64], R226 ;  /* 0x000000e206003986 */ /* 0x0003e2000c101904 */
[----:B------:R-:W-:Y:S02]  /*25010*/  LEA.HI.X.SX32 R121, R5, R4, 0x2, P6 ;  /* 0x0000000405797211 */ /* 0x000fe400030f16ff */
[----:B------:R-:W-:Y:S02]  /*25020*/  IADD3 R122, R252, 0x63, RZ ;  /* 0x00000063fc7a7810 */ /* 0x000fe40007ffe0ff */
[C---:B------:R-:W-:Y:S01]  /*25030*/  IADD3 R5, R0.reuse, c[0x0][0x198], RZ ;  /* 0x0000660000057a10 */ /* 0x040fe20007ffe0ff */
[----:B-1----:R-:W2:Y:S01]  /*25040*/  LDL.LU R226, [R1+0x21c] ;  /* 0x00021c0001e27983 */ /* 0x002ea20000300800 */
[----:B------:R-:W-:-:S02]  /*25050*/  LEA R6, P3, R0, R3, 0x2 ;  /* 0x0000000300067211 */ /* 0x000fc400078610ff */
[----:B------:R-:W-:Y:S01]  /*25060*/  ISETP.LT.AND P2, PT, R122, c[0x0][0x17c], !P0 ;  /* 0x00005f007a007a0c */ /* 0x000fe20004741270 */
[----:B------:R1:W-:Y:S01]  /*25070*/  @P5 STG.E [R120.64], R229 ;  /* 0x000000e578005986 */ /* 0x0003e2000c101904 */
[----:B------:R-:W-:Y:S02]  /*25080*/  LEA.HI.X.SX32 R7, R0, R4, 0x2, P3 ;  /* 0x0000000400077211 */ /* 0x000fe400018f16ff */
[C---:B------:R-:W-:Y:S01]  /*25090*/  IADD3 R0, R5.reuse, c[0x0][0x198], RZ ;  /* 0x0000660005007a10 */ /* 0x040fe20007ffe0ff */
[----:B------:R-:W2:Y:S01]  /*250a0*/  LDL.LU R231, [R1+0x78] ;  /* 0x0000780001e77983 */ /* 0x000ea20000300800 */
        /* <DEDUP_REMOVED lines=69> */
[C---:B------:R-:W-:Y:S02]  /*25500*/  IADD3 R0, R5.reuse, c[0x0][0x198], RZ ;  /* 0x0000660005007a10 */ /* 0x040fe40007ffe0ff */
[----:B-1----:R-:W-:Y:S01]  /*25510*/  IADD3 R121, R252, 0x6e, RZ ;  /* 0x0000006efc797810 */ /* 0x002fe20007ffe0ff */
[----:B------:R-:W2:Y:S01]  /*25520*/  LDL.LU R227, [R1+0x36c] ;  /* 0x00036c0001e37983 */ /* 0x000ea20000300800 */
[----:B------:R-:W-:-:S02]  /*25530*/  LEA R120, P6, R5, R3, 0x2 ;  /* 0x0000000305787211 */ /* 0x000fc400078c10ff */
[----:B------:R-:W-:Y:S01]  /*25540*/  ISETP.LT.AND P4, PT, R121, c[0x0][0x17c], !P0 ;  /* 0x00005f0079007a0c */ /* 0x000fe20004781270 */
[----:B------:R1:W-:Y:S01]  /*25550*/  @P3 STG.E [R6.64], R226 ;  /* 0x000000e206003986 */ /* 0x0003e2000c101904 */
[----:B------:R-:W-:Y:S02]  /*25560*/  LEA.HI.X.SX32 R121, R5, R4, 0x2, P6 ;  /* 0x0000000405797211 */ /* 0x000fe400030f16ff */
[----:B------:R-:W-:Y:S02]  /*25570*/  IADD3 R122, R252, 0x6f, RZ ;  /* 0x0000006ffc7a7810 */ /* 0x000fe40007ffe0ff */
[C---:B------:R-:W-:Y:S02]  /*25580*/  IADD3 R5, R0.reuse, c[0x0][0x198], RZ ;  /* 0x0000660000057a10 */ /* 0x040fe40007ffe0ff */
[----:B-1----:R-:W-:Y:S01]  /*25590*/  LEA R6, P3, R0, R3, 0x2 ;  /* 0x0000000300067211 */ /* 0x002fe200078610ff */
[----:B------:R1:W-:Y:S01]  /*255a0*/  @P5 STG.E [R120.64], R230 ;  /* 0x000000e678005986 */ /* 0x0003e2000c101904 */
[----:B------:R-:W-:-:S02]  /*255b0*/  ISETP.LT.AND P2, PT, R122, c[0x0][0x17c], !P0 ;  /* 0x00005f007a007a0c */ /* 0x000fc40004741270 */
[-C--:B------:R-:W-:Y:S01]  /*255c0*/  LEA.HI.X.SX32 R7, R0, R4.reuse, 0x2, P3 ;  /* 0x0000000400077211 */ /* 0x080fe200018f16ff */
[----:B------:R-:W2:Y:S01]  /*255d0*/  LDL.LU R226, [R1+0x308] ;  /* 0x0003080001e27983 */ /* 0x000ea20000300800 */
[C---:B------:R-:W-:Y:S02]  /*255e0*/  IADD3 R0, R5.reuse, c[0x0][0x198], RZ ;  /* 0x0000660005007a10 */ /* 0x040fe40007ffe0ff */
[----:B-1----:R-:W-:Y:S02]  /*255f0*/  IADD3 R121, R252, 0x70, RZ ;  /* 0x00000070fc797810 */ /* 0x002fe40007ffe0ff */
        /* <DEDUP_REMOVED lines=26> */
[----:B------:R-:W-:Y:S01]  /*257a0*/  IADD3 R0, R5, c[0x0][0x198], RZ ;  /* 0x0000660005007a10 */ /* 0x000fe20007ffe0ff */
[----:B------:R1:W-:Y:S01]  /*257b0*/  @P3 STG.E [R6.64], R227 ;  /* 0x000000e306003986 */ /* 0x0003e2000c101904 */
[----:B------:R-:W-:-:S02]  /*257c0*/  IADD3 R122, R252, 0x75, RZ ;  /* 0x00000075fc7a7810 */ /* 0x000fc40007ffe0ff */
[----:B-1----:R-:W-:Y:S02]  /*257d0*/  IADD3 R121, R252, 0x74, RZ ;  /* 0x00000074fc797810 */ /* 0x002fe40007ffe0ff */
[-C--:B------:R-:W-:Y:S01]  /*257e0*/  LEA R120, P6, R5, R3.reuse, 0x2 ;  /* 0x0000000305787211 */ /* 0x080fe200078c10ff */
[----:B------:R-:W2:Y:S01]  /*257f0*/  LDL.LU R227, [R1+0x5c] ;  /* 0x00005c0001e37983 */ /* 0x000ea20000300800 */
[----:B------:R-:W-:Y:S02]  /*25800*/  ISETP.LT.AND P5, PT, R121, c[0x0][0x17c], !P0 ;  /* 0x00005f0079007a0c */ /* 0x000fe400047a1270 */
[C---:B------:R-:W-:Y:S02]  /*25810*/  LEA R6, P3, R0.reuse, R3, 0x2 ;  /* 0x0000000300067211 */ /* 0x040fe400078610ff */
[----:B------:R-:W-:Y:S02]  /*25820*/  LEA.HI.X.SX32 R121, R5, R4, 0x2, P6 ;  /* 0x0000000405797211 */ /* 0x000fe400030f16ff */
[----:B------:R-:W-:-:S02]  /*25830*/  IADD3 R5, R0, c[0x0][0x198], RZ ;  /* 0x0000660000057a10 */ /* 0x000fc40007ffe0ff */
[----:B------:R-:W-:Y:S01]  /*25840*/  LEA.HI.X.SX32 R7, R0, R4, 0x2, P3 ;  /* 0x0000000400077211 */ /* 0x000fe200018f16ff */
[----:B------:R1:W-:Y:S01]  /*25850*/  @P4 STG.E [R120.64], R226 ;  /* 0x000000e278004986 */ /* 0x0003e2000c101904 */
[----:B------:R-:W-:Y:S02]  /*25860*/  ISETP.LT.AND P2, PT, R122, c[0x0][0x17c], !P0 ;  /* 0x00005f007a007a0c */ /* 0x000fe40004741270 */
[C---:B------:R-:W-:Y:S02]  /*25870*/  IADD3 R0, R5.reuse, c[0x0][0x198], RZ ;  /* 0x0000660005007a10 */ /* 0x040fe40007ffe0ff */
[----:B-1----:R-:W-:Y:S01]  /*25880*/  IADD3 R121, R252, 0x76, RZ ;  /* 0x00000076fc797810 */ /* 0x002fe20007ffe0ff */
[----:B------:R-:W2:Y:S01]  /*25890*/  LDL.LU R226, [R1+0x358] ;  /* 0x0003580001e27983 */ /* 0x000ea20000300800 */
        /* <DEDUP_REMOVED lines=29> */
[----:B-1----:R-:W-:Y:S01]  /*25a70*/  IADD3 R121, R252, 0x7a, RZ ;  /* 0x0000007afc797810 */ /* 0x002fe20007ffe0ff */
[----:B------:R-:W2:Y:S01]  /*25a80*/  LDL.LU R231, [R1+0x8c] ;  /* 0x00008c0001e77983 */ /* 0x000ea20000300800 */
[-C--:B------:R-:W-:Y:S02]  /*25a90*/  LEA R120, P6, R5, R3.reuse, 0x2 ;  /* 0x0000000305787211 */ /* 0x080fe400078c10ff */
[----:B------:R-:W-:Y:S01]  /*25aa0*/  ISETP.LT.AND P4, PT, R121, c[0x0][0x17c], !P0 ;  /* 0x00005f0079007a0c */ /* 0x000fe20004781270 */
[----:B------:R-:W2:Y:S01]  /*25ab0*/  LDL.LU R227, [R1+0x48] ;  /* 0x0000480001e37983 */ /* 0x000ea20000300800 */
[C---:B------:R-:W-:Y:S02]  /*25ac0*/  LEA R6, P3, R0.reuse, R3, 0x2 ;  /* 0x0000000300067211 */ /* 0x040fe400078610ff */
[----:B------:R-:W-:Y:S02]  /*25ad0*/  LEA.HI.X.SX32 R121, R5, R4, 0x2, P6 ;  /* 0x0000000405797211 */ /* 0x000fe400030f16ff */
[----:B------:R-:W-:-:S02]  /*25ae0*/  IADD3 R5, R0, c[0x0][0x198], RZ ;  /* 0x0000660000057a10 */ /* 0x000fc40007ffe0ff */
[----:B------:R-:W-:Y:S02]  /*25af0*/  LEA.HI.X.SX32 R7, R0, R4, 0x2, P3 ;  /* 0x0000000400077211 */ /* 0x000fe400018f16ff */
[----:B------:R-:W-:Y:S01]  /*25b00*/  ISETP.LT.AND P2, PT, R122, c[0x0][0x17c], !P0 ;  /* 0x00005f007a007a0c */ /* 0x000fe20004741270 */
[----:B------:R1:W-:Y:S01]  /*25b10*/  @P5 STG.E [R120.64], R226 ;  /* 0x000000e278005986 */ /* 0x0003e2000c101904 */
        /* <DEDUP_REMOVED lines=8> */
[----:B------:R-:W-:-:S04]  /*25ba0*/  LEA R6, P1, R0, R3, 0x2 ;  /* 0x0000000300067211 */ /* 0x000fc800078210ff */
[C---:B------:R-:W-:Y:S01]  /*25bb0*/  LEA.HI.X.SX32 R7, R0.reuse, R4, 0x2, P1 ;  /* 0x0000000400077211 */ /* 0x040fe200008f16ff */
[----:B----4-:R-:W-:Y:S04]  /*25bc0*/  @P4 STG.E [R120.64], R229 ;  /* 0x000000e578004986 */ /* 0x010fe8000c101904 */
[----:B--2---:R1:W-:Y:S04]  /*25bd0*/  @P2 STG.E [R6.64], R224 ;  /* 0x000000e006002986 */ /* 0x0043e8000c101904 */
[----:B-1----:R-:W2:Y:S01]  /*25be0*/  LDL.LU R224, [R1+0x34] ;  /* 0x0000340001e07983 */ /* 0x002ea20000300800 */
[----:B------:R-:W-:-:S02]  /*25bf0*/  IADD3 R5, R0, c[0x0][0x198], RZ ;  /* 0x0000660000057a10 */ /* 0x000fc40007ffe0ff */
[C---:B------:R-:W-:Y:S02]  /*25c00*/  IADD3 R121, R252.reuse, 0x7e, RZ ;  /* 0x0000007efc797810 */ /* 0x040fe40007ffe0ff */
[----:B------:R-:W-:Y:S02]  /*25c10*/  LEA R120, P6, R5, R3, 0x2 ;  /* 0x0000000305787211 */ /* 0x000fe400078c10ff */
[----:B------:R-:W-:Y:S02]  /*25c20*/  IADD3 R122, R252, 0x7d, RZ ;  /* 0x0000007dfc7a7810 */ /* 0x000fe40007ffe0ff */
[----:B------:R-:W-:Y:S02]  /*25c30*/  ISETP.LT.AND P4, PT, R121, c[0x0][0x17c], !P0 ;  /* 0x00005f0079007a0c */ /* 0x000fe40004781270 */
[C---:B------:R-:W-:Y:S02]  /*25c40*/  IADD3 R0, R5.reuse, c[0x0][0x198], RZ ;  /* 0x0000660005007a10 */ /* 0x040fe40007ffe0ff */
[----:B------:R-:W-:-:S02]  /*25c50*/  LEA.HI.X.SX32 R121, R5, R4, 0x2, P6 ;  /* 0x0000000405797211 */ /* 0x000fc400030f16ff */
[----:B------:R-:W-:Y:S02]  /*25c60*/  ISETP.LT.AND P3, PT, R122, c[0x0][0x17c], !P0 ;  /* 0x00005f007a007a0c */ /* 0x000fe40004761270 */
[C---:B------:R-:W-:Y:S01]  /*25c70*/  IADD3 R5, R0.reuse, c[0x0][0x198], RZ ;  /* 0x0000660000057a10 */ /* 0x040fe20007ffe0ff */
[----:B------:R1:W-:Y:S01]  /*25c80*/  @P5 STG.E [R120.64], R230 ;  /* 0x000000e678005986 */ /* 0x0003e2000c101904 */
[----:B------:R-:W-:Y:S02]  /*25c90*/  LEA R6, P2, R0, R3, 0x2 ;  /* 0x0000000300067211 */ /* 0x000fe400078410ff */
[----:B------:R-:W-:Y:S02]  /*25ca0*/  IADD3 R122, R252, 0x7f, RZ ;  /* 0x0000007ffc7a7810 */ /* 0x000fe40007ffe0ff */
[----:B------:R-:W-:Y:S02]  /*25cb0*/  LEA.HI.X.SX32 R7, R0, R4, 0x2, P2 ;  /* 0x0000000400077211 */ /* 0x000fe400010f16ff */
[----:B------:R-:W-:-:S02]  /*25cc0*/  IADD3 R0, R5, c[0x0][0x198], RZ ;  /* 0x0000660005007a10 */ /* 0x000fc40007ffe0ff */
[----:B-1----:R-:W-:Y:S02]  /*25cd0*/  IADD3 R121, R252, 0x80, RZ ;  /* 0x00000080fc797810 */ /* 0x002fe40007ffe0ff */
[----:B------:R-:W-:Y:S02]  /*25ce0*/  LEA R120, P6, R5, R3, 0x2 ;  /* 0x0000000305787211 */ /* 0x000fe400078c10ff */
[----:B------:R-:W-:Y:S02]  /*25cf0*/  ISETP.LT.AND P5, PT, R121, c[0x0][0x17c], !P0 ;  /* 0x00005f0079007a0c */ /* 0x000fe400047a1270 */
[----:B------:R-:W-:Y:S02]  /*25d00*/  LEA.HI.X.SX32 R121, R5, R4, 0x2, P6 ;  /* 0x0000000405797211 */ /* 0x000fe400030f16ff */
[----:B------:R-:W-:Y:S01]  /*25d10*/  ISETP.LT.AND P1, PT, R122, c[0x0][0x17c], !P0 ;  /* 0x00005f007a007a0c */ /* 0x000fe20004721270 */
[----:B------:R1:W-:Y:S01]  /*25d20*/  @P3 STG.E [R6.64], R231 ;  /* 0x000000e706003986 */ /* 0x0003e2000c101904 */
[----:B------:R-:W-:-:S03]  /*25d30*/  IADD3 R5, R0, c[0x0][0x198], RZ ;  /* 0x0000660000057a10 */ /* 0x000fc60007ffe0ff */
[----:B------:R4:W-:Y:S01]  /*25d40*/  @P4 STG.E [R120.64], R227 ;  /* 0x000000e378004986 */ /* 0x0009e2000c101904 */
[----:B------:R-:W-:Y:S02]  /*25d50*/  IADD3 R122, R252, 0x81, RZ ;  /* 0x00000081fc7a7810 */ /* 0x000fe40007ffe0ff */
[-C--:B-1----:R-:W-:Y:S02]  /*25d60*/  LEA R6, P3, R0, R3.reuse, 0x2 ;  /* 0x0000000300067211 */ /* 0x082fe400078610ff */
[----:B----4-:R-:W-:Y:S02]  /*25d70*/  IADD3 R121, R252, 0x82, RZ ;  /* 0x00000082fc797810 */ /* 0x010fe40007ffe0ff */
[----:B------:R-:W-:Y:S02]  /*25d80*/  LEA R120, P6, R5, R3, 0x2 ;  /* 0x0000000305787211 */ /* 0x000fe400078c10ff */
[----:B------:R-:W-:Y:S02]  /*25d90*/  LEA.HI.X.SX32 R7, R0, R4, 0x2, P3 ;  /* 0x0000000400077211 */ /* 0x000fe400018f16ff */
[----:B------:R-:W-:-:S02]  /*25da0*/  ISETP.LT.AND P4, PT, R121, c[0x0][0x17c], !P0 ;  /* 0x00005f0079007a0c */ /* 0x000fc40004781270 */
[C---:B------:R-:W-:Y:S02]  /*25db0*/  LEA.HI.X.SX32 R121, R5.reuse, R4, 0x2, P6 ;  /* 0x0000000405797211 */ /* 0x040fe400030f16ff */
[----:B------:R-:W-:Y:S02]  /*25dc0*/  ISETP.LT.AND P2, PT, R122, c[0x0][0x17c], !P0 ;  /* 0x00005f007a007a0c */ /* 0x000fe40004741270 */
[----:B------:R-:W-:Y:S01]  /*25dd0*/  IADD3 R0, R5, c[0x0][0x198], RZ ;  /* 0x0000660005007a10 */ /* 0x000fe20007ffe0ff */
[----:B------:R1:W-:Y:S03]  /*25de0*/  @P1 STG.E [R6.64], R226 ;  /* 0x000000e206001986 */ /* 0x0003e6000c101904 */
[----:B-1----:R-:W-:-:S04]  /*25df0*/  LEA R6, P1, R0, R3, 0x2 ;  /* 0x0000000300067211 */ /* 0x002fc800078210ff */
[C---:B------:R-:W-:Y:S01]  /*25e00*/  LEA.HI.X.SX32 R7, R0.reuse, R4, 0x2, P1 ;  /* 0x0000000400077211 */ /* 0x040fe200008f16ff */
[----:B---3--:R1:W-:Y:S04]  /*25e10*/  @P5 STG.E [R120.64], R225 ;  /* 0x000000e178005986 */ /* 0x0083e8000c101904 */
[----:B-1----:R-:W3:Y:S04]  /*25e20*/  LDL.LU R225, [R1+0x20] ;  /* 0x0000200001e17983 */ /* 0x002ee80000300800 */
        /* <DEDUP_REMOVED lines=30> */
[C---:B------:R-:W-:Y:S02]  /*26010*/  IADD3 R0, R5.reuse, c[0x0][0x198], RZ ;  /* 0x0000660005007a10 */ /* 0x040fe40007ffe0ff */
        /* <DEDUP_REMOVED lines=68> */
[----:B-1----:R-:W3:Y:S04]  /*26460*/  LDL.LU R225, [R1] ;  /* 0x0000000001e17983 */ /* 0x002ee80000300800 */
        /* <DEDUP_REMOVED lines=246> */
[----:B------:R-:W-:Y:S02]  /*273d0*/  IADD3 R5, R0, c[0x0][0x198], RZ ;  /* 0x0000660000057a10 */ /* 0x000fe40007ffe0ff */
[----:B------:R-:W-:Y:S02]  /*273e0*/  IADD3 R122, R252, 0xbb, RZ ;  /* 0x000000bbfc7a7810 */ /* 0x000fe40007ffe0ff */
[----:B-1----:R-:W-:-:S04]  /*273f0*/  LEA R6, P2, R0, R3, 0x2 ;  /* 0x0000000300067211 */ /* 0x002fc800078410ff */
[----:B------:R-:W-:Y:S02]  /*27400*/  LEA.HI.X.SX32 R7, R0, R4, 0x2, P2 ;  /* 0x0000000400077211 */ /* 0x000fe400010f16ff */
[----:B------:R-:W-:Y:S02]  /*27410*/  IADD3 R0, R5, c[0x0][0x198], RZ ;  /* 0x0000660005007a10 */ /* 0x000fe40007ffe0ff */
[----:B------:R-:W-:Y:S02]  /*27420*/  ISETP.LT.AND P1, PT, R122, c[0x0][0x17c], !P0 ;  /* 0x00005f007a007a0c */ /* 0x000fe40004721270 */
[----:B------:R-:W-:-:S04]  /*27430*/  IADD3 R122, R252, 0xbd, RZ ;  /* 0x000000bdfc7a7810 */ /* 0x000fc80007ffe0ff */
[----:B------:R-:W-:Y:S02]  /*27440*/  ISETP.LT.AND P2, PT, R122, c[0x0][0x17c], !P0 ;  /* 0x00005f007a007a0c */ /* 0x000fe40004741270 */
[C---:B------:R-:W-:Y:S01]  /*27450*/  IADD3 R122, R252.reuse, 0xbf, RZ ;  /* 0x000000bffc7a7810 */ /* 0x040fe20007ffe0ff */
[----:B---3--:R1:W-:Y:S02]  /*27460*/  @P5 STG.E [R120.64], R225 ;  /* 0x000000e178005986 */ /* 0x0083e4000c101904 */
[----:B-1----:R-:W-:Y:S02]  /*27470*/  IADD3 R121, R252, 0xbc, RZ ;  /* 0x000000bcfc797810 */ /* 0x002fe40007ffe0ff */
[----:B------:R-:W-:Y:S02]  /*27480*/  LEA R120, P6, R5, R3, 0x2 ;  /* 0x0000000305787211 */ /* 0x000fe400078c10ff */
[----:B------:R-:W-:Y:S02]  /*27490*/  ISETP.LT.AND P5, PT, R121, c[0x0][0x17c], !P0 ;  /* 0x00005f0079007a0c */ /* 0x000fe400047a1270 */
[----:B------:R-:W-:-:S02]  /*274a0*/  LEA.HI.X.SX32 R121, R5, R4, 0x2, P6 ;  /* 0x0000000405797211 */ /* 0x000fc400030f16ff */
[C---:B------:R-:W-:Y:S01]  /*274b0*/  IADD3 R5, R0.reuse, c[0x0][0x198], RZ ;  /* 0x0000660000057a10 */ /* 0x040fe20007ffe0ff */
[----:B--2---:R1:W-:Y:S04]  /*274c0*/  @P3 STG.E [R6.64], R224 ;  /* 0x000000e006003986 */ /* 0x0043e8000c101904 */
[----:B------:R2:W-:Y:S01]  /*274d0*/  @P4 STG.E [R120.64], R238 ;  /* 0x000000ee78004986 */ /* 0x0005e2000c101904 */
[----:B-1----:R-:W-:-:S03]  /*274e0*/  LEA R6, P3, R0, R3, 0x2 ;  /* 0x0000000300067211 */ /* 0x002fc600078610ff */
[----:B------:R-:W3:Y:S01]  /*274f0*/  LDL.LU R224, [R1+0x2c0] ;  /* 0x0002c00001e07983 */ /* 0x000ee20000300800 */
[----:B--2---:R-:W-:Y:S02]  /*27500*/  IADD3 R121, R252, 0xbe, RZ ;  /* 0x000000befc797810 */ /* 0x004fe40007ffe0ff */
[----:B------:R-:W-:Y:S02]  /*27510*/  LEA R120, P6, R5, R3, 0x2 ;  /* 0x0000000305787211 */ /* 0x000fe400078c10ff */
[-C--:B------:R-:W-:Y:S02]  /*27520*/  LEA.HI.X.SX32 R7, R0, R4.reuse, 0x2, P3 ;  /* 0x0000000400077211 */ /* 0x080fe400018f16ff */
[----:B------:R-:W-:Y:S02]  /*27530*/  ISETP.LT.AND P4, PT, R121, c[0x0][0x17c], !P0 ;  /* 0x00005f0079007a0c */ /* 0x000fe40004781270 */
[C---:B------:R-:W-:Y:S02]  /*27540*/  IADD3 R0, R5.reuse, c[0x0][0x198], RZ ;  /* 0x0000660005007a10 */ /* 0x040fe40007ffe0ff */
[----:B------:R-:W-:Y:S01]  /*27550*/  LEA.HI.X.SX32 R121, R5, R4, 0x2, P6 ;  /* 0x0000000405797211 */ /* 0x000fe200030f16ff */
[----:B------:R1:W-:Y:S01]  /*27560*/  @P1 STG.E [R6.64], R239 ;  /* 0x000000ef06001986 */ /* 0x0003e2000c101904 */
[----:B------:R-:W-:-:S03]  /*27570*/  IADD3 R5, R0, c[0x0][0x198], RZ ;  /* 0x0000660000057a10 */ /* 0x000fc60007ffe0ff */
[----:B------:R2:W-:Y:S01]  /*27580*/  @P5 STG.E [R120.64], R194 ;  /* 0x000000c278005986 */ /* 0x0005e2000c101904 */
[-C--:B-1----:R-:W-:Y:S02]  /*27590*/  LEA R6, P1, R0, R3.reuse, 0x2 ;  /* 0x0000000300067211 */ /* 0x082fe400078210ff */
[----:B--2---:R-:W-:Y:S02]  /*275a0*/  IADD3 R121, R252, 0xc0, RZ ;  /* 0x000000c0fc797810 */ /* 0x004fe40007ffe0ff */
[----:B------:R-:W-:Y:S02]  /*275b0*/  LEA R120, P6, R5, R3, 0x2 ;  /* 0x0000000305787211 */ /* 0x000fe400078c10ff */
[----:B------:R-:W-:Y:S02]  /*275c0*/  LEA.HI.X.SX32 R7, R0, R4, 0x2, P1 ;  /* 0x0000000400077211 */ /* 0x000fe400008f16ff */
[----:B------:R-:W-:Y:S02]  /*275d0*/  ISETP.LT.AND P5, PT, R121, c[0x0][0x17c], !P0 ;  /* 0x00005f0079007a0c */ /* 0x000fe400047a1270 */
[----:B------:R-:W-:-:S02]  /*275e0*/  IADD3 R0, R5, c[0x0][0x198], RZ ;  /* 0x0000660005007a10 */ /* 0x000fc40007ffe0ff */
[----:B------:R-:W-:Y:S02]  /*275f0*/  LEA.HI.X.SX32 R121, R5, R4, 0x2, P6 ;  /* 0x0000000405797211 */ /* 0x000fe400030f16ff */
[----:B------:R-:W-:Y:S01]  /*27600*/  ISETP.LT.AND P3, PT, R122, c[0x0][0x17c], !P0 ;  /* 0x00005f007a007a0c */ /* 0x000fe20004761270 */
[----:B------:R1:W-:Y:S01]  /*27610*/  @P2 STG.E [R6.64], R195 ;  /* 0x000000c306002986 */ /* 0x0003e2000c101904 */
[----:B------:R-:W-:-:S03]  /*27620*/  IADD3 R5, R0, c[0x0][0x198], RZ ;  /* 0x0000660000057a10 */ /* 0x000fc60007ffe0ff */
[----:B------:R2:W-:Y:S01]  /*27630*/  @P4 STG.E [R120.64], R178 ;  /* 0x000000b278004986 */ /* 0x0005e2000c101904 */
[----:B------:R-:W-:Y:S02]  /*27640*/  IADD3 R122, R252, 0xc1, RZ ;  /* 0x000000c1fc7a7810 */ /* 0x000fe40007ffe0ff */
[-C--:B-1----:R-:W-:Y:S02]  /*27650*/  LEA R6, P2, R0, R3.reuse, 0x2 ;  /* 0x0000000300067211 */ /* 0x082fe400078410ff */
[----:B--2---:R-:W-:Y:S02]  /*27660*/  IADD3 R121, R252, 0xc2, RZ ;  /* 0x000000c2fc797810 */ /* 0x004fe40007ffe0ff */
        /* <DEDUP_REMOVED lines=28> */
[----:B------:R-:W-:Y:S02]  /*27830*/  ISETP.LT.AND P3, PT, R122, c[0x0][0x17c], !P0 ;  /* 0x00005f007a007a0c */ /* 0x000fe40004761270 */
[----:B------:R-:W-:Y:S01]  /*27840*/  LEA.HI.X.SX32 R121, R5, R4, 0x2, P6 ;  /* 0x0000000405797211 */ /* 0x000fe200030f16ff */
        /* <DEDUP_REMOVED lines=18> */
[C---:B------:R-:W-:Y:S02]  /*27970*/  LEA R120, P6, R5.reuse, R3, 0x2 ;  /* 0x0000000305787211 */ /* 0x040fe400078c10ff */
[----:B------:R-:W-:Y:S02]  /*27980*/  LEA.HI.X.SX32 R7, R0, R4, 0x2, P3 ;  /* 0x0000000400077211 */ /* 0x000fe400018f16ff */
[----:B------:R-:W-:-:S02]  /*27990*/  IADD3 R0, R5, c[0x0][0x198], RZ ;  /* 0x0000660005007a10 */ /* 0x000fc40007ffe0ff */
[----:B------:R-:W-:Y:S02]  /*279a0*/  ISETP.LT.AND P4, PT, R121, c[0x0][0x17c], !P0 ;  /* 0x00005f0079007a0c */ /* 0x000fe40004781270 */
[----:B------:R-:W-:Y:S02]  /*279b0*/  ISETP.LT.AND P2, PT, R122, c[0x0][0x17c], !P0 ;  /* 0x00005f007a007a0c */ /* 0x000fe40004741270 */
[----:B------:R-:W-:Y:S02]  /*279c0*/  IADD3 R92, R252, 0xcb, RZ ;  /* 0x000000cbfc5c7810 */ /* 0x000fe40007ffe0ff */
[----:B------:R-:W-:Y:S01]  /*279d0*/  LEA.HI.X.SX32 R121, R5, R4, 0x2, P6 ;  /* 0x0000000405797211 */ /* 0x000fe200030f16ff */
[----:B------:R1:W-:Y:S01]  /*279e0*/  @P1 STG.E [R6.64], R93 ;  /* 0x0000005d06001986 */ /* 0x0003e2000c101904 */
[----:B------:R-:W-:Y:S02]  /*279f0*/  IADD3 R5, R0, c[0x0][0x198], RZ ;  /* 0x0000660000057a10 */ /* 0x000fe40007ffe0ff */
[----:B------:R-:W-:-:S02]  /*27a00*/  ISETP.LT.AND P3, PT, R92, c[0x0][0x17c], !P0 ;  /* 0x00005f005c007a0c */ /* 0x000fc40004761270 */
[-C--:B------:R-:W-:Y:S01]  /*27a10*/  LEA R92, P6, R5, R3.reuse, 0x2 ;  /* 0x00000003055c7211 */ /* 0x080fe200078c10ff */
[----:B------:R2:W-:Y:S01]  /*27a20*/  @P5 STG.E [R120.64], R160 ;  /* 0x000000a078005986 */ /* 0x0005e2000c101904 */
[----:B-1----:R-:W-:Y:S02]  /*27a30*/  LEA R6, P1, R0, R3, 0x2 ;  /* 0x0000000300067211 */ /* 0x002fe400078210ff */
[----:B------:R-:W-:Y:S02]  /*27a40*/  IADD3 R93, R252, 0xcc, RZ ;  /* 0x000000ccfc5d7810 */ /* 0x000fe40007ffe0ff */
[----:B------:R-:W-:Y:S02]  /*27a50*/  LEA.HI.X.SX32 R7, R0, R4, 0x2, P1 ;  /* 0x0000000400077211 */ /* 0x000fe400008f16ff */
[----:B------:R-:W-:Y:S02]  /*27a60*/  ISETP.LT.AND P5, PT, R93, c[0x0][0x17c], !P0 ;  /* 0x00005f005d007a0c */ /* 0x000fe400047a1270 */
[----:B------:R-:W-:-:S02]  /*27a70*/  IADD3 R0, R5, c[0x0][0x198], RZ ;  /* 0x0000660005007a10 */ /* 0x000fc40007ffe0ff */
[----:B------:R-:W-:Y:S01]  /*27a80*/  LEA.HI.X.SX32 R93, R5, R4, 0x2, P6 ;  /* 0x00000004055d7211 */ /* 0x000fe200030f16ff */
[----:B------:R1:W-:Y:S01]  /*27a90*/  @P2 STG.E [R6.64], R161 ;  /* 0x000000a106002986 */ /* 0x0003e2000c101904 */
[----:B------:R-:W-:-:S03]  /*27aa0*/  IADD3 R5, R0, c[0x0][0x198], RZ ;  /* 0x0000660000057a10 */ /* 0x000fc60007ffe0ff */
[----:B------:R4:W-:Y:S01]  /*27ab0*/  @P4 STG.E [R92.64], R140 ;  /* 0x0000008c5c004986 */ /* 0x0009e2000c101904 */
[----:B--2---:R-:W-:Y:S02]  /*27ac0*/  IADD3 R120, R252, 0xcd, RZ ;  /* 0x000000cdfc787810 */ /* 0x004fe40007ffe0ff */
[-C--:B-1----:R-:W-:Y:S02]  /*27ad0*/  LEA R6, P2, R0, R3.reuse, 0x2 ;  /* 0x0000000300067211 */ /* 0x082fe400078410ff */
[----:B----4-:R-:W-:Y:S02]  /*27ae0*/  IADD3 R93, R252, 0xce, RZ ;  /* 0x000000cefc5d7810 */ /* 0x010fe40007ffe0ff */
        /* <DEDUP_REMOVED lines=16> */
[----:B------:R-:W-:Y:S01]  /*27bf0*/  LEA.HI.X.SX32 R93, R5, R4, 0x2, P6 ;  /* 0x00000004055d7211 */ /* 0x000fe200030f16ff */
[----:B------:R1:W-:Y:S01]  /*27c00*/  @P1 STG.E [R6.64], R125 ;  /* 0x0000007d06001986 */ /* 0x0003e2000c101904 */
[----:B------:R-:W-:Y:S02]  /*27c10*/  ISETP.LT.AND P2, PT, R120, c[0x0][0x17c], !P0 ;  /* 0x00005f0078007a0c */ /* 0x000fe40004741270 */
[----:B------:R-:W-:Y:S01]  /*27c20*/  IADD3 R5, R0, c[0x0][0x198], RZ ;  /* 0x0000660000057a10 */ /* 0x000fe20007ffe0ff */
[----:B------:R2:W-:Y:S01]  /*27c30*/  @P4 STG.E [R92.64], R88 ;  /* 0x000000585c004986 */ /* 0x0005e2000c101904 */
[----:B------:R-:W-:Y:S02]  /*27c40*/  IADD3 R120, R252, 0xd1, RZ ;  /* 0x000000d1fc787810 */ /* 0x000fe40007ffe0ff */
[----:B-1----:R-:W-:-:S02]  /*27c50*/  LEA R6, P1, R0, R3, 0x2 ;  /* 0x0000000300067211 */ /* 0x002fc400078210ff */
[----:B--2---:R-:W-:Y:S02]  /*27c60*/  IADD3 R93, R252, 0xd2, RZ ;  /* 0x000000d2fc5d7810 */ /* 0x004fe40007ffe0ff */
[C---:B------:R-:W-:Y:S02]  /*27c70*/  LEA R92, P6, R5.reuse, R3, 0x2 ;  /* 0x00000003055c7211 */ /* 0x040fe400078c10ff */
[----:B------:R-:W-:Y:S02]  /*27c80*/  LEA.HI.X.SX32 R7, R0, R4, 0x2, P1 ;  /* 0x0000000400077211 */ /* 0x000fe400008f16ff */
[----:B------:R-:W-:Y:S02]  /*27c90*/  IADD3 R0, R5, c[0x0][0x198], RZ ;  /* 0x0000660005007a10 */ /* 0x000fe40007ffe0ff */
[----:B------:R-:W-:Y:S02]  /*27ca0*/  ISETP.LT.AND P4, PT, R93, c[0x0][0x17c], !P0 ;  /* 0x00005f005d007a0c */ /* 0x000fe40004781270 */
[----:B------:R-:W-:-:S02]  /*27cb0*/  ISETP.LT.AND P3, PT, R120, c[0x0][0x17c], !P0 ;  /* 0x00005f0078007a0c */ /* 0x000fc40004761270 */
[----:B------:R-:W-:Y:S02]  /*27cc0*/  IADD3 R88, R252, 0xd3, RZ ;  /* 0x000000d3fc587810 */ /* 0x000fe40007ffe0ff */
[----:B------:R-:W-:Y:S02]  /*27cd0*/  LEA.HI.X.SX32 R93, R5, R4, 0x2, P6 ;  /* 0x00000004055d7211 */ /* 0x000fe400030f16ff */
[----:B------:R-:W-:Y:S01]  /*27ce0*/  IADD3 R5, R0, c[0x0][0x198], RZ ;  /* 0x0000660000057a10 */ /* 0x000fe20007ffe0ff */
[----:B------:R1:W-:Y:S01]  /*27cf0*/  @P2 STG.E [R6.64], R89 ;  /* 0x0000005906002986 */ /* 0x0003e2000c101904 */
[----:B------:R-:W-:Y:S02]  /*27d00*/  ISETP.LT.AND P1, PT, R88, c[0x0][0x17c], !P0 ;  /* 0x00005f0058007a0c */ /* 0x000fe40004721270 */
[-C--:B------:R-:W-:Y:S01]  /*27d10*/  LEA R88, P6, R5, R3.reuse, 0x2 ;  /* 0x0000000305587211 */ /* 0x080fe200078c10ff */
[----:B------:R2:W-:Y:S01]  /*27d20*/  @P5 STG.E [R92.64], R156 ;  /* 0x0000009c5c005986 */ /* 0x0005e2000c101904 */
[----:B-1----:R-:W-:-:S02]  /*27d30*/  LEA R6, P2, R0, R3, 0x2 ;  /* 0x0000000300067211 */ /* 0x002fc400078410ff */
[----:B------:R-:W-:Y:S02]  /*27d40*/  IADD3 R89, R252, 0xd4, RZ ;  /* 0x000000d4fc597810 */ /* 0x000fe40007ffe0ff */
[-C--:B------:R-:W-:Y:S02]  /*27d50*/  LEA.HI.X.SX32 R7, R0, R4.reuse, 0x2, P2 ;  /* 0x0000000400077211 */ /* 0x080fe400010f16ff */
[----:B------:R-:W-:Y:S02]  /*27d60*/  ISETP.LT.AND P5, PT, R89, c[0x0][0x17c], !P0 ;  /* 0x00005f0059007a0c */ /* 0x000fe400047a1270 */
[C---:B------:R-:W-:Y:S02]  /*27d70*/  LEA.HI.X.SX32 R89, R5.reuse, R4, 0x2, P6 ;  /* 0x0000000405597211 */ /* 0x040fe400030f16ff */
[----:B------:R-:W-:Y:S02]  /*27d80*/  IADD3 R5, R5, c[0x0][0x198], RZ ;  /* 0x0000660005057a10 */ /* 0x000fe40007ffe0ff */
[C---:B--2---:R-:W-:Y:S01]  /*27d90*/  IADD3 R92, R252.reuse, 0xd5, RZ ;  /* 0x000000d5fc5c7810 */ /* 0x044fe20007ffe0ff */
[----:B------:R1:W-:Y:S01]  /*27da0*/  @P3 STG.E [R6.64], R157 ;  /* 0x0000009d06003986 */ /* 0x0003e2000c101904 */
[----:B------:R-:W-:-:S02]  /*27db0*/  IADD3 R0, R252, 0xd6, RZ ;  /* 0x000000d6fc007810 */ /* 0x000fc40007ffe0ff */
[----:B------:R-:W-:Y:S02]  /*27dc0*/  ISETP.LT.AND P2, PT, R92, c[0x0][0x17c], !P0 ;  /* 0x00005f005c007a0c */ /* 0x000fe40004741270 */
[C---:B------:R-:W-:Y:S01]  /*27dd0*/  IADD3 R92, R5.reuse, c[0x0][0x198], RZ ;  /* 0x00006600055c7a10 */ /* 0x040fe20007ffe0ff */
[----:B------:R2:W-:Y:S01]  /*27de0*/  @P4 STG.E [R88.64], R136 ;  /* 0x0000008858004986 */ /* 0x0005e2000c101904 */
[----:B------:R-:W-:Y:S02]  /*27df0*/  ISETP.LT.AND P4, PT, R0, c[0x0][0x17c], !P0 ;  /* 0x00005f0000007a0c */ /* 0x000fe40004781270 */
[C---:B-1----:R-:W-:Y:S02]  /*27e00*/  LEA R6, P3, R5.reuse, R3, 0x2 ;  /* 0x0000000305067211 */ /* 0x042fe400078610ff */
[----:B------:R-:W-:Y:S02]  /*27e10*/  IADD3 R0, R92, c[0x0][0x198], RZ ;  /* 0x000066005c007a10 */ /* 0x000fe40007ffe0ff */
[----:B------:R-:W-:-:S02]  /*27e20*/  LEA.HI.X.SX32 R7, R5, R4, 0x2, P3 ;  /* 0x0000000405077211 */ /* 0x000fc400018f16ff */
[----:B--2---:R-:W-:-:S03]  /*27e30*/  LEA R88, P6, R92, R3, 0x2 ;  /* 0x000000035c587211 */ /* 0x004fc600078c10ff */
[----:B------:R1:W-:Y:S01]  /*27e40*/  @P1 STG.E [R6.64], R137 ;  /* 0x0000008906001986 */ /* 0x0003e2000c101904 */
[----:B------:R-:W-:Y:S02]  /*27e50*/  IADD3 R93, R252, 0xd7, RZ ;  /* 0x000000d7fc5d7810 */ /* 0x000fe40007ffe0ff */
[----:B------:R-:W-:Y:S02]  /*27e60*/  LEA.HI.X.SX32 R89, R92, R4, 0x2, P6 ;  /* 0x000000045c597211 */ /* 0x000fe400030f16ff */
[C---:B------:R-:W-:Y:S02]  /*27e70*/  IADD3 R5, R0.reuse, c[0x0][0x198], RZ ;  /* 0x0000660000057a10 */ /* 0x040fe40007ffe0ff */
[----:B------:R-:W-:Y:S02]  /*27e80*/  ISETP.LT.AND P3, PT, R93, c[0x0][0x17c], !P0 ;  /* 0x00005f005d007a0c */ /* 0x000fe40004761270 */
[----:B-1----:R-:W-:Y:S01]  /*27e90*/  LEA R6, P1, R0, R3, 0x2 ;  /* 0x0000000300067211 */ /* 0x002fe200078210ff */
[----:B------:R1:W-:Y:S01]  /*27ea0*/  @P5 STG.E [R88.64], R116 ;  /* 0x0000007458005986 */ /* 0x0003e2000c101904 */
[----:B------:R-:W-:-:S02]  /*27eb0*/  IADD3 R93, R252, 0xd8, RZ ;  /* 0x000000d8fc5d7810 */ /* 0x000fc40007ffe0ff */
[----:B------:R-:W-:Y:S02]  /*27ec0*/  LEA.HI.X.SX32 R7, R0, R4, 0x2, P1 ;  /* 0x0000000400077211 */ /* 0x000fe400008f16ff */
[----:B------:R-:W-:Y:S02]  /*27ed0*/  IADD3 R0, R5, c[0x0][0x198], RZ ;  /* 0x0000660005007a10 */ /* 0x000fe40007ffe0ff */
[----:B------:R-:W-:Y:S01]  /*27ee0*/  ISETP.LT.AND P5, PT, R93, c[0x0][0x17c], !P0 ;  /* 0x00005f005d007a0c */ /* 0x000fe200047a1270 */
[----:B------:R2:W-:Y:S01]  /*27ef0*/  @P2 STG.E [R6.64], R117 ;  /* 0x0000007506002986 */ /* 0x0005e2000c101904 */
[----:B------:R-:W-:Y:S02]  /*27f00*/  IADD3 R93, R0, c[0x0][0x198], RZ ;  /* 0x00006600005d7a10 */ /* 0x000fe40007ffe0ff */
[----:B-1----:R-:W-:Y:S02]  /*27f10*/  LEA R88, P6, R5, R3, 0x2 ;  /* 0x0000000305587211 */ /* 0x002fe400078c10ff */
[----:B------:R-:W-:-:S02]  /*27f20*/  IADD3 R92, R252, 0xd9, RZ ;  /* 0x000000d9fc5c7810 */ /* 0x000fc40007ffe0ff */
[----:B------:R-:W-:Y:S02]  /*27f30*/  LEA.HI.X.SX32 R89, R5, R4, 0x2, P6 ;  /* 0x0000000405597211 */ /* 0x000fe400030f16ff */
[----:B--2---:R-:W-:-:S03]  /*27f40*/  LEA R6, P2, R0, R3, 0x2 ;  /* 0x0000000300067211 */ /* 0x004fc600078410ff */
[----:B------:R1:W-:Y:S01]  /*27f50*/  @P4 STG.E [R88.64], R80 ;  /* 0x0000005058004986 */ /* 0x0003e2000c101904 */
[----:B------:R-:W-:Y:S02]  /*27f60*/  LEA.HI.X.SX32 R7, R0, R4, 0x2, P2 ;  /* 0x0000000400077211 */ /* 0x000fe400010f16ff */
[C---:B------:R-:W-:Y:S02]  /*27f70*/  IADD3 R0, R93.reuse, c[0x0][0x198], RZ ;  /* 0x000066005d007a10 */ /* 0x040fe40007ffe0ff */
[----:B------:R-:W-:Y:S02]  /*27f80*/  ISETP.LT.AND P1, PT, R92, c[0x0][0x17c], !P0 ;  /* 0x00005f005c007a0c */ /* 0x000fe40004721270 */
[----:B------:R-:W-:Y:S02]  /*27f90*/  IADD3 R92, R252, 0xda, RZ ;  /* 0x000000dafc5c7810 */ /* 0x000fe40007ffe0ff */
[----:B------:R-:W-:Y:S02]  /*27fa0*/  IADD3 R120, R0, c[0x0][0x198], RZ ;  /* 0x0000660000787a10 */ /* 0x000fe40007ffe0ff */
[----:B-1----:R-:W-:Y:S01]  /*27fb0*/  LEA R88, P6, R93, R3, 0x2 ;  /* 0x000000035d587211 */ /* 0x002fe200078c10ff */
[----:B------:R1:W-:Y:S01]  /*27fc0*/  @P3 STG.E [R6.64], R81 ;  /* 0x0000005106003986 */ /* 0x0003e2000c101904 */
[----:B------:R-:W-:-:S02]  /*27fd0*/  ISETP.LT.AND P4, PT, R92, c[0x0][0x17c], !P0 ;  /* 0x00005f005c007a0c */ /* 0x000fc40004781270 */
[-C--:B------:R-:W-:Y:S02]  /*27fe0*/  LEA.HI.X.SX32 R89, R93, R4.reuse, 0x2, P6 ;  /* 0x000000045d597211 */ /* 0x080fe400030f16ff */
[-C--:B------:R-:W-:Y:S02]  /*27ff0*/  LEA R92, P3, R0, R3.reuse, 0x2 ;  /* 0x00000003005c7211 */ /* 0x080fe400078610ff */
[----:B------:R-:W-:Y:S02]  /*28000*/  LEA R116, P6, R120, R3, 0x2 ;  /* 0x0000000378747211 */ /* 0x000fe400078c10ff */
[----:B------:R-:W-:Y:S02]  /*28010*/  IADD3 R5, R252, 0xdb, RZ ;  /* 0x000000dbfc057810 */ /* 0x000fe40007ffe0ff */
[-C--:B------:R-:W-:Y:S02]  /*28020*/  LEA.HI.X.SX32 R93, R0, R4.reuse, 0x2, P3 ;  /* 0x00000004005d7211 */ /* 0x080fe400018f16ff */
[----:B------:R-:W-:-:S02]  /*28030*/  LEA.HI.X.SX32 R117, R120, R4, 0x2, P6 ;  /* 0x0000000478757211 */ /* 0x000fc400030f16ff */
[----:B------:R-:W-:Y:S02]  /*28040*/  IADD3 R120, R120, c[0x0][0x198], RZ ;  /* 0x0000660078787a10 */ /* 0x000fe40007ffe0ff */
[----:B------:R-:W-:Y:S01]  /*28050*/  ISETP.LT.AND P2, PT, R5, c[0x0][0x17c], !P0 ;  /* 0x00005f0005007a0c */ /* 0x000fe20004741270 */
[----:B------:R2:W-:Y:S01]  /*28060*/  @P5 STG.E [R88.64], R152 ;  /* 0x0000009858005986 */ /* 0x0005e2000c101904 */
[----:B-1----:R-:W-:-:S03]  /*28070*/  IADD3 R81, R120, c[0x0][0x198], RZ ;  /* 0x0000660078517a10 */ /* 0x002fc60007ffe0ff */
[----:B------:R-:W-:Y:S01]  /*28080*/  @P1 STG.E [R92.64], R153 ;  /* 0x000000995c001986 */ /* 0x000fe2000c101904 */
[----:B------:R-:W-:Y:S02]  /*28090*/  LEA R6, P1, R120, R3, 0x2 ;  /* 0x0000000378067211 */ /* 0x000fe400078210ff */
[C---:B------:R-:W-:Y:S02]  /*280a0*/  IADD3 R80, R252.reuse, 0xdc, RZ ;  /* 0x000000dcfc507810 */ /* 0x040fe40007ffe0ff */
[----:B------:R-:W-:Y:S02]  /*280b0*/  IADD3 R5, R252, 0xdd, RZ ;  /* 0x000000ddfc057810 */ /* 0x000fe40007ffe0ff */
[----:B------:R-:W-:Y:S02]  /*280c0*/  LEA.HI.X.SX32 R7, R120, R4, 0x2, P1 ;  /* 0x0000000478077211 */ /* 0x000fe400008f16ff */
[----:B--2---:R-:W-:Y:S01]  /*280d0*/  IADD3 R89, R81, c[0x0][0x198], RZ ;  /* 0x0000660051597a10 */ /* 0x004fe20007ffe0ff */
[----:B------:R1:W-:Y:S01]  /*280e0*/  @P4 STG.E [R116.64], R132 ;  /* 0x0000008474004986 */ /* 0x0003e2000c101904 */
[----:B------:R-:W-:-:S02]  /*280f0*/  ISETP.LT.AND P5, PT, R80, c[0x0][0x17c], !P0 ;  /* 0x00005f0050007a0c */ /* 0x000fc400047a1270 */
[----:B------:R-:W-:Y:S02]  /*28100*/  ISETP.LT.AND P3, PT, R5, c[0x0][0x17c], !P0 ;  /* 0x00005f0005007a0c */ /* 0x000fe40004761270 */
[-C--:B------:R-:W-:Y:S01]  /*28110*/  LEA R80, P6, R81, R3.reuse, 0x2 ;  /* 0x0000000351507211 */ /* 0x080fe200078c10ff */
[----:B------:R2:W-:Y:S01]  /*28120*/  @P2 STG.E [R6.64], R133 ;  /* 0x0000008506002986 */ /* 0x0005e2000c101904 */
[----:B------:R-:W-:Y:S02]  /*28130*/  LEA R88, P2, R89, R3, 0x2 ;  /* 0x0000000359587211 */ /* 0x000fe400078410ff */
[----:B------:R-:W-:Y:S02]  /*28140*/  LEA.HI.X.SX32 R81, R81, R4, 0x2, P6 ;  /* 0x0000000451517211 */ /* 0x000fe400030f16ff */
[----:B-1----:R-:W-:Y:S02]  /*28150*/  IADD3 R116, R89, c[0x0][0x198], RZ ;  /* 0x0000660059747a10 */ /* 0x002fe40007ffe0ff */
[----:B------:R-:W-:-:S02]  /*28160*/  IADD3 R5, R252, 0xde, RZ ;  /* 0x000000defc057810 */ /* 0x000fc40007ffe0ff */
[----:B------:R-:W-:Y:S02]  /*28170*/  LEA R92, P6, R116, R3, 0x2 ;  /* 0x00000003745c7211 */ /* 0x000fe400078c10ff */
[----:B------:R-:W-:Y:S02]  /*28180*/  IADD3 R0, R252, 0xdf, RZ ;  /* 0x000000dffc007810 */ /* 0x000fe40007ffe0ff */
[-C--:B------:R-:W-:Y:S02]  /*28190*/  LEA.HI.X.SX32 R89, R89, R4.reuse, 0x2, P2 ;  /* 0x0000000459597211 */ /* 0x080fe400010f16ff */
[----:B------:R-:W-:Y:S02]  /*281a0*/  ISETP.LT.AND P4, PT, R5, c[0x0][0x17c], !P0 ;  /* 0x00005f0005007a0c */ /* 0x000fe40004781270 */
[----:B------:R-:W-:Y:S02]  /*281b0*/  LEA.HI.X.SX32 R93, R116, R4, 0x2, P6 ;  /* 0x00000004745d7211 */ /* 0x000fe400030f16ff */
[----:B------:R-:W-:-:S02]  /*281c0*/  ISETP.LT.AND P1, PT, R0, c[0x0][0x17c], !P0 ;  /* 0x00005f0000007a0c */ /* 0x000fc40004721270 */
[----:B------:R-:W-:Y:S01]  /*281d0*/  IADD3 R116, R116, c[0x0][0x198], RZ ;  /* 0x0000660074747a10 */ /* 0x000fe20007ffe0ff */
[----:B------:R1:W-:Y:S01]  /*281e0*/  @P5 STG.E [R80.64], R112 ;  /* 0x0000007050005986 */ /* 0x0003e2000c101904 */
[----:B------:R-:W-:-:S03]  /*281f0*/  IADD3 R5, R252, 0xe0, RZ ;  /* 0x000000e0fc057810 */ /* 0x000fc60007ffe0ff */
[----:B------:R-:W-:Y:S01]  /*28200*/  @P3 STG.E [R88.64], R113 ;  /* 0x0000007158003986 */ /* 0x000fe2000c101904 */
[----:B--2---:R-:W-:Y:S02]  /*28210*/  LEA R6, P3, R116, R3, 0x2 ;  /* 0x0000000374067211 */ /* 0x004fe400078610ff */
[----:B------:R-:W-:Y:S02]  /*28220*/  IADD3 R0, R252, 0xe1, RZ ;  /* 0x000000e1fc007810 */ /* 0x000fe40007ffe0ff */
[C---:B------:R-:W-:Y:S02]  /*28230*/  LEA.HI.X.SX32 R7, R116.reuse, R4, 0x2, P3 ;  /* 0x0000000474077211 */ /* 0x040fe400018f16ff */
[----:B-1----:R-:W-:Y:S02]  /*28240*/  IADD3 R81, R116, c[0x0][0x198], RZ ;  /* 0x0000660074517a10 */ /* 0x002fe40007ffe0ff */
[----:B------:R-:W-:Y:S02]  /*28250*/  ISETP.LT.AND P5, PT, R5, c[0x0][0x17c], !P0 ;  /* 0x00005f0005007a0c */ /* 0x000fe400047a1270 */
[----:B------:R-:W-:-:S02]  /*28260*/  ISETP.LT.AND P2, PT, R0, c[0x0][0x17c], !P0 ;  /* 0x00005f0000007a0c */ /* 0x000fc40004741270 */
[C---:B------:R-:W-:Y:S01]  /*28270*/  IADD3 R112, R81.reuse, c[0x0][0x198], RZ ;  /* 0x0000660051707a10 */ /* 0x040fe20007ffe0ff */
[----:B------:R1:W-:Y:S01]  /*28280*/  @P4 STG.E [R92.64], R76 ;  /* 0x0000004c5c004986 */ /* 0x0003e2000c101904 */
[----:B------:R-:W-:-:S03]  /*28290*/  LEA R80, P6, R81, R3, 0x2 ;  /* 0x0000000351507211 */ /* 0x000fc600078c10ff */
[----:B------:R2:W-:Y:S01]  /*282a0*/  @P1 STG.E [R6.64], R77 ;  /* 0x0000004d06001986 */ /* 0x0005e2000c101904 */
[C---:B------:R-:W-:Y:S02]  /*282b0*/  IADD3 R5, R252.reuse, 0xe2, RZ ;  /* 0x000000e2fc057810 */ /* 0x040fe40007ffe0ff */
[----:B------:R-:W-:Y:S02]  /*282c0*/  IADD3 R0, R252, 0xe3, RZ ;  /* 0x000000e3fc007810 */ /* 0x000fe40007ffe0ff */
[-C--:B------:R-:W-:Y:S02]  /*282d0*/  LEA.HI.X.SX32 R81, R81, R4.reuse, 0x2, P6 ;  /* 0x0000000451517211 */ /* 0x080fe400030f16ff */
[C---:B-1----:R-:W-:Y:S02]  /*282e0*/  LEA R92, P1, R112.reuse, R3, 0x2 ;  /* 0x00000003705c7211 */ /* 0x042fe400078210ff */
[C---:B------:R-:W-:Y:S02]  /*282f0*/  IADD3 R76, R112.reuse, c[0x0][0x198], RZ ;  /* 0x00006600704c7a10 */ /* 0x040fe40007ffe0ff */
[----:B------:R-:W-:-:S02]  /*28300*/  LEA.HI.X.SX32 R93, R112, R4, 0x2, P1 ;  /* 0x00000004705d7211 */ /* 0x000fc400008f16ff */
[----:B------:R-:W-:Y:S02]  /*28310*/  ISETP.LT.AND P4, PT, R5, c[0x0][0x17c], !P0 ;  /* 0x00005f0005007a0c */ /* 0x000fe40004781270 */
[C---:B------:R-:W-:Y:S02]  /*28320*/  LEA R88, P6, R76.reuse, R3, 0x2 ;  /* 0x000000034c587211 */ /* 0x040fe400078c10ff */
[----:B--2---:R-:W-:Y:S02]  /*28330*/  IADD3 R7, R76, c[0x0][0x198], RZ ;  /* 0x000066004c077a10 */ /* 0x004fe40007ffe0ff */
[----:B------:R-:W-:Y:S01]  /*28340*/  ISETP.LT.AND P3, PT, R0, c[0x0][0x17c], !P0 ;  /* 0x00005f0000007a0c */ /* 0x000fe20004761270 */
[----:B------:R1:W-:Y:S01]  /*28350*/  @P5 STG.E [R80.64], R170 ;  /* 0x000000aa50005986 */ /* 0x0003e2000c101904 */
[----:B------:R-:W-:-:S03]  /*28360*/  LEA.HI.X.SX32 R89, R76, R4, 0x2, P6 ;  /* 0x000000044c597211 */ /* 0x000fc600030f16ff */
[----:B------:R2:W-:Y:S01]  /*28370*/  @P2 STG.E [R92.64], R171 ;  /* 0x000000ab5c002986 */ /* 0x0005e2000c101904 */
[C---:B------:R-:W-:Y:S02]  /*28380*/  LEA R76, P2, R7.reuse, R3, 0x2 ;  /* 0x00000003074c7211 */ /* 0x040fe400078410ff */
[C---:B------:R-:W-:Y:S02]  /*28390*/  IADD3 R5, R252.reuse, 0xe4, RZ ;  /* 0x000000e4fc057810 */ /* 0x040fe40007ffe0ff */
[----:B------:R-:W-:Y:S02]  /*283a0*/  IADD3 R0, R252, 0xe5, RZ ;  /* 0x000000e5fc007810 */ /* 0x000fe40007ffe0ff */
[C---:B-1----:R-:W-:Y:S02]  /*283b0*/  IADD3 R80, R7.reuse, c[0x0][0x198], RZ ;  /* 0x0000660007507a10 */ /* 0x042fe40007ffe0ff */
[----:B------:R-:W-:Y:S02]  /*283c0*/  LEA.HI.X.SX32 R77, R7, R4, 0x2, P2 ;  /* 0x00000004074d7211 */ /* 0x000fe400010f16ff */
[----:B------:R-:W-:-:S02]  /*283d0*/  IADD3 R81, R80, c[0x0][0x198], RZ ;  /* 0x0000660050517a10 */ /* 0x000fc40007ffe0ff */
[----:B------:R-:W-:Y:S02]  /*283e0*/  ISETP.LT.AND P5, PT, R5, c[0x0][0x17c], !P0 ;  /* 0x00005f0005007a0c */ /* 0x000fe400047a1270 */
[-C--:B------:R-:W-:Y:S02]  /*283f0*/  LEA R6, P6, R80, R3.reuse, 0x2 ;  /* 0x0000000350067211 */ /* 0x080fe400078c10ff */
[----:B------:R-:W-:Y:S01]  /*28400*/  ISETP.LT.AND P1, PT, R0, c[0x0][0x17c], !P0 ;  /* 0x00005f0000007a0c */ /* 0x000fe20004721270 */
[----:B------:R1:W-:Y:S01]  /*28410*/  @P4 STG.E [R88.64], R146 ;  /* 0x0000009258004986 */ /* 0x0003e2000c101904 */
[C---:B--2---:R-:W-:Y:S02]  /*28420*/  IADD3 R92, R81.reuse, c[0x0][0x198], RZ ;  /* 0x00006600515c7a10 */ /* 0x044fe40007ffe0ff */
[----:B------:R-:W-:Y:S01]  /*28430*/  LEA.HI.X.SX32 R7, R80, R4, 0x2, P6 ;  /* 0x0000000450077211 */ /* 0x000fe200030f16ff */
[----:B------:R2:W-:Y:S01]  /*28440*/  @P3 STG.E [R76.64], R147 ;  /* 0x000000934c003986 */ /* 0x0005e2000c101904 */
[----:B------:R-:W-:-:S02]  /*28450*/  LEA R80, P3, R81, R3, 0x2 ;  /* 0x0000000351507211 */ /* 0x000fc400078610ff */
[----:B------:R-:W-:Y:S02]  /*28460*/  IADD3 R5, R252, 0xe6, RZ ;  /* 0x000000e6fc057810 */ /* 0x000fe40007ffe0ff */
[-C--:B------:R-:W-:Y:S02]  /*28470*/  LEA.HI.X.SX32 R81, R81, R4.reuse, 0x2, P3 ;  /* 0x0000000451517211 */ /* 0x080fe400018f16ff */
[----:B-1----:R-:W-:Y:S02]  /*28480*/  LEA R88, P6, R92, R3, 0x2 ;  /* 0x000000035c587211 */ /* 0x002fe400078c10ff */
[----:B------:R-:W-:Y:S02]  /*28490*/  IADD3 R0, R252, 0xe7, RZ ;  /* 0x000000e7fc007810 */ /* 0x000fe40007ffe0ff */
[C---:B------:R-:W-:Y:S02]  /*284a0*/  LEA.HI.X.SX32 R89, R92.reuse, R4, 0x2, P6 ;  /* 0x000000045c597211 */ /* 0x040fe400030f16ff */
[----:B------:R-:W-:Y:S01]  /*284b0*/  IADD3 R92, R92, c[0x0][0x198], RZ ;  /* 0x000066005c5c7a10 */ /* 0x000fe20007ffe0ff */
[----:B------:R1:W-:Y:S01]  /*284c0*/  @P5 STG.E [R6.64], R130 ;  /* 0x0000008206005986 */ /* 0x0003e2000c101904 */
[----:B------:R-:W-:-:S02]  /*284d0*/  ISETP.LT.AND P4, PT, R5, c[0x0][0x17c], !P0 ;  /* 0x00005f0005007a0c */ /* 0x000fc40004781270 */
[----:B------:R-:W-:Y:S01]  /*284e0*/  ISETP.LT.AND P2, PT, R0, c[0x0][0x17c], !P0 ;  /* 0x00005f0000007a0c */ /* 0x000fe20004741270 */
[----:B------:R4:W-:Y:S01]  /*284f0*/  @P1 STG.E [R80.64], R131 ;  /* 0x0000008350001986 */ /* 0x0009e2000c101904 */
[----:B--2---:R-:W-:Y:S02]  /*28500*/  IADD3 R77, R92, c[0x0][0x198], RZ ;  /* 0x000066005c4d7a10 */ /* 0x004fe40007ffe0ff */
[----:B------:R-:W-:Y:S02]  /*28510*/  IADD3 R5, R252, 0xe8, RZ ;  /* 0x000000e8fc057810 */ /* 0x000fe40007ffe0ff */
[----:B-1----:R-:W-:Y:S02]  /*28520*/  LEA R6, P1, R92, R3, 0x2 ;  /* 0x000000035c067211 */ /* 0x002fe400078210ff */
[----:B------:R-:W-:Y:S02]  /*28530*/  IADD3 R0, R252, 0xe9, RZ ;  /* 0x000000e9fc007810 */ /* 0x000fe40007ffe0ff */
[----:B------:R-:W-:-:S02]  /*28540*/  LEA.HI.X.SX32 R7, R92, R4, 0x2, P1 ;  /* 0x000000045c077211 */ /* 0x000fc400008f16ff */
[----:B------:R-:W-:Y:S02]  /*28550*/  IADD3 R92, R77, c[0x0][0x198], RZ ;  /* 0x000066004d5c7a10 */ /* 0x000fe40007ffe0ff */
[----:B------:R-:W-:Y:S02]  /*28560*/  ISETP.LT.AND P5, PT, R5, c[0x0][0x17c], !P0 ;  /* 0x00005f0005007a0c */ /* 0x000fe400047a1270 */
[C---:B------:R-:W-:Y:S02]  /*28570*/  LEA R76, P6, R77.reuse, R3, 0x2 ;  /* 0x000000034d4c7211 */ /* 0x040fe400078c10ff */
[----:B------:R-:W-:Y:S02]  /*28580*/  IADD3 R93, R92, c[0x0][0x198], RZ ;  /* 0x000066005c5d7a10 */ /* 0x000fe40007ffe0ff */
[----:B------:R-:W-:Y:S01]  /*28590*/  ISETP.LT.AND P3, PT, R0, c[0x0][0x17c], !P0 ;  /* 0x00005f0000007a0c */ /* 0x000fe20004761270 */
[----:B------:R1:W-:Y:S01]  /*285a0*/  @P4 STG.E [R88.64], R94 ;  /* 0x0000005e58004986 */ /* 0x0003e2000c101904 */
[----:B------:R-:W-:-:S03]  /*285b0*/  LEA.HI.X.SX32 R77, R77, R4, 0x2, P6 ;  /* 0x000000044d4d7211 */ /* 0x000fc600030f16ff */
[----:B------:R2:W-:Y:S01]  /*285c0*/  @P2 STG.E [R6.64], R95 ;  /* 0x0000005f06002986 */ /* 0x0005e2000c101904 */
[-C--:B----4-:R-:W-:Y:S02]  /*285d0*/  LEA R80, P2, R92, R3.reuse, 0x2 ;  /* 0x000000035c507211 */ /* 0x090fe400078410ff */
[C---:B------:R-:W-:Y:S02]  /*285e0*/  IADD3 R5, R252.reuse, 0xea, RZ ;  /* 0x000000eafc057810 */ /* 0x040fe40007ffe0ff */
[----:B------:R-:W-:Y:S02]  /*285f0*/  IADD3 R0, R252, 0xeb, RZ ;  /* 0x000000ebfc007810 */ /* 0x000fe40007ffe0ff */
[C---:B-1----:R-:W-:Y:S02]  /*28600*/  LEA R88, P6, R93.reuse, R3, 0x2 ;  /* 0x000000035d587211 */ /* 0x042fe400078c10ff */
[-C--:B------:R-:W-:Y:S02]  /*28610*/  LEA.HI.X.SX32 R81, R92, R4.reuse, 0x2, P2 ;  /* 0x000000045c517211 */ /* 0x080fe400010f16ff */
[----:B------:R-:W-:-:S02]  /*28620*/  LEA.HI.X.SX32 R89, R93, R4, 0x2, P6 ;  /* 0x000000045d597211 */ /* 0x000fc400030f16ff */
[----:B------:R-:W-:Y:S02]  /*28630*/  IADD3 R93, R93, c[0x0][0x198], RZ ;  /* 0x000066005d5d7a10 */ /* 0x000fe40007ffe0ff */
[----:B------:R-:W-:Y:S01]  /*28640*/  ISETP.LT.AND P4, PT, R5, c[0x0][0x17c], !P0 ;  /* 0x00005f0005007a0c */ /* 0x000fe20004781270 */
[----:B------:R1:W-:Y:S01]  /*28650*/  @P5 STG.E [R76.64], R162 ;  /* 0x000000a24c005986 */ /* 0x0003e2000c101904 */
[----:B------:R-:W-:-:S03]  /*28660*/  ISETP.LT.AND P1, PT, R0, c[0x0][0x17c], !P0 ;  /* 0x00005f0000007a0c */ /* 0x000fc60004721270 */
[----:B------:R4:W-:Y:S01]  /*28670*/  @P3 STG.E [R80.64], R163 ;  /* 0x000000a350003986 */ /* 0x0009e2000c101904 */
[C---:B--2---:R-:W-:Y:S02]  /*28680*/  LEA R6, P3, R93.reuse, R3, 0x2 ;  /* 0x000000035d067211 */ /* 0x044fe400078610ff */
[C---:B------:R-:W-:Y:S02]  /*28690*/  IADD3 R5, R252.reuse, 0xec, RZ ;  /* 0x000000ecfc057810 */ /* 0x040fe40007ffe0ff */
[----:B-1----:R-:W-:Y:S02]  /*286a0*/  IADD3 R77, R93, c[0x0][0x198], RZ ;  /* 0x000066005d4d7a10 */ /* 0x002fe40007ffe0ff */
[----:B------:R-:W-:Y:S02]  /*286b0*/  IADD3 R0, R252, 0xed, RZ ;  /* 0x000000edfc007810 */ /* 0x000fe40007ffe0ff */
[----:B------:R-:W-:Y:S02]  /*286c0*/  IADD3 R92, R77, c[0x0][0x198], RZ ;  /* 0x000066004d5c7a10 */ /* 0x000fe40007ffe0ff */
[----:B------:R-:W-:-:S02]  /*286d0*/  LEA.HI.X.SX32 R7, R93, R4, 0x2, P3 ;  /* 0x000000045d077211 */ /* 0x000fc400018f16ff */
[----:B------:R-:W-:Y:S02]  /*286e0*/  ISETP.LT.AND P5, PT, R5, c[0x0][0x17c], !P0 ;  /* 0x00005f0005007a0c */ /* 0x000fe400047a1270 */
[CC--:B------:R-:W-:Y:S02]  /*286f0*/  LEA R76, P6, R77.reuse, R3.reuse, 0x2 ;  /* 0x000000034d4c7211 */ /* 0x0c0fe400078c10ff */
[----:B------:R-:W-:Y:S02]  /*28700*/  ISETP.LT.AND P2, PT, R0, c[0x0][0x17c], !P0 ;  /* 0x00005f0000007a0c */ /* 0x000fe40004741270 */
[----:B------:R-:W-:Y:S01]  /*28710*/  IADD3 R93, R92, c[0x0][0x198], RZ ;  /* 0x000066005c5d7a10 */ /* 0x000fe20007ffe0ff */
[----:B------:R1:W-:Y:S01]  /*28720*/  @P4 STG.E [R88.64], R142 ;  /* 0x0000008e58004986 */ /* 0x0003e2000c101904 */
[----:B------:R-:W-:Y:S02]  /*28730*/  IADD3 R5, R252, 0xee, RZ ;  /* 0x000000eefc057810 */ /* 0x000fe40007ffe0ff */
[----:B------:R-:W-:Y:S01]  /*28740*/  LEA.HI.X.SX32 R77, R77, R4, 0x2, P6 ;  /* 0x000000044d4d7211 */ /* 0x000fe200030f16ff */
[----:B------:R2:W-:Y:S01]  /*28750*/  @P1 STG.E [R6.64], R143 ;  /* 0x0000008f06001986 */ /* 0x0005e2000c101904 */
[----:B----4-:R-:W-:-:S02]  /*28760*/  LEA R80, P1, R92, R3, 0x2 ;  /* 0x000000035c507211 */ /* 0x010fc400078210ff */
[----:B------:R-:W-:Y:S02]  /*28770*/  IADD3 R0, R252, 0xef, RZ ;  /* 0x000000effc007810 */ /* 0x000fe40007ffe0ff */
[----:B------:R-:W-:Y:S02]  /*28780*/  ISETP.LT.AND P4, PT, R5, c[0x0][0x17c], !P0 ;  /* 0x00005f0005007a0c */ /* 0x000fe40004781270 */
[C---:B-1----:R-:W-:Y:S02]  /*28790*/  LEA R88, P6, R93.reuse, R3, 0x2 ;  /* 0x000000035d587211 */ /* 0x042fe400078c10ff */
[-C--:B------:R-:W-:Y:S02]  /*287a0*/  LEA.HI.X.SX32 R81, R92, R4.reuse, 0x2, P1 ;  /* 0x000000045c517211 */ /* 0x080fe400008f16ff */
[C---:B------:R-:W-:Y:S02]  /*287b0*/  LEA.HI.X.SX32 R89, R93.reuse, R4, 0x2, P6 ;  /* 0x000000045d597211 */ /* 0x040fe400030f16ff */
[----:B------:R-:W-:-:S02]  /*287c0*/  IADD3 R93, R93, c[0x0][0x198], RZ ;  /* 0x000066005d5d7a10 */ /* 0x000fc40007ffe0ff */
[----:B------:R-:W-:Y:S01]  /*287d0*/  ISETP.LT.AND P3, PT, R0, c[0x0][0x17c], !P0 ;  /* 0x00005f0000007a0c */ /* 0x000fe20004761270 */
[----:B------:R1:W-:Y:S01]  /*287e0*/  @P5 STG.E [R76.64], R126 ;  /* 0x0000007e4c005986 */ /* 0x0003e2000c101904 */
[----:B------:R-:W-:-:S03]  /*287f0*/  IADD3 R5, R252, 0xf0, RZ ;  /* 0x000000f0fc057810 */ /* 0x000fc60007ffe0ff */
[----:B------:R4:W-:Y:S01]  /*28800*/  @P2 STG.E [R80.64], R127 ;  /* 0x0000007f50002986 */ /* 0x0009e2000c101904 */
[C---:B--2---:R-:W-:Y:S02]  /*28810*/  LEA R6, P2, R93.reuse, R3, 0x2 ;  /* 0x000000035d067211 */ /* 0x044fe400078410ff */
[----:B------:R-:W-:Y:S02]  /*28820*/  IADD3 R0, R252, 0xf1, RZ ;  /* 0x000000f1fc007810 */ /* 0x000fe40007ffe0ff */
[C---:B-1----:R-:W-:Y:S02]  /*28830*/  IADD3 R77, R93.reuse, c[0x0][0x198], RZ ;  /* 0x000066005d4d7a10 */ /* 0x042fe40007ffe0ff */
[----:B------:R-:W-:Y:S02]  /*28840*/  LEA.HI.X.SX32 R7, R93, R4, 0x2, P2 ;  /* 0x000000045d077211 */ /* 0x000fe400010f16ff */
[----:B------:R-:W-:Y:S01]  /*28850*/  IADD3 R92, R77, c[0x0][0x198], RZ ;  /* 0x000066004d5c7a10 */ /* 0x000fe20007ffe0ff */
[----:B------:R1:W-:Y:S01]  /*28860*/  @P4 STG.E [R88.64], R90 ;  /* 0x0000005a58004986 */ /* 0x0003e2000c101904 */
[----:B------:R-:W-:-:S02]  /*28870*/  ISETP.LT.AND P5, PT, R5, c[0x0][0x17c], !P0 ;  /* 0x00005f0005007a0c */ /* 0x000fc400047a1270 */
[----:B------:R-:W-:Y:S02]  /*28880*/  ISETP.LT.AND P1, PT, R0, c[0x0][0x17c], !P0 ;  /* 0x00005f0000007a0c */ /* 0x000fe40004721270 */
[CC--:B------:R-:W-:Y:S01]  /*28890*/  LEA R76, P6, R77.reuse, R3.reuse, 0x2 ;  /* 0x000000034d4c7211 */ /* 0x0c0fe200078c10ff */
[----:B------:R2:W-:Y:S01]  /*288a0*/  @P3 STG.E [R6.64], R91 ;  /* 0x0000005b06003986 */ /* 0x0005e2000c101904 */
[C---:B----4-:R-:W-:Y:S02]  /*288b0*/  LEA R80, P3, R92.reuse, R3, 0x2 ;  /* 0x000000035c507211 */ /* 0x050fe400078610ff */
[----:B------:R-:W-:Y:S02]  /*288c0*/  LEA.HI.X.SX32 R77, R77, R4, 0x2, P6 ;  /* 0x000000044d4d7211 */ /* 0x000fe400030f16ff */
[----:B-1----:R-:W-:-:S04]  /*288d0*/  IADD3 R90, R92, c[0x0][0x198], RZ ;  /* 0x000066005c5a7a10 */ /* 0x002fc80007ffe0ff */
[----:B------:R-:W-:Y:S02]  /*288e0*/  LEA R88, P6, R90, R3, 0x2 ;  /* 0x000000035a587211 */ /* 0x000fe400078c10ff */
[-C--:B------:R-:W-:Y:S02]  /*288f0*/  LEA.HI.X.SX32 R81, R92, R4.reuse, 0x2, P3 ;  /* 0x000000045c517211 */ /* 0x080fe400018f16ff */
[----:B------:R-:W-:Y:S02]  /*28900*/  IADD3 R5, R252, 0xf2, RZ ;  /* 0x000000f2fc057810 */ /* 0x000fe40007ffe0ff */
[----:B------:R-:W-:Y:S02]  /*28910*/  LEA.HI.X.SX32 R89, R90, R4, 0x2, P6 ;  /* 0x000000045a597211 */ /* 0x000fe400030f16ff */
[----:B------:R-:W-:Y:S02]  /*28920*/  IADD3 R0, R252, 0xf3, RZ ;  /* 0x000000f3fc007810 */ /* 0x000fe40007ffe0ff */
[----:B------:R-:W-:Y:S01]  /*28930*/  IADD3 R90, R90, c[0x0][0x198], RZ ;  /* 0x000066005a5a7a10 */ /* 0x000fe20007ffe0ff */
[----:B------:R1:W-:Y:S01]  /*28940*/  @P5 STG.E [R76.64], R158 ;  /* 0x0000009e4c005986 */ /* 0x0003e2000c101904 */
[----:B------:R-:W-:-:S02]  /*28950*/  ISETP.LT.AND P4, PT, R5, c[0x0][0x17c], !P0 ;  /* 0x00005f0005007a0c */ /* 0x000fc40004781270 */
[----:B------:R-:W-:Y:S01]  /*28960*/  ISETP.LT.AND P2, PT, R0, c[0x0][0x17c], !P0 ;  /* 0x00005f0000007a0c */ /* 0x000fe20004741270 */
[----:B------:R4:W-:Y:S01]  /*28970*/  @P1 STG.E [R80.64], R159 ;  /* 0x0000009f50001986 */ /* 0x0009e2000c101904 */
[----:B--2---:R-:W-:Y:S02]  /*28980*/  LEA R6, P1, R90, R3, 0x2 ;  /* 0x000000035a067211 */ /* 0x004fe400078210ff */
[----:B------:R-:W-:Y:S02]  /*28990*/  IADD3 R5, R252, 0xf4, RZ ;  /* 0x000000f4fc057810 */ /* 0x000fe40007ffe0ff */
[C---:B------:R-:W-:Y:S02]  /*289a0*/  LEA.HI.X.SX32 R7, R90.reuse, R4, 0x2, P1 ;  /* 0x000000045a077211 */ /* 0x040fe400008f16ff */
[----:B-1----:R-:W-:Y:S02]  /*289b0*/  IADD3 R77, R90, c[0x0][0x198], RZ ;  /* 0x000066005a4d7a10 */ /* 0x002fe40007ffe0ff */
[----:B------:R-:W-:-:S02]  /*289c0*/  IADD3 R0, R252, 0xf5, RZ ;  /* 0x000000f5fc007810 */ /* 0x000fc40007ffe0ff */
[----:B------:R-:W-:Y:S02]  /*289d0*/  IADD3 R90, R77, c[0x0][0x198], RZ ;  /* 0x000066004d5a7a10 */ /* 0x000fe40007ffe0ff */
[----:B------:R-:W-:Y:S02]  /*289e0*/  ISETP.LT.AND P5, PT, R5, c[0x0][0x17c], !P0 ;  /* 0x00005f0005007a0c */ /* 0x000fe400047a1270 */
[----:B------:R-:W-:Y:S02]  /*289f0*/  LEA R76, P6, R77, R3, 0x2 ;  /* 0x000000034d4c7211 */ /* 0x000fe400078c10ff */
[----:B------:R-:W-:Y:S02]  /*28a00*/  IADD3 R91, R90, c[0x0][0x198], RZ ;  /* 0x000066005a5b7a10 */ /* 0x000fe40007ffe0ff */
[----:B------:R-:W-:Y:S01]  /*28a10*/  ISETP.LT.AND P3, PT, R0, c[0x0][0x17c], !P0 ;  /* 0x00005f0000007a0c */ /* 0x000fe20004761270 */
[----:B------:R1:W-:Y:S01]  /*28a20*/  @P4 STG.E [R88.64], R138 ;  /* 0x0000008a58004986 */ /* 0x0003e2000c101904 */
[----:B------:R-:W-:-:S02]  /*28a30*/  IADD3 R5, R252, 0xf6, RZ ;  /* 0x000000f6fc057810 */ /* 0x000fc40007ffe0ff */
[-C--:B------:R-:W-:Y:S01]  /*28a40*/  LEA.HI.X.SX32 R77, R77, R4.reuse, 0x2, P6 ;  /* 0x000000044d4d7211 */ /* 0x080fe200030f16ff */
[----:B------:R2:W-:Y:S01]  /*28a50*/  @P2 STG.E [R6.64], R139 ;  /* 0x0000008b06002986 */ /* 0x0005e2000c101904 */
[-C--:B----4-:R-:W-:Y:S02]  /*28a60*/  LEA R80, P2, R90, R3.reuse, 0x2 ;  /* 0x000000035a507211 */ /* 0x090fe400078410ff */
[----:B------:R-:W-:Y:S02]  /*28a70*/  IADD3 R0, R252, 0xf7, RZ ;  /* 0x000000f7fc007810 */ /* 0x000fe40007ffe0ff */
[----:B------:R-:W-:Y:S02]  /*28a80*/  ISETP.LT.AND P4, PT, R5, c[0x0][0x17c], !P0 ;  /* 0x00005f0005007a0c */ /* 0x000fe40004781270 */
[----:B-1----:R-:W-:Y:S02]  /*28a90*/  LEA R88, P6, R91, R3, 0x2 ;  /* 0x000000035b587211 */ /* 0x002fe400078c10ff */
[----:B------:R-:W-:-:S02]  /*28aa0*/  LEA.HI.X.SX32 R81, R90, R4, 0x2, P2 ;  /* 0x000000045a517211 */ /* 0x000fc400010f16ff */
[C---:B------:R-:W-:Y:S02]  /*28ab0*/  LEA.HI.X.SX32 R89, R91.reuse, R4, 0x2, P6 ;  /* 0x000000045b597211 */ /* 0x040fe400030f16ff */
[----:B------:R-:W-:Y:S01]  /*28ac0*/  IADD3 R91, R91, c[0x0][0x198], RZ ;  /* 0x000066005b5b7a10 */ /* 0x000fe20007ffe0ff */
[----:B------:R1:W-:Y:S01]  /*28ad0*/  @P5 STG.E [R76.64], R118 ;  /* 0x000000764c005986 */ /* 0x0003e2000c101904 */
[----:B------:R-:W-:-:S03]  /*28ae0*/  ISETP.LT.AND P1, PT, R0, c[0x0][0x17c], !P0 ;  /* 0x00005f0000007a0c */ /* 0x000fc60004721270 */
[----:B------:R-:W-:Y:S01]  /*28af0*/  @P3 STG.E [R80.64], R119 ;  /* 0x0000007750003986 */ /* 0x000fe2000c101904 */
[C---:B--2---:R-:W-:Y:S02]  /*28b00*/  LEA R6, P3, R91.reuse, R3, 0x2 ;  /* 0x000000035b067211 */ /* 0x044fe400078610ff */
[C---:B------:R-:W-:Y:S02]  /*28b10*/  IADD3 R5, R252.reuse, 0xf8, RZ ;  /* 0x000000f8fc057810 */ /* 0x040fe40007ffe0ff */
[----:B-1----:R-:W-:Y:S02]  /*28b20*/  IADD3 R77, R91, c[0x0][0x198], RZ ;  /* 0x000066005b4d7a10 */ /* 0x002fe40007ffe0ff */
[----:B------:R-:W-:Y:S02]  /*28b30*/  IADD3 R0, R252, 0xf9, RZ ;  /* 0x000000f9fc007810 */ /* 0x000fe40007ffe0ff */
[----:B------:R-:W-:Y:S01]  /*28b40*/  IADD3 R90, R77, c[0x0][0x198], RZ ;  /* 0x000066004d5a7a10 */ /* 0x000fe20007ffe0ff */
[----:B------:R1:W-:Y:S01]  /*28b50*/  @P4 STG.E [R88.64], R82 ;  /* 0x0000005258004986 */ /* 0x0003e2000c101904 */
[----:B------:R-:W-:-:S02]  /*28b60*/  LEA.HI.X.SX32 R7, R91, R4, 0x2, P3 ;  /* 0x000000045b077211 */ /* 0x000fc400018f16ff */
[----:B------:R-:W-:Y:S02]  /*28b70*/  ISETP.LT.AND P5, PT, R5, c[0x0][0x17c], !P0 ;  /* 0x00005f0005007a0c */ /* 0x000fe400047a1270 */
[C---:B------:R-:W-:Y:S02]  /*28b80*/  LEA R76, P6, R77.reuse, R3, 0x2 ;  /* 0x000000034d4c7211 */ /* 0x040fe400078c10ff */
[----:B------:R-:W-:Y:S01]  /*28b90*/  ISETP.LT.AND P2, PT, R0, c[0x0][0x17c], !P0 ;  /* 0x00005f0000007a0c */ /* 0x000fe20004741270 */
[----:B------:R2:W-:Y:S01]  /*28ba0*/  @P1 STG.E [R6.64], R83 ;  /* 0x0000005306001986 */ /* 0x0005e2000c101904 */
[----:B------:R-:W-:Y:S02]  /*28bb0*/  IADD3 R5, R252, 0xfa, RZ ;  /* 0x000000fafc057810 */ /* 0x000fe40007ffe0ff */
[----:B-1----:R-:W-:Y:S02]  /*28bc0*/  IADD3 R82, R90, c[0x0][0x198], RZ ;  /* 0x000066005a527a10 */ /* 0x002fe40007ffe0ff */
[----:B------:R-:W-:-:S02]  /*28bd0*/  LEA.HI.X.SX32 R77, R77, R4, 0x2, P6 ;  /* 0x000000044d4d7211 */ /* 0x000fc400030f16ff */
[-C--:B------:R-:W-:Y:S02]  /*28be0*/  LEA R80, P1, R90, R3.reuse, 0x2 ;  /* 0x000000035a507211 */ /* 0x080fe400078210ff */
[----:B------:R-:W-:Y:S02]  /*28bf0*/  LEA R88, P6, R82, R3, 0x2 ;  /* 0x0000000352587211 */ /* 0x000fe400078c10ff */
[----:B------:R-:W-:Y:S02]  /*28c00*/  IADD3 R0, R252, 0xfb, RZ ;  /* 0x000000fbfc007810 */ /* 0x000fe40007ffe0ff */
[----:B------:R-:W-:Y:S02]  /*28c10*/  ISETP.LT.AND P4, PT, R5, c[0x0][0x17c], !P0 ;  /* 0x00005f0005007a0c */ /* 0x000fe40004781270 */
[-C--:B------:R-:W-:Y:S02]  /*28c20*/  LEA.HI.X.SX32 R81, R90, R4.reuse, 0x2, P1 ;  /* 0x000000045a517211 */ /* 0x080fe400008f16ff */
[----:B------:R-:W-:-:S02]  /*28c30*/  LEA.HI.X.SX32 R89, R82, R4, 0x2, P6 ;  /* 0x0000000452597211 */ /* 0x000fc400030f16ff */
[----:B------:R-:W-:Y:S02]  /*28c40*/  IADD3 R82, R82, c[0x0][0x198], RZ ;  /* 0x0000660052527a10 */ /* 0x000fe40007ffe0ff */
[----:B------:R-:W-:Y:S01]  /*28c50*/  ISETP.LT.AND P3, PT, R0, c[0x0][0x17c], !P0 ;  /* 0x00005f0000007a0c */ /* 0x000fe20004761270 */
[----:B------:R1:W-:Y:S01]  /*28c60*/  @P5 STG.E [R76.64], R154 ;  /* 0x0000009a4c005986 */ /* 0x0003e2000c101904 */
[----:B------:R-:W-:-:S03]  /*28c70*/  IADD3 R5, R252, 0xfc, RZ ;  /* 0x000000fcfc057810 */ /* 0x000fc60007ffe0ff */
[----:B------:R4:W-:Y:S01]  /*28c80*/  @P2 STG.E [R80.64], R155 ;  /* 0x0000009b50002986 */ /* 0x0009e2000c101904 */
[----:B--2---:R-:W-:Y:S02]  /*28c90*/  LEA R6, P2, R82, R3, 0x2 ;  /* 0x0000000352067211 */ /* 0x004fe400078410ff */
[----:B------:R-:W-:Y:S02]  /*28ca0*/  IADD3 R0, R252, 0xfd, RZ ;  /* 0x000000fdfc007810 */ /* 0x000fe40007ffe0ff */
[C---:B-1----:R-:W-:Y:S02]  /*28cb0*/  IADD3 R77, R82.reuse, c[0x0][0x198], RZ ;  /* 0x00006600524d7a10 */ /* 0x042fe40007ffe0ff */
[----:B------:R-:W-:Y:S02]  /*28cc0*/  LEA.HI.X.SX32 R7, R82, R4, 0x2, P2 ;  /* 0x0000000452077211 */ /* 0x000fe400010f16ff */
[----:B------:R-:W-:Y:S01]  /*28cd0*/  IADD3 R83, R77, c[0x0][0x198], RZ ;  /* 0x000066004d537a10 */ /* 0x000fe20007ffe0ff */
[----:B------:R1:W-:Y:S01]  /*28ce0*/  @P4 STG.E [R88.64], R134 ;  /* 0x0000008658004986 */ /* 0x0003e2000c101904 */
[----:B------:R-:W-:-:S02]  /*28cf0*/  ISETP.LT.AND P5, PT, R5, c[0x0][0x17c], !P0 ;  /* 0x00005f0005007a0c */ /* 0x000fc400047a1270 */
[----:B------:R-:W-:Y:S02]  /*28d00*/  ISETP.LT.AND P1, PT, R0, c[0x0][0x17c], !P0 ;  /* 0x00005f0000007a0c */ /* 0x000fe40004721270 */
[-C--:B------:R-:W-:Y:S01]  /*28d10*/  LEA R76, P6, R77, R3.reuse, 0x2 ;  /* 0x000000034d4c7211 */ /* 0x080fe200078c10ff */
[----:B------:R2:W-:Y:S01]  /*28d20*/  @P3 STG.E [R6.64], R135 ;  /* 0x0000008706003986 */ /* 0x0005e2000c101904 */
[----:B----4-:R-:W-:Y:S02]  /*28d30*/  LEA R80, P3, R83, R3, 0x2 ;  /* 0x0000000353507211 */ /* 0x010fe400078610ff */
[----:B------:R-:W-:Y:S02]  /*28d40*/  LEA.HI.X.SX32 R77, R77, R4, 0x2, P6 ;  /* 0x000000044d4d7211 */ /* 0x000fe400030f16ff */
[----:B-1----:R-:W-:Y:S02]  /*28d50*/  IADD3 R88, R83, c[0x0][0x198], RZ ;  /* 0x0000660053587a10 */ /* 0x002fe40007ffe0ff */
[----:B------:R-:W-:-:S02]  /*28d60*/  IADD3 R5, R252, 0xfe, RZ ;  /* 0x000000fefc057810 */ /* 0x000fc40007ffe0ff */
[----:B------:R-:W-:Y:S02]  /*28d70*/  LEA R82, P6, R88, R3, 0x2 ;  /* 0x0000000358527211 */ /* 0x000fe400078c10ff */
[----:B------:R-:W-:Y:S02]  /*28d80*/  IADD3 R0, R252, 0xff, RZ ;  /* 0x000000fffc007810 */ /* 0x000fe40007ffe0ff */
[-C--:B------:R-:W-:Y:S02]  /*28d90*/  LEA.HI.X.SX32 R81, R83, R4.reuse, 0x2, P3 ;  /* 0x0000000453517211 */ /* 0x080fe400018f16ff */
[----:B------:R-:W-:Y:S02]  /*28da0*/  ISETP.LT.AND P4, PT, R5, c[0x0][0x17c], !P0 ;  /* 0x00005f0005007a0c */ /* 0x000fe40004781270 */
[C---:B------:R-:W-:Y:S02]  /*28db0*/  LEA.HI.X.SX32 R83, R88.reuse, R4, 0x2, P6 ;  /* 0x0000000458537211 */ /* 0x040fe400030f16ff */
[----:B------:R-:W-:Y:S01]  /*28dc0*/  IADD3 R88, R88, c[0x0][0x198], RZ ;  /* 0x0000660058587a10 */ /* 0x000fe20007ffe0ff */
[----:B------:R1:W-:Y:S01]  /*28dd0*/  @P5 STG.E [R76.64], R114 ;  /* 0x000000724c005986 */ /* 0x0003e2000c101904 */
[----:B------:R-:W-:-:S03]  /*28de0*/  ISETP.LT.AND P2, PT, R0, c[0x0][0x17c], !P0 ;  /* 0x00005f0000007a0c */ /* 0x000fc60004741270 */
[----:B------:R4:W-:Y:S01]  /*28df0*/  @P1 STG.E [R80.64], R115 ;  /* 0x0000007350001986 */ /* 0x0009e2000c101904 */
[----:B--2---:R-:W-:Y:S02]  /*28e00*/  LEA R6, P1, R88, R3, 0x2 ;  /* 0x0000000358067211 */ /* 0x004fe400078210ff */
[C---:B------:R-:W-:Y:S02]  /*28e10*/  IADD3 R5, R252.reuse, 0x100, RZ ;  /* 0x00000100fc057810 */ /* 0x040fe40007ffe0ff */
        /* <DEDUP_REMOVED lines=23> */
[-C--:B--2---:R-:W-:Y:S02]  /*28f90*/  LEA R6, P3, R78, R3.reuse, 0x2 ;  /* 0x000000034e067211 */ /* 0x084fe400078610ff */
[----:B------:R-:W-:Y:S02]  /*28fa0*/  IADD3 R0, R252, 0x105, RZ ;  /* 0x00000105fc007810 */ /* 0x000fe40007ffe0ff */
[C---:B------:R-:W-:Y:S02]  /*28fb0*/  LEA.HI.X.SX32 R7, R78.reuse, R4, 0x2, P3 ;  /* 0x000000044e077211 */ /* 0x040fe400018f16ff */
[----:B-1----:R-:W-:Y:S02]  /*28fc0*/  IADD3 R72, R78, c[0x0][0x198], RZ ;  /* 0x000066004e487a10 */ /* 0x002fe40007ffe0ff */
[----:B------:R-:W-:Y:S02]  /*28fd0*/  ISETP.LT.AND P5, PT, R5, c[0x0][0x17c], !P0 ;  /* 0x00005f0005007a0c */ /* 0x000fe400047a1270 */
[----:B------:R-:W-:-:S02]  /*28fe0*/  LEA R76, P6, R72, R3, 0x2 ;  /* 0x00000003484c7211 */ /* 0x000fc400078c10ff */
[----:B------:R-:W-:Y:S02]  /*28ff0*/  ISETP.LT.AND P2, PT, R0, c[0x0][0x17c], !P0 ;  /* 0x00005f0000007a0c */ /* 0x000fe40004741270 */
[C---:B------:R-:W-:Y:S01]  /*29000*/  IADD3 R79, R72.reuse, c[0x0][0x198], RZ ;  /* 0x00006600484f7a10 */ /* 0x040fe20007ffe0ff */
        /* <DEDUP_REMOVED lines=8> */
[----:B------:R-:W-:-:S02]  /*29090*/  ISETP.LT.AND P4, PT, R5, c[0x0][0x17c], !P0 ;  /* 0x00005f0005007a0c */ /* 0x000fc40004781270 */
[----:B------:R-:W-:Y:S02]  /*290a0*/  ISETP.LT.AND P3, PT, R0, c[0x0][0x17c], !P0 ;  /* 0x00005f0000007a0c */ /* 0x000fe40004761270 */
[C---:B--2---:R-:W-:Y:S01]  /*290b0*/  IADD3 R7, R52.reuse, c[0x0][0x198], RZ ;  /* 0x0000660034077a10 */ /* 0x044fe20007ffe0ff */
[----:B------:R1:W-:Y:S01]  /*290c0*/  @P5 STG.E [R76.64], R16 ;  /* 0x000000104c005986 */ /* 0x0003e2000c101904 */
[----:B------:R-:W-:-:S03]  /*290d0*/  LEA R78, P6, R52, R3, 0x2 ;  /* 0x00000003344e7211 */ /* 0x000fc600078c10ff */
[----:B------:R-:W-:Y:S01]  /*290e0*/  @P2 STG.E [R72.64], R17 ;  /* 0x0000001148002986 */ /* 0x000fe2000c101904 */
[C---:B------:R-:W-:Y:S02]  /*290f0*/  LEA R6, P2, R7.reuse, R3, 0x2 ;  /* 0x0000000307067211 */ /* 0x040fe400078410ff */
[C---:B------:R-:W-:Y:S02]  /*29100*/  IADD3 R5, R252.reuse, 0x108, RZ ;  /* 0x00000108fc057810 */ /* 0x040fe40007ffe0ff */
[----:B------:R-:W-:Y:S02]  /*29110*/  IADD3 R0, R252, 0x109, RZ ;  /* 0x00000109fc007810 */ /* 0x000fe40007ffe0ff */
[C---:B-1----:R-:W-:Y:S02]  /*29120*/  IADD3 R16, R7.reuse, c[0x0][0x198], RZ ;  /* 0x0000660007107a10 */ /* 0x042fe40007ffe0ff */
[-C--:B------:R-:W-:Y:S02]  /*29130*/  LEA.HI.X.SX32 R79, R52, R4.reuse, 0x2, P6 ;  /* 0x00000004344f7211 */ /* 0x080fe400030f16ff */
[----:B------:R-:W-:-:S02]  /*29140*/  LEA.HI.X.SX32 R7, R7, R4, 0x2, P2 ;  /* 0x0000000407077211 */ /* 0x000fc400010f16ff */
[----:B------:R-:W-:Y:S02]  /*29150*/  ISETP.LT.AND P5, PT, R5, c[0x0][0x17c], !P0 ;  /* 0x00005f0005007a0c */ /* 0x000fe400047a1270 */
[-C--:B------:R-:W-:Y:S02]  /*29160*/  LEA R52, P6, R16, R3.reuse, 0x2 ;  /* 0x0000000310347211 */ /* 0x080fe400078c10ff */
[----:B------:R-:W-:Y:S02]  /*29170*/  ISETP.LT.AND P1, PT, R0, c[0x0][0x17c], !P0 ;  /* 0x00005f0000007a0c */ /* 0x000fe40004721270 */
[----:B------:R-:W-:Y:S01]  /*29180*/  IADD3 R76, R16, c[0x0][0x198], RZ ;  /* 0x00006600104c7a10 */ /* 0x000fe20007ffe0ff */
[----:B------:R1:W-:Y:S01]  /*29190*/  @P4 STG.E [R78.64], R32 ;  /* 0x000000204e004986 */ /* 0x0003e2000c101904 */
[----:B------:R-:W-:Y:S02]  /*291a0*/  IADD3 R5, R252, 0x10a, RZ ;  /* 0x0000010afc057810 */ /* 0x000fe40007ffe0ff */
[----:B------:R-:W-:Y:S01]  /*291b0*/  LEA.HI.X.SX32 R53, R16, R4, 0x2, P6 ;  /* 0x0000000410357211 */ /* 0x000fe200030f16ff */
[----:B------:R2:W-:Y:S01]  /*291c0*/  @P3 STG.E [R6.64], R33 ;  /* 0x0000002106003986 */ /* 0x0005e2000c101904 */
[----:B------:R-:W-:-:S02]  /*291d0*/  LEA R16, P3, R76, R3, 0x2 ;  /* 0x000000034c107211 */ /* 0x000fc400078610ff */
[----:B------:R-:W-:Y:S02]  /*291e0*/  IADD3 R0, R252, 0x10b, RZ ;  /* 0x0000010bfc007810 */ /* 0x000fe40007ffe0ff */
[----:B------:R-:W-:Y:S02]  /*291f0*/  ISETP.LT.AND P4, PT, R5, c[0x0][0x17c], !P0 ;  /* 0x00005f0005007a0c */ /* 0x000fe40004781270 */
[C---:B-1----:R-:W-:Y:S02]  /*29200*/  IADD3 R32, R76.reuse, c[0x0][0x198], RZ ;  /* 0x000066004c207a10 */ /* 0x042fe40007ffe0ff */
[----:B------:R-:W-:Y:S02]  /*29210*/  LEA.HI.X.SX32 R17, R76, R4, 0x2, P3 ;  /* 0x000000044c117211 */ /* 0x000fe400018f16ff */
[----:B--2---:R-:W-:Y:S02]  /*29220*/  IADD3 R7, R32, c[0x0][0x198], RZ ;  /* 0x0000660020077a10 */ /* 0x004fe40007ffe0ff */
[----:B------:R-:W-:Y:S01]  /*29230*/  ISETP.LT.AND P2, PT, R0, c[0x0][0x17c], !P0 ;  /* 0x00005f0000007a0c */ /* 0x000fe20004741270 */
[----:B------:R1:W-:Y:S01]  /*29240*/  @P5 STG.E [R52.64], R68 ;  /* 0x0000004434005986 */ /* 0x0003e2000c101904 */
[----:B------:R-:W-:-:S02]  /*29250*/  LEA R72, P6, R32, R3, 0x2 ;  /* 0x0000000320487211 */ /* 0x000fc400078c10ff */
[C---:B------:R-:W-:Y:S01]  /*29260*/  IADD3 R33, R7.reuse, c[0x0][0x198], RZ ;  /* 0x0000660007217a10 */ /* 0x040fe20007ffe0ff */
[----:B------:R2:W-:Y:S01]  /*29270*/  @P1 STG.E [R16.64], R69 ;  /* 0x0000004510001986 */ /* 0x0005e2000c101904 */
[----:B------:R-:W-:Y:S02]  /*29280*/  LEA R6, P1, R7, R3, 0x2 ;  /* 0x0000000307067211 */ /* 0x000fe400078210ff */
[----:B------:R-:W-:Y:S02]  /*29290*/  IADD3 R5, R252, 0x10c, RZ ;  /* 0x0000010cfc057810 */ /* 0x000fe40007ffe0ff */
[----:B------:R-:W-:Y:S02]  /*292a0*/  LEA.HI.X.SX32 R73, R32, R4, 0x2, P6 ;  /* 0x0000000420497211 */ /* 0x000fe400030f16ff */
[----:B------:R-:W-:Y:S02]  /*292b0*/  IADD3 R0, R252, 0x10d, RZ ;  /* 0x0000010dfc007810 */ /* 0x000fe40007ffe0ff */
[----:B-1----:R-:W-:-:S02]  /*292c0*/  IADD3 R53, R33, c[0x0][0x198], RZ ;  /* 0x0000660021357a10 */ /* 0x002fc40007ffe0ff */
[-C--:B------:R-:W-:Y:S01]  /*292d0*/  LEA.HI.X.SX32 R7, R7, R4.reuse, 0x2, P1 ;  /* 0x0000000407077211 */ /* 0x080fe200008f16ff */
[----:B------:R1:W-:Y:S01]  /*292e0*/  @P4 STG.E [R72.64], R48 ;  /* 0x0000003048004986 */ /* 0x0003e2000c101904 */
[----:B------:R-:W-:Y:S02]  /*292f0*/  ISETP.LT.AND P5, PT, R5, c[0x0][0x17c], !P0 ;  /* 0x00005f0005007a0c */ /* 0x000fe400047a1270 */
[----:B------:R-:W-:Y:S02]  /*29300*/  ISETP.LT.AND P3, PT, R0, c[0x0][0x17c], !P0 ;  /* 0x00005f0000007a0c */ /* 0x000fe40004761270 */
[-C--:B------:R-:W-:Y:S01]  /*29310*/  LEA R32, P6, R33, R3.reuse, 0x2 ;  /* 0x0000000321207211 */ /* 0x080fe200078c10ff */
[----:B------:R4:W-:Y:S01]  /*29320*/  @P2 STG.E [R6.64], R49 ;  /* 0x0000003106002986 */ /* 0x0009e2000c101904 */
[----:B--2---:R-:W-:Y:S02]  /*29330*/  LEA R16, P2, R53, R3, 0x2 ;  /* 0x0000000335107211 */ /* 0x004fe400078410ff */
[----:B------:R-:W-:-:S02]  /*29340*/  LEA.HI.X.SX32 R33, R33, R4, 0x2, P6 ;  /* 0x0000000421217211 */ /* 0x000fc400030f16ff */
[C---:B-1----:R-:W-:Y:S02]  /*29350*/  IADD3 R48, R53.reuse, c[0x0][0x198], RZ ;  /* 0x0000660035307a10 */ /* 0x042fe40007ffe0ff */
[----:B------:R-:W-:Y:S02]  /*29360*/  IADD3 R5, R252, 0x10e, RZ ;  /* 0x0000010efc057810 */ /* 0x000fe40007ffe0ff */
[----:B------:R-:W-:Y:S02]  /*29370*/  LEA R52, P6, R48, R3, 0x2 ;  /* 0x0000000330347211 */ /* 0x000fe400078c10ff */
[----:B------:R-:W-:Y:S02]  /*29380*/  IADD3 R0, R252, 0x10f, RZ ;  /* 0x0000010ffc007810 */ /* 0x000fe40007ffe0ff */
[----:B------:R-:W-:Y:S02]  /*29390*/  LEA.HI.X.SX32 R17, R53, R4, 0x2, P2 ;  /* 0x0000000435117211 */ /* 0x000fe400010f16ff */
[----:B------:R-:W-:-:S02]  /*293a0*/  ISETP.LT.AND P4, PT, R5, c[0x0][0x17c], !P0 ;  /* 0x00005f0005007a0c */ /* 0x000fc40004781270 */
[C---:B------:R-:W-:Y:S02]  /*293b0*/  LEA.HI.X.SX32 R53, R48.reuse, R4, 0x2, P6 ;  /* 0x0000000430357211 */ /* 0x040fe400030f16ff */
[----:B------:R-:W-:Y:S01]  /*293c0*/  IADD3 R48, R48, c[0x0][0x198], RZ ;  /* 0x0000660030307a10 */ /* 0x000fe20007ffe0ff */
[----:B------:R1:W-:Y:S01]  /*293d0*/  @P5 STG.E [R32.64], R20 ;  /* 0x0000001420005986 */ /* 0x0003e2000c101904 */
[----:B------:R-:W-:-:S03]  /*293e0*/  ISETP.LT.AND P1, PT, R0, c[0x0][0x17c], !P0 ;  /* 0x00005f0000007a0c */ /* 0x000fc60004721270 */
[----:B------:R2:W-:Y:S01]  /*293f0*/  @P3 STG.E [R16.64], R21 ;  /* 0x0000001510003986 */ /* 0x0005e2000c101904 */
[----:B----4-:R-:W-:Y:S02]  /*29400*/  LEA R6, P3, R48, R3, 0x2 ;  /* 0x0000000330067211 */ /* 0x010fe400078610ff */
        /* <DEDUP_REMOVED lines=10> */
[----:B--2---:R-:W-:Y:S02]  /*294b0*/  LEA R16, P1, R48, R3, 0x2 ;  /* 0x0000000330107211 */ /* 0x004fe400078210ff */
        /* <DEDUP_REMOVED lines=12> */
[----:B------:R2:W-:Y:S01]  /*29580*/  @P2 STG.E [R16.64], R65 ;  /* 0x0000004110002986 */ /* 0x0005e2000c101904 */
[----:B----4-:R-:W-:Y:S02]  /*29590*/  LEA R6, P2, R36, R3, 0x2 ;  /* 0x0000000324067211 */ /* 0x010fe400078410ff */
[----:B------:R-:W-:Y:S02]  /*295a0*/  IADD3 R0, R252, 0x115, RZ ;  /* 0x00000115fc007810 */ /* 0x000fe40007ffe0ff */
[C---:B------:R-:W-:Y:S02]  /*295b0*/  LEA.HI.X.SX32 R7, R36.reuse, R4, 0x2, P2 ;  /* 0x0000000424077211 */ /* 0x040fe400010f16ff */
[----:B-1----:R-:W-:Y:S02]  /*295c0*/  IADD3 R33, R36, c[0x0][0x198], RZ ;  /* 0x0000660024217a10 */ /* 0x002fe40007ffe0ff */
[----:B------:R-:W-:Y:S02]  /*295d0*/  ISETP.LT.AND P5, PT, R5, c[0x0][0x17c], !P0 ;  /* 0x00005f0005007a0c */ /* 0x000fe400047a1270 */
[----:B------:R-:W-:-:S02]  /*295e0*/  IADD3 R36, R33, c[0x0][0x198], RZ ;  /* 0x0000660021247a10 */ /* 0x000fc40007ffe0ff */
[----:B------:R-:W-:Y:S01]  /*295f0*/  ISETP.LT.AND P1, PT, R0, c[0x0][0x17c], !P0 ;  /* 0x00005f0000007a0c */ /* 0x000fe20004721270 */
[----:B------:R1:W-:Y:S01]  /*29600*/  @P4 STG.E [R20.64], R8 ;  /* 0x0000000814004986 */ /* 0x0003e2000c101904 */
[----:B------:R-:W-:-:S03]  /*29610*/  LEA R32, P6, R33, R3, 0x2 ;  /* 0x0000000321207211 */ /* 0x000fc600078c10ff */
[----:B------:R4:W-:Y:S01]  /*29620*/  @P3 STG.E [R6.64], R9 ;  /* 0x0000000906003986 */ /* 0x0009e2000c101904 */
[----:B--2---:R-:W-:Y:S02]  /*29630*/  LEA R16, P3, R36, R3, 0x2 ;  /* 0x0000000324107211 */ /* 0x004fe400078610ff */
[C---:B------:R-:W-:Y:S02]  /*29640*/  IADD3 R5, R252.reuse, 0x116, RZ ;  /* 0x00000116fc057810 */ /* 0x040fe40007ffe0ff */
[----:B------:R-:W-:Y:S02]  /*29650*/  IADD3 R0, R252, 0x117, RZ ;  /* 0x00000117fc007810 */ /* 0x000fe40007ffe0ff */
[----:B-1----:R-:W-:Y:S02]  /*29660*/  IADD3 R8, R36, c[0x0][0x198], RZ ;  /* 0x0000660024087a10 */ /* 0x002fe40007ffe0ff */
[----:B------:R-:W-:Y:S02]  /*29670*/  LEA.HI.X.SX32 R33, R33, R4, 0x2, P6 ;  /* 0x0000000421217211 */ /* 0x000fe400030f16ff */
[----:B----4-:R-:W-:-:S02]  /*29680*/  IADD3 R7, R8, c[0x0][0x198], RZ ;  /* 0x0000660008077a10 */ /* 0x010fc40007ffe0ff */
[----:B------:R-:W-:Y:S02]  /*29690*/  LEA.HI.X.SX32 R17, R36, R4, 0x2, P3 ;  /* 0x0000000424117211 */ /* 0x000fe400018f16ff */
[----:B------:R-:W-:Y:S02]  /*296a0*/  ISETP.LT.AND P4, PT, R5, c[0x0][0x17c], !P0 ;  /* 0x00005f0005007a0c */ /* 0x000fe40004781270 */
[----:B------:R-:W-:Y:S01]  /*296b0*/  ISETP.LT.AND P2, PT, R0, c[0x0][0x17c], !P0 ;  /* 0x00005f0000007a0c */ /* 0x000fe20004741270 */
[----:B------:R1:W-:Y:S01]  /*296c0*/  @P5 STG.E [R32.64], R24 ;  /* 0x0000001820005986 */ /* 0x0003e2000c101904 */
[----:B------:R-:W-:Y:S02]  /*296d0*/  IADD3 R9, R7, c[0x0][0x198], RZ ;  /* 0x0000660007097a10 */ /* 0x000fe40007ffe0ff */
[----:B------:R-:W-:Y:S01]  /*296e0*/  LEA R20, P6, R8, R3, 0x2 ;  /* 0x0000000308147211 */ /* 0x000fe200078c10ff */
[----:B------:R2:W-:Y:S01]  /*296f0*/  @P1 STG.E [R16.64], R25 ;  /* 0x0000001910001986 */ /* 0x0005e2000c101904 */
[----:B------:R-:W-:-:S02]  /*29700*/  IADD3 R5, R252, 0x118, RZ ;  /* 0x00000118fc057810 */ /* 0x000fc40007ffe0ff */
[-C--:B------:R-:W-:Y:S02]  /*29710*/  LEA R6, P1, R7, R3.reuse, 0x2 ;  /* 0x0000000307067211 */ /* 0x080fe400078210ff */
[----:B------:R-:W-:Y:S02]  /*29720*/  IADD3 R0, R252, 0x119, RZ ;  /* 0x00000119fc007810 */ /* 0x000fe40007ffe0ff */
[----:B-1----:R-:W-:Y:S02]  /*29730*/  IADD3 R24, R9, c[0x0][0x198], RZ ;  /* 0x0000660009187a10 */ /* 0x002fe40007ffe0ff */
[----:B------:R-:W-:Y:S02]  /*29740*/  LEA.HI.X.SX32 R21, R8, R4, 0x2, P6 ;  /* 0x0000000408157211 */ /* 0x000fe400030f16ff */
[----:B------:R-:W-:Y:S02]  /*29750*/  ISETP.LT.AND P5, PT, R5, c[0x0][0x17c], !P0 ;  /* 0x00005f0005007a0c */ /* 0x000fe400047a1270 */
[----:B------:R-:W-:-:S02]  /*29760*/  LEA R8, P6, R9, R3, 0x2 ;  /* 0x0000000309087211 */ /* 0x000fc400078c10ff */
[-C--:B------:R-:W-:Y:S02]  /*29770*/  LEA.HI.X.SX32 R7, R7, R4.reuse, 0x2, P1 ;  /* 0x0000000407077211 */ /* 0x080fe400008f16ff */
[----:B--2---:R-:W-:Y:S02]  /*29780*/  IADD3 R25, R24, c[0x0][0x198], RZ ;  /* 0x0000660018197a10 */ /* 0x004fe40007ffe0ff */
[----:B------:R-:W-:Y:S01]  /*29790*/  ISETP.LT.AND P3, PT, R0, c[0x0][0x17c], !P0 ;  /* 0x00005f0000007a0c */ /* 0x000fe20004761270 */
[----:B------:R1:W-:Y:S01]  /*297a0*/  @P4 STG.E [R20.64], R40 ;  /* 0x0000002814004986 */ /* 0x0003e2000c101904 */
[----:B------:R-:W-:Y:S02]  /*297b0*/  IADD3 R5, R252, 0x11a, RZ ;  /* 0x0000011afc057810 */ /* 0x000fe40007ffe0ff */
[----:B------:R-:W-:Y:S01]  /*297c0*/  LEA.HI.X.SX32 R9, R9, R4, 0x2, P6 ;  /* 0x0000000409097211 */ /* 0x000fe200030f16ff */
[----:B------:R2:W-:Y:S01]  /*297d0*/  @P2 STG.E [R6.64], R41 ;  /* 0x0000002906002986 */ /* 0x0005e2000c101904 */
[----:B------:R-:W-:-:S02]  /*297e0*/  LEA R16, P2, R24, R3, 0x2 ;  /* 0x0000000318107211 */ /* 0x000fc400078410ff */
[----:B------:R-:W-:Y:S02]  /*297f0*/  IADD3 R0, R252, 0x11b, RZ ;  /* 0x0000011bfc007810 */ /* 0x000fe40007ffe0ff */
[----:B------:R-:W-:Y:S02]  /*29800*/  ISETP.LT.AND P4, PT, R5, c[0x0][0x17c], !P0 ;  /* 0x00005f0005007a0c */ /* 0x000fe40004781270 */
[C---:B-1----:R-:W-:Y:S02]  /*29810*/  LEA R20, P6, R25.reuse, R3, 0x2 ;  /* 0x0000000319147211 */ /* 0x042fe400078c10ff */
[-C--:B------:R-:W-:Y:S02]  /*29820*/  LEA.HI.X.SX32 R17, R24, R4.reuse, 0x2, P2 ;  /* 0x0000000418117211 */ /* 0x080fe400010f16ff */
        /* <DEDUP_REMOVED lines=29> */
[----:B------:R-:W-:Y:S01]  /*29a00*/  @P2 STG.E [R16.64], R29 ;  /* 0x0000001d10002986 */ /* 0x000fe2000c101904 */
        /* <DEDUP_REMOVED lines=10> */
[----:B------:R-:W-:Y:S02]  /*29ab0*/  LEA R12, P3, R13, R3, 0x2 ;  /* 0x000000030d0c7211 */ /* 0x000fe400078610ff */
[----:B------:R-:W-:Y:S02]  /*29ac0*/  LEA.HI.X.SX32 R9, R9, R4, 0x2, P6 ;  /* 0x0000000409097211 */ /* 0x000fe400030f16ff */
[----:B-1----:R-:W-:-:S04]  /*29ad0*/  IADD3 R20, R13, c[0x0][0x198], RZ ;  /* 0x000066000d147a10 */ /* 0x002fc80007ffe0ff */
[----:B------:R-:W-:Y:S02]  /*29ae0*/  LEA R16, P6, R20, R3, 0x2 ;  /* 0x0000000314107211 */ /* 0x000fe400078c10ff */
[-C--:B------:R-:W-:Y:S02]  /*29af0*/  LEA.HI.X.SX32 R13, R13, R4.reuse, 0x2, P3 ;  /* 0x000000040d0d7211 */ /* 0x080fe400018f16ff */
[----:B------:R-:W-:Y:S02]  /*29b00*/  IADD3 R5, R252, 0x122, RZ ;  /* 0x00000122fc057810 */ /* 0x000fe40007ffe0ff */
[C---:B------:R-:W-:Y:S02]  /*29b10*/  LEA.HI.X.SX32 R17, R20.reuse, R4, 0x2, P6 ;  /* 0x0000000414117211 */ /* 0x040fe400030f16ff */
[----:B------:R-:W-:Y:S01]  /*29b20*/  IADD3 R20, R20, c[0x0][0x198], RZ ;  /* 0x0000660014147a10 */ /* 0x000fe20007ffe0ff */
[----:B------:R1:W-:Y:S01]  /*29b30*/  @P5 STG.E [R8.64], R74 ;  /* 0x0000004a08005986 */ /* 0x0003e2000c101904 */
[----:B------:R-:W-:-:S02]  /*29b40*/  IADD3 R0, R252, 0x123, RZ ;  /* 0x00000123fc007810 */ /* 0x000fc40007ffe0ff */
[----:B------:R-:W-:Y:S01]  /*29b50*/  ISETP.LT.AND P4, PT, R5, c[0x0][0x17c], !P0 ;  /* 0x00005f0005007a0c */ /* 0x000fe20004781270 */
[----:B------:R4:W-:Y:S01]  /*29b60*/  @P1 STG.E [R12.64], R75 ;  /* 0x0000004b0c001986 */ /* 0x0009e2000c101904 */
[----:B--2---:R-:W-:Y:S02]  /*29b70*/  LEA R6, P1, R20, R3, 0x2 ;  /* 0x0000000314067211 */ /* 0x004fe400078210ff */
[----:B------:R-:W-:Y:S02]  /*29b80*/  ISETP.LT.AND P2, PT, R0, c[0x0][0x17c], !P0 ;  /* 0x00005f0000007a0c */ /* 0x000fe40004741270 */
[----:B------:R-:W-:Y:S02]  /*29b90*/  IADD3 R5, R252, 0x124, RZ ;  /* 0x00000124fc057810 */ /* 0x000fe40007ffe0ff */
[C---:B-1----:R-:W-:Y:S02]  /*29ba0*/  IADD3 R9, R20.reuse, c[0x0][0x198], RZ ;  /* 0x0000660014097a10 */ /* 0x042fe40007ffe0ff */
[----:B------:R-:W-:-:S02]  /*29bb0*/  LEA.HI.X.SX32 R7, R20, R4, 0x2, P1 ;  /* 0x0000000414077211 */ /* 0x000fc400008f16ff */
[----:B------:R-:W-:Y:S02]  /*29bc0*/  IADD3 R20, R9, c[0x0][0x198], RZ ;  /* 0x0000660009147a10 */ /* 0x000fe40007ffe0ff */
[----:B------:R-:W-:Y:S02]  /*29bd0*/  IADD3 R0, R252, 0x125, RZ ;  /* 0x00000125fc007810 */ /* 0x000fe40007ffe0ff */
[----:B------:R-:W-:Y:S02]  /*29be0*/  ISETP.LT.AND P5, PT, R5, c[0x0][0x17c], !P0 ;  /* 0x00005f0005007a0c */ /* 0x000fe400047a1270 */
[----:B------:R-:W-:Y:S02]  /*29bf0*/  LEA R8, P6, R9, R3, 0x2 ;  /* 0x0000000309087211 */ /* 0x000fe400078c10ff */
[----:B------:R-:W-:Y:S01]  /*29c00*/  IADD3 R21, R20, c[0x0][0x198], RZ ;  /* 0x0000660014157a10 */ /* 0x000fe20007ffe0ff */
[----:B------:R1:W-:Y:S01]  /*29c10*/  @P4 STG.E [R16.64], R54 ;  /* 0x0000003610004986 */ /* 0x0003e2000c101904 */
[----:B------:R-:W-:-:S02]  /*29c20*/  ISETP.LT.AND P3, PT, R0, c[0x0][0x17c], !P0 ;  /* 0x00005f0000007a0c */ /* 0x000fc40004761270 */
[-C--:B------:R-:W-:Y:S01]  /*29c30*/  LEA.HI.X.SX32 R9, R9, R4.reuse, 0x2, P6 ;  /* 0x0000000409097211 */ /* 0x080fe200030f16ff */
[----:B------:R-:W-:Y:S01]  /*29c40*/  @P2 STG.E [R6.64], R55 ;  /* 0x0000003706002986 */ /* 0x000fe2000c101904 */
[----:B------:R-:W-:Y:S02]  /*29c50*/  IADD3 R5, R252, 0x126, RZ ;  /* 0x00000126fc057810 */ /* 0x000fe40007ffe0ff */
[-C--:B----4-:R-:W-:Y:S02]  /*29c60*/  LEA R12, P2, R20, R3.reuse, 0x2 ;  /* 0x00000003140c7211 */ /* 0x090fe400078410ff */
[C---:B-1----:R-:W-:Y:S02]  /*29c70*/  LEA R16, P6, R21.reuse, R3, 0x2 ;  /* 0x0000000315107211 */ /* 0x042fe400078c10ff */
[----:B------:R-:W-:Y:S02]  /*29c80*/  IADD3 R0, R252, 0x127, RZ ;  /* 0x00000127fc007810 */ /* 0x000fe40007ffe0ff */
[----:B------:R-:W-:-:S02]  /*29c90*/  LEA.HI.X.SX32 R17, R21, R4, 0x2, P6 ;  /* 0x0000000415117211 */ /* 0x000fc400030f16ff */
[----:B------:R-:W-:Y:S01]  /*29ca0*/  IADD3 R21, R21, c[0x0][0x198], RZ ;  /* 0x0000660015157a10 */ /* 0x000fe20007ffe0ff */
[----:B------:R1:W-:Y:S01]  /*29cb0*/  @P5 STG.E [R8.64], R18 ;  /* 0x0000001208005986 */ /* 0x0003e2000c101904 */
[----:B------:R-:W-:Y:S02]  /*29cc0*/  ISETP.LT.AND P4, PT, R5, c[0x0][0x17c], !P0 ;  /* 0x00005f0005007a0c */ /* 0x000fe40004781270 */
[----:B------:R-:W-:Y:S02]  /*29cd0*/  LEA.HI.X.SX32 R13, R20, R4, 0x2, P2 ;  /* 0x00000004140d7211 */ /* 0x000fe400010f16ff */
[----:B------:R-:W-:Y:S02]  /*29ce0*/  ISETP.LT.AND P1, PT, R0, c[0x0][0x17c], !P0 ;  /* 0x00005f0000007a0c */ /* 0x000fe40004721270 */
[----:B------:R-:W-:Y:S01]  /*29cf0*/  IADD3 R5, R252, 0x128, RZ ;  /* 0x00000128fc057810 */ /* 0x000fe20007ffe0ff */
[----:B------:R2:W-:Y:S01]  /*29d00*/  @P3 STG.E [R12.64], R19 ;  /* 0x000000130c003986 */ /* 0x0005e2000c101904 */
[----:B-1----:R-:W-:-:S02]  /*29d10*/  IADD3 R9, R21, c[0x0][0x198], RZ ;  /* 0x0000660015097a10 */ /* 0x002fc40007ffe0ff */
[-C--:B------:R-:W-:Y:S02]  /*29d20*/  LEA R6, P3, R21, R3.reuse, 0x2 ;  /* 0x0000000315067211 */ /* 0x080fe400078610ff */
[----:B------:R-:W-:Y:S02]  /*29d30*/  IADD3 R18, R9, c[0x0][0x198], RZ ;  /* 0x0000660009127a10 */ /* 0x000fe40007ffe0ff */
[----:B------:R-:W-:Y:S02]  /*29d40*/  IADD3 R0, R252, 0x129, RZ ;  /* 0x00000129fc007810 */ /* 0x000fe40007ffe0ff */
[----:B------:R-:W-:Y:S02]  /*29d50*/  ISETP.LT.AND P5, PT, R5, c[0x0][0x17c], !P0 ;  /* 0x00005f0005007a0c */ /* 0x000fe400047a1270 */
[----:B------:R-:W-:Y:S02]  /*29d60*/  LEA R8, P6, R9, R3, 0x2 ;  /* 0x0000000309087211 */ /* 0x000fe400078c10ff */
[----:B------:R-:W-:-:S02]  /*29d70*/  LEA.HI.X.SX32 R7, R21, R4, 0x2, P3 ;  /* 0x0000000415077211 */ /* 0x000fc400018f16ff */
[----:B--2---:R-:W-:Y:S01]  /*29d80*/  IADD3 R19, R18, c[0x0][0x198], RZ ;  /* 0x0000660012137a10 */ /* 0x004fe20007ffe0ff */
[----:B------:R1:W-:Y:S01]  /*29d90*/  @P4 STG.E [R16.64], R34 ;  /* 0x0000002210004986 */ /* 0x0003e2000c101904 */
[----:B------:R-:W-:Y:S02]  /*29da0*/  ISETP.LT.AND P2, PT, R0, c[0x0][0x17c], !P0 ;  /* 0x00005f0000007a0c */ /* 0x000fe40004741270 */
[----:B------:R-:W-:Y:S01]  /*29db0*/  LEA.HI.X.SX32 R9, R9, R4, 0x2, P6 ;  /* 0x0000000409097211 */ /* 0x000fe200030f16ff */
[----:B------:R2:W-:Y:S01]  /*29dc0*/  @P1 STG.E [R6.64], R35 ;  /* 0x0000002306001986 */ /* 0x0005e2000c101904 */
[-C--:B------:R-:W-:Y:S02]  /*29dd0*/  LEA R12, P1, R18, R3.reuse, 0x2 ;  /* 0x00000003120c7211 */ /* 0x080fe400078210ff */
[----:B------:R-:W-:Y:S02]  /*29de0*/  IADD3 R5, R252, 0x12a, RZ ;  /* 0x0000012afc057810 */ /* 0x000fe40007ffe0ff */
[----:B-1----:R-:W-:-:S02]  /*29df0*/  LEA R16, P6, R19, R3, 0x2 ;  /* 0x0000000313107211 */ /* 0x002fc400078c10ff */
[----:B------:R-:W-:Y:S02]  /*29e00*/  IADD3 R0, R252, 0x12b, RZ ;  /* 0x0000012bfc007810 */ /* 0x000fe40007ffe0ff */
[CC--:B------:R-:W-:Y:S02]  /*29e10*/  LEA.HI.X.SX32 R17, R19.reuse, R4.reuse, 0x2, P6 ;  /* 0x0000000413117211 */ /* 0x0c0fe400030f16ff */
[----:B------:R-:W-:Y:S02]  /*29e20*/  IADD3 R19, R19, c[0x0][0x198], RZ ;  /* 0x0000660013137a10 */ /* 0x000fe40007ffe0ff */
[----:B------:R-:W-:Y:S01]  /*29e30*/  LEA.HI.X.SX32 R13, R18, R4, 0x2, P1 ;  /* 0x00000004120d7211 */ /* 0x000fe200008f16ff */
[----:B------:R1:W-:Y:S01]  /*29e40*/  @P5 STG.E [R8.64], R70 ;  /* 0x0000004608005986 */ /* 0x0003e2000c101904 */
[----:B------:R-:W-:Y:S02]  /*29e50*/  ISETP.LT.AND P4, PT, R5, c[0x0][0x17c], !P0 ;  /* 0x00005f0005007a0c */ /* 0x000fe40004781270 */
[----:B------:R-:W-:Y:S01]  /*29e60*/  ISETP.LT.AND P3, PT, R0, c[0x0][0x17c], !P0 ;  /* 0x00005f0000007a0c */ /* 0x000fe20004761270 */
[----:B------:R4:W-:Y:S01]  /*29e70*/  @P2 STG.E [R12.64], R71 ;  /* 0x000000470c002986 */ /* 0x0009e2000c101904 */
[----:B------:R-:W-:-:S02]  /*29e80*/  IADD3 R5, R252, 0x12c, RZ ;  /* 0x0000012cfc057810 */ /* 0x000fc40007ffe0ff */
[CC--:B--2---:R-:W-:Y:S02]  /*29e90*/  LEA R6, P2, R19.reuse, R3.reuse, 0x2 ;  /* 0x0000000313067211 */ /* 0x0c4fe400078410ff */
[----:B-1----:R-:W-:Y:S02]  /*29ea0*/  IADD3 R9, R19, c[0x0][0x198], RZ ;  /* 0x0000660013097a10 */ /* 0x002fe40007ffe0ff */
[----:B------:R-:W-:Y:S02]  /*29eb0*/  IADD3 R0, R252, 0x12d, RZ ;  /* 0x0000012dfc007810 */ /* 0x000fe40007ffe0ff */
[----:B------:R-:W-:Y:S02]  /*29ec0*/  IADD3 R18, R9, c[0x0][0x198], RZ ;  /* 0x0000660009127a10 */ /* 0x000fe40007ffe0ff */
[----:B------:R-:W-:Y:S02]  /*29ed0*/  ISETP.LT.AND P5, PT, R5, c[0x0][0x17c], !P0 ;  /* 0x00005f0005007a0c */ /* 0x000fe400047a1270 */
[----:B------:R-:W-:-:S02]  /*29ee0*/  LEA R8, P6, R9, R3, 0x2 ;  /* 0x0000000309087211 */ /* 0x000fc400078c10ff */
[-C--:B------:R-:W-:Y:S02]  /*29ef0*/  LEA.HI.X.SX32 R7, R19, R4.reuse, 0x2, P2 ;  /* 0x0000000413077211 */ /* 0x080fe400010f16ff */
        /* <DEDUP_REMOVED lines=75> */
[C---:B------:R-:W-:Y:S02]  /*2a3b0*/  LEA R10, P3, R11.reuse, R3, 0x2 ;  /* 0x000000030b0a7211 */ /* 0x040fe400078610ff */
[C---:B------:R-:W-:Y:S02]  /*2a3c0*/  IADD3 R5, R252.reuse, 0x13a, RZ ;  /* 0x0000013afc057810 */ /* 0x040fe40007ffe0ff */
[----:B------:R-:W-:Y:S02]  /*2a3d0*/  IADD3 R0, R252, 0x13b, RZ ;  /* 0x0000013bfc007810 */ /* 0x000fe40007ffe0ff */
[----:B----4-:R-:W-:Y:S02]  /*2a3e0*/  IADD3 R13, R11, c[0x0][0x198], RZ ;  /* 0x000066000b0d7a10 */ /* 0x010fe40007ffe0ff */
[-C--:B------:R-:W-:Y:S02]  /*2a3f0*/  LEA.HI.X.SX32 R9, R9, R4.reuse, 0x2, P6 ;  /* 0x0000000409097211 */ /* 0x080fe400030f16ff */
[----:B------:R-:W-:-:S02]  /*2a400*/  LEA.HI.X.SX32 R11, R11, R4, 0x2, P3 ;  /* 0x000000040b0b7211 */ /* 0x000fc400018f16ff */
[----:B------:R-:W-:Y:S02]  /*2a410*/  ISETP.LT.AND P4, PT, R5, c[0x0][0x17c], !P0 ;  /* 0x00005f0005007a0c */ /* 0x000fe40004781270 */
[----:B------:R-:W-:Y:S02]  /*2a420*/  ISETP.LT.AND P2, PT, R0, c[0x0][0x17c], !P0 ;  /* 0x00005f0000007a0c */ /* 0x000fe40004741270 */
[C---:B-1----:R-:W-:Y:S01]  /*2a430*/  IADD3 R16, R13.reuse, c[0x0][0x198], RZ ;  /* 0x000066000d107a10 */ /* 0x042fe20007ffe0ff */
[----:B------:R1:W-:Y:S01]  /*2a440*/  @P5 STG.E [R8.64], R62 ;  /* 0x0000003e08005986 */ /* 0x0003e2000c101904 */
[----:B------:R-:W-:-:S03]  /*2a450*/  LEA R12, P6, R13, R3, 0x2 ;  /* 0x000000030d0c7211 */ /* 0x000fc600078c10ff */
[----:B------:R4:W-:Y:S01]  /*2a460*/  @P1 STG.E [R10.64], R63 ;  /* 0x0000003f0a001986 */ /* 0x0009e2000c101904 */
[----:B--2---:R-:W-:Y:S02]  /*2a470*/  LEA R6, P1, R16, R3, 0x2 ;  /* 0x0000000310067211 */ /* 0x004fe400078210ff */
[C---:B------:R-:W-:Y:S02]  /*2a480*/  IADD3 R5, R252.reuse, 0x13c, RZ ;  /* 0x0000013cfc057810 */ /* 0x040fe40007ffe0ff */
[----:B------:R-:W-:Y:S02]  /*2a490*/  IADD3 R0, R252, 0x13d, RZ ;  /* 0x0000013dfc007810 */ /* 0x000fe40007ffe0ff */
[C---:B------:R-:W-:Y:S02]  /*2a4a0*/  IADD3 R17, R16.reuse, c[0x0][0x198], RZ ;  /* 0x0000660010117a10 */ /* 0x040fe40007ffe0ff */
[-C--:B------:R-:W-:Y:S02]  /*2a4b0*/  LEA.HI.X.SX32 R13, R13, R4.reuse, 0x2, P6 ;  /* 0x000000040d0d7211 */ /* 0x080fe400030f16ff */
[----:B------:R-:W-:-:S02]  /*2a4c0*/  LEA.HI.X.SX32 R7, R16, R4, 0x2, P1 ;  /* 0x0000000410077211 */ /* 0x000fc400008f16ff */
[----:B------:R-:W-:Y:S02]  /*2a4d0*/  ISETP.LT.AND P5, PT, R5, c[0x0][0x17c], !P0 ;  /* 0x00005f0005007a0c */ /* 0x000fe400047a1270 */
[C---:B------:R-:W-:Y:S02]  /*2a4e0*/  IADD3 R18, R17.reuse, c[0x0][0x198], RZ ;  /* 0x0000660011127a10 */ /* 0x040fe40007ffe0ff */
[----:B------:R-:W-:Y:S01]  /*2a4f0*/  ISETP.LT.AND P3, PT, R0, c[0x0][0x17c], !P0 ;  /* 0x00005f0000007a0c */ /* 0x000fe20004761270 */
[----:B------:R2:W-:Y:S01]  /*2a500*/  @P4 STG.E [R12.64], R14 ;  /* 0x0000000e0c004986 */ /* 0x0005e2000c101904 */
[----:B-1----:R-:W-:-:S03]  /*2a510*/  LEA R8, P6, R17, R3, 0x2 ;  /* 0x0000000311087211 */ /* 0x002fc600078c10ff */
[----:B------:R1:W-:Y:S01]  /*2a520*/  @P2 STG.E [R6.64], R15 ;  /* 0x0000000f06002986 */ /* 0x0003e2000c101904 */
[----:B----4-:R-:W-:Y:S02]  /*2a530*/  LEA R10, P2, R18, R3, 0x2 ;  /* 0x00000003120a7211 */ /* 0x010fe400078410ff */
[----:B------:R-:W-:Y:S02]  /*2a540*/  IADD3 R5, R252, 0x13e, RZ ;  /* 0x0000013efc057810 */ /* 0x000fe40007ffe0ff */
[----:B------:R-:W-:Y:S02]  /*2a550*/  IADD3 R19, R18, c[0x0][0x198], RZ ;  /* 0x0000660012137a10 */ /* 0x000fe40007ffe0ff */
[----:B------:R-:W-:Y:S02]  /*2a560*/  IADD3 R0, R252, 0x13f, RZ ;  /* 0x0000013ffc007810 */ /* 0x000fe40007ffe0ff */
[-C--:B------:R-:W-:Y:S02]  /*2a570*/  LEA.HI.X.SX32 R9, R17, R4.reuse, 0x2, P6 ;  /* 0x0000000411097211 */ /* 0x080fe400030f16ff */
[----:B------:R-:W-:-:S02]  /*2a580*/  LEA.HI.X.SX32 R11, R18, R4, 0x2, P2 ;  /* 0x00000004120b7211 */ /* 0x000fc400010f16ff */
[----:B------:R-:W-:Y:S02]  /*2a590*/  ISETP.LT.AND P4, PT, R5, c[0x0][0x17c], !P0 ;  /* 0x00005f0005007a0c */ /* 0x000fe40004781270 */
[C---:B------:R-:W-:Y:S02]  /*2a5a0*/  IADD3 R20, R19.reuse, c[0x0][0x198], RZ ;  /* 0x0000660013147a10 */ /* 0x040fe40007ffe0ff */
[----:B------:R-:W-:Y:S01]  /*2a5b0*/  ISETP.LT.AND P1, PT, R0, c[0x0][0x17c], !P0 ;  /* 0x00005f0000007a0c */ /* 0x000fe20004721270 */
[----:B------:R4:W-:Y:S01]  /*2a5c0*/  @P5 STG.E [R8.64], R30 ;  /* 0x0000001e08005986 */ /* 0x0009e2000c101904 */
[----:B--2---:R-:W-:-:S03]  /*2a5d0*/  LEA R12, P6, R19, R3, 0x2 ;  /* 0x00000003130c7211 */ /* 0x004fc600078c10ff */
[----:B------:R2:W-:Y:S01]  /*2a5e0*/  @P3 STG.E [R10.64], R31 ;  /* 0x0000001f0a003986 */ /* 0x0005e2000c101904 */
[----:B-1----:R-:W-:Y:S02]  /*2a5f0*/  LEA R6, P3, R20, R3, 0x2 ;  /* 0x0000000314067211 */ /* 0x002fe400078610ff */
        /* <DEDUP_REMOVED lines=9> */
[----:B----4-:R-:W-:-:S03]  /*2a690*/  LEA R8, P6, R21, R3, 0x2 ;  /* 0x0000000315087211 */ /* 0x010fc600078c10ff */
[----:B------:R4:W-:Y:S01]  /*2a6a0*/  @P1 STG.E [R6.64], R47 ;  /* 0x0000002f06001986 */ /* 0x0009e2000c101904 */
[----:B--2---:R-:W-:Y:S02]  /*2a6b0*/  LEA R10, P1, R16, R3, 0x2 ;  /* 0x00000003100a7211 */ /* 0x004fe400078210ff */
[----:B------:R-:W-:Y:S02]  /*2a6c0*/  IADD3 R5, R252, 0x142, RZ ;  /* 0x00000142fc057810 */ /* 0x000fe40007ffe0ff */
[----:B------:R-:W-:Y:S02]  /*2a6d0*/  IADD3 R14, R16, c[0x0][0x198], RZ ;  /* 0x00006600100e7a10 */ /* 0x000fe40007ffe0ff */
[----:B------:R-:W-:Y:S02]  /*2a6e0*/  IADD3 R0, R252, 0x143, RZ ;  /* 0x00000143fc007810 */ /* 0x000fe40007ffe0ff */
[-C--:B------:R-:W-:Y:S02]  /*2a6f0*/  LEA.HI.X.SX32 R9, R21, R4.reuse, 0x2, P6 ;  /* 0x0000000415097211 */ /* 0x080fe400030f16ff */
[----:B------:R-:W-:-:S02]  /*2a700*/  LEA.HI.X.SX32 R11, R16, R4, 0x2, P1 ;  /* 0x00000004100b7211 */ /* 0x000fc400008f16ff */
[----:B------:R-:W-:Y:S02]  /*2a710*/  ISETP.LT.AND P4, PT, R5, c[0x0][0x17c], !P0 ;  /* 0x00005f0005007a0c */ /* 0x000fe40004781270 */
[----:B------:R-:W-:Y:S02]  /*2a720*/  IADD3 R17, R14, c[0x0][0x198], RZ ;  /* 0x000066000e117a10 */ /* 0x000fe40007ffe0ff */
[----:B------:R-:W-:Y:S01]  /*2a730*/  ISETP.LT.AND P3, PT, R0, c[0x0][0x17c], !P0 ;  /* 0x00005f0000007a0c */ /* 0x000fe20004761270 */
[----:B------:R2:W-:Y:S01]  /*2a740*/  @P5 STG.E [R8.64], R56 ;  /* 0x0000003808005986 */ /* 0x0005e2000c101904 */
[----:B-1----:R-:W-:-:S03]  /*2a750*/  LEA R12, P6, R14, R3, 0x2 ;  /* 0x000000030e0c7211 */ /* 0x002fc600078c10ff */
[----:B------:R1:W-:Y:S01]  /*2a760*/  @P2 STG.E [R10.64], R57 ;  /* 0x000000390a002986 */ /* 0x0003e2000c101904 */
[C---:B----4-:R-:W-:Y:S02]  /*2a770*/  LEA R6, P2, R17.reuse, R3, 0x2 ;  /* 0x0000000311067211 */ /* 0x050fe400078410ff */
[C---:B------:R-:W-:Y:S02]  /*2a780*/  IADD3 R5, R252.reuse, 0x144, RZ ;  /* 0x00000144fc057810 */ /* 0x040fe40007ffe0ff */
[C---:B------:R-:W-:Y:S02]  /*2a790*/  IADD3 R22, R17.reuse, c[0x0][0x198], RZ ;  /* 0x0000660011167a10 */ /* 0x040fe40007ffe0ff */
[----:B------:R-:W-:Y:S02]  /*2a7a0*/  IADD3 R0, R252, 0x145, RZ ;  /* 0x00000145fc007810 */ /* 0x000fe40007ffe0ff */
[-C--:B------:R-:W-:Y:S02]  /*2a7b0*/  LEA.HI.X.SX32 R13, R14, R4.reuse, 0x2, P6 ;  /* 0x000000040e0d7211 */ /* 0x080fe400030f16ff */
[----:B------:R-:W-:-:S02]  /*2a7c0*/  LEA.HI.X.SX32 R7, R17, R4, 0x2, P2 ;  /* 0x0000000411077211 */ /* 0x000fc400010f16ff */
[----:B------:R-:W-:Y:S02]  /*2a7d0*/  ISETP.LT.AND P5, PT, R5, c[0x0][0x17c], !P0 ;  /* 0x00005f0005007a0c */ /* 0x000fe400047a1270 */
[----:B------:R-:W-:Y:S02]  /*2a7e0*/  IADD3 R18, R22, c[0x0][0x198], RZ ;  /* 0x0000660016127a10 */ /* 0x000fe40007ffe0ff */
        /* <DEDUP_REMOVED lines=16> */
[C---:B--2---:R-:W-:Y:S02]  /*2a8f0*/  LEA R6, P1, R19.reuse, R3, 0x2 ;  /* 0x0000000313067211 */ /* 0x044fe400078210ff */
[C---:B------:R-:W-:Y:S02]  /*2a900*/  IADD3 R5, R252.reuse, 0x148, RZ ;  /* 0x00000148fc057810 */ /* 0x040fe40007ffe0ff */
[----:B------:R-:W-:Y:S02]  /*2a910*/  IADD3 R23, R19, c[0x0][0x198], RZ ;  /* 0x0000660013177a10 */ /* 0x000fe40007ffe0ff */
[----:B------:R-:W-:Y:S02]  /*2a920*/  IADD3 R0, R252, 0x149, RZ ;  /* 0x00000149fc007810 */ /* 0x000fe40007ffe0ff */
[-C--:B------:R-:W-:Y:S02]  /*2a930*/  LEA.HI.X.SX32 R13, R15, R4.reuse, 0x2, P6 ;  /* 0x000000040f0d7211 */ /* 0x080fe400030f16ff */
[----:B------:R-:W-:-:S02]  /*2a940*/  LEA.HI.X.SX32 R7, R19, R4, 0x2, P1 ;  /* 0x0000000413077211 */ /* 0x000fc400008f16ff */
[----:B------:R-:W-:Y:S02]  /*2a950*/  ISETP.LT.AND P5, PT, R5, c[0x0][0x17c], !P0 ;  /* 0x00005f0005007a0c */ /* 0x000fe400047a1270 */
[C---:B------:R-:W-:Y:S02]  /*2a960*/  IADD3 R20, R23.reuse, c[0x0][0x198], RZ ;  /* 0x0000660017147a10 */ /* 0x040fe40007ffe0ff */
[----:B------:R-:W-:Y:S01]  /*2a970*/  ISETP.LT.AND P3, PT, R0, c[0x0][0x17c], !P0 ;  /* 0x00005f0000007a0c */ /* 0x000fe20004761270 */
[----:B------:R-:W-:Y:S01]  /*2a980*/  @P4 STG.E [R12.64], R108 ;  /* 0x0000006c0c004986 */ /* 0x000fe2000c101904 */
        /* <DEDUP_REMOVED lines=12> */
[----:B------:R-:W-:-:S03]  /*2aa50*/  LEA R14, P6, R21, R3, 0x2 ;  /* 0x00000003150e7211 */ /* 0x000fc600078c10ff */
        /* <DEDUP_REMOVED lines=25> */
[----:B--2---:R-:W-:Y:S02]  /*2abf0*/  LEA R6, P2, R28, R3, 0x2 ;  /* 0x000000031c067211 */ /* 0x004fe400078410ff */
[-C--:B------:R-:W-:Y:S02]  /*2ac00*/  LEA.HI.X.SX32 R15, R26, R4.reuse, 0x2, P6 ;  /* 0x000000041a0f7211 */ /* 0x080fe400030f16ff */
[C---:B------:R-:W-:Y:S01]  /*2ac10*/  LEA.HI.X.SX32 R7, R28.reuse, R4, 0x2, P2 ;  /* 0x000000041c077211 */ /* 0x040fe200010f16ff */
[----:B----4-:R-:W2:Y:S04]  /*2ac20*/  LDL.LU R86, [R1+0xc64] ;  /* 0x000c640001567983 */ /* 0x010ea80000300800 */
[----:B-1----:R-:W4:Y:S04]  /*2ac30*/  LDL.LU R87, [R1+0xc60] ;  /* 0x000c600001577983 */ /* 0x002f280000300800 */
[----:B------:R1:W-:Y:S04]  /*2ac40*/  @P4 STG.E [R14.64], R58 ;  /* 0x0000003a0e004986 */ /* 0x0003e8000c101904 */
[----:B------:R3:W-:Y:S04]  /*2ac50*/  @P3 STG.E [R6.64], R59 ;  /* 0x0000003b06003986 */ /* 0x0007e8000c101904 */
[----:B-1----:R-:W2:Y:S04]  /*2ac60*/  LDL.LU R58, [R1+0xc5c] ;  /* 0x000c5c00013a7983 */ /* 0x002ea80000300800 */
[----:B---3--:R-:W3:Y:S01]  /*2ac70*/  LDL.LU R59, [R1+0xc58] ;  /* 0x000c5800013b7983 */ /* 0x008ee20000300800 */
[----:B------:R-:W-:-:S04]  /*2ac80*/  IADD3 R30, R28, c[0x0][0x198], RZ ;  /* 0x000066001c1e7a10 */ /* 0x000fc80007ffe0ff */
        /* <DEDUP_REMOVED lines=26> */
[----:B------:R-:W-:Y:S02]  /*2ae30*/  IADD3 R28, R15, c[0x0][0x198], RZ ;  /* 0x000066000f1c7a10 */ /* 0x000fe40007ffe0ff */
[----:B------:R-:W-:Y:S02]  /*2ae40*/  IADD3 R5, R252, 0x150, RZ ;  /* 0x00000150fc057810 */ /* 0x000fe40007ffe0ff */
[----:B------:R-:W-:Y:S02]  /*2ae50*/  IADD3 R13, R28, c[0x0][0x198], RZ ;  /* 0x000066001c0d7a10 */ /* 0x000fe40007ffe0ff */
[----:B------:R-:W-:Y:S02]  /*2ae60*/  IADD3 R0, R252, 0x151, RZ ;  /* 0x00000151fc007810 */ /* 0x000fe40007ffe0ff */
[----:B------:R-:W-:Y:S02]  /*2ae70*/  ISETP.LT.AND P5, PT, R5, c[0x0][0x17c], !P0 ;  /* 0x00005f0005007a0c */ /* 0x000fe400047a1270 */
[----:B------:R-:W-:-:S02]  /*2ae80*/  IADD3 R61, R13, c[0x0][0x198], RZ ;  /* 0x000066000d3d7a10 */ /* 0x000fc40007ffe0ff */
[----:B------:R-:W-:Y:S02]  /*2ae90*/  IADD3 R5, R252, 0x152, RZ ;  /* 0x00000152fc057810 */ /* 0x000fe40007ffe0ff */
[----:B------:R-:W-:Y:S02]  /*2aea0*/  ISETP.LT.AND P1, PT, R0, c[0x0][0x17c], !P0 ;  /* 0x00005f0000007a0c */ /* 0x000fe40004721270 */
[C---:B------:R-:W-:Y:S02]  /*2aeb0*/  LEA R8, P6, R30.reuse, R3, 0x2 ;  /* 0x000000031e087211 */ /* 0x040fe400078c10ff */
[----:B------:R-:W-:Y:S02]  /*2aec0*/  IADD3 R14, R61, c[0x0][0x198], RZ ;  /* 0x000066003d0e7a10 */ /* 0x000fe40007ffe0ff */
[----:B------:R-:W-:Y:S02]  /*2aed0*/  ISETP.LT.AND P4, PT, R5, c[0x0][0x17c], !P0 ;  /* 0x00005f0005007a0c */ /* 0x000fe40004781270 */
[----:B------:R-:W-:-:S02]  /*2aee0*/  LEA.HI.X.SX32 R9, R30, R4, 0x2, P6 ;  /* 0x000000041e097211 */ /* 0x000fc400030f16ff */
[CC--:B------:R-:W-:Y:S02]  /*2aef0*/  LEA R10, P3, R17.reuse, R3.reuse, 0x2 ;  /* 0x00000003110a7211 */ /* 0x0c0fe400078610ff */
[----:B------:R-:W-:Y:S02]  /*2af00*/  IADD3 R23, R14, c[0x0][0x198], RZ ;  /* 0x000066000e177a10 */ /* 0x000fe40007ffe0ff */
[----:B------:R-:W-:Y:S02]  /*2af10*/  LEA R16, P6, R22, R3, 0x2 ;  /* 0x0000000316107211 */ /* 0x000fe400078c10ff */
[----:B------:R-:W-:Y:S01]  /*2af20*/  IADD3 R5, R252, 0x154, RZ ;  /* 0x00000154fc057810 */ /* 0x000fe20007ffe0ff */
[----:B------:R1:W-:Y:S01]  /*2af30*/  @P5 STG.E [R8.64], R224 ;  /* 0x000000e008005986 */ /* 0x0003e2000c101904 */
[----:B------:R-:W-:Y:S02]  /*2af40*/  LEA.HI.X.SX32 R11, R17, R4, 0x2, P3 ;  /* 0x00000004110b7211 */ /* 0x000fe400018f16ff */
[----:B------:R-:W-:-:S02]  /*2af50*/  IADD3 R6, R23, c[0x0][0x198], RZ ;  /* 0x0000660017067a10 */ /* 0x000fc40007ffe0ff */
[----:B------:R-:W-:Y:S02]  /*2af60*/  LEA.HI.X.SX32 R17, R22, R4, 0x2, P6 ;  /* 0x0000000416117211 */ /* 0x000fe400030f16ff */
[----:B------:R-:W-:Y:S02]  /*2af70*/  ISETP.LT.AND P5, PT, R5, c[0x0][0x17c], !P0 ;  /* 0x00005f0005007a0c */ /* 0x000fe400047a1270 */
[----:B------:R-:W-:Y:S01]  /*2af80*/  IADD3 R5, R252, 0x156, RZ ;  /* 0x00000156fc057810 */ /* 0x000fe20007ffe0ff */
[----:B------:R1:W-:Y:S01]  /*2af90*/  @P1 STG.E [R10.64], R223 ;  /* 0x000000df0a001986 */ /* 0x0003e2000c101904 */
[----:B------:R-:W-:-:S03]  /*2afa0*/  IADD3 R40, R6, c[0x0][0x198], RZ ;  /* 0x0000660006287a10 */ /* 0x000fc60007ffe0ff */
[----:B------:R1:W-:Y:S01]  /*2afb0*/  @P4 STG.E [R16.64], R222 ;  /* 0x000000de10004986 */ /* 0x0003e2000c101904 */
[----:B------:R-:W-:Y:S02]  /*2afc0*/  ISETP.LT.AND P4, PT, R5, c[0x0][0x17c], !P0 ;  /* 0x00005f0005007a0c */ /* 0x000fe40004781270 */
[----:B------:R-:W-:Y:S02]  /*2afd0*/  IADD3 R5, R40, c[0x0][0x198], RZ ;  /* 0x0000660028057a10 */ /* 0x000fe40007ffe0ff */
[----:B------:R-:W-:Y:S02]  /*2afe0*/  IADD3 R0, R252, 0x153, RZ ;  /* 0x00000153fc007810 */ /* 0x000fe40007ffe0ff */
[----:B------:R-:W-:Y:S02]  /*2aff0*/  IADD3 R60, R5, c[0x0][0x198], RZ ;  /* 0x00006600053c7a10 */ /* 0x000fe40007ffe0ff */
[----:B------:R-:W-:Y:S02]  /*2b000*/  ISETP.LT.AND P2, PT, R0, c[0x0][0x17c], !P0 ;  /* 0x00005f0000007a0c */ /* 0x000fe40004741270 */
[----:B------:R-:W-:-:S02]  /*2b010*/  IADD3 R39, R60, c[0x0][0x198], RZ ;  /* 0x000066003c277a10 */ /* 0x000fc40007ffe0ff */
[-C--:B-1----:R-:W-:Y:S02]  /*2b020*/  LEA R8, P1, R31, R3.reuse, 0x2 ;  /* 0x000000031f087211 */ /* 0x082fe400078210ff */
[----:B------:R-:W-:Y:S02]  /*2b030*/  IADD3 R22, R39, c[0x0][0x198], RZ ;  /* 0x0000660027167a10 */ /* 0x000fe40007ffe0ff */
[----:B------:R-:W-:Y:S02]  /*2b040*/  LEA R30, P6, R32, R3, 0x2 ;  /* 0x00000003201e7211 */ /* 0x000fe400078c10ff */
[----:B------:R-:W-:Y:S02]  /*2b050*/  IADD3 R0, R252, 0x155, RZ ;  /* 0x00000155fc007810 */ /* 0x000fe40007ffe0ff */
[----:B------:R-:W-:Y:S02]  /*2b060*/  LEA.HI.X.SX32 R9, R31, R4, 0x2, P1 ;  /* 0x000000041f097211 */ /* 0x000fe400008f16ff */
[----:B------:R-:W-:-:S02]  /*2b070*/  IADD3 R56, R22, c[0x0][0x198], RZ ;  /* 0x0000660016387a10 */ /* 0x000fc40007ffe0ff */
[----:B------:R-:W-:Y:S02]  /*2b080*/  LEA.HI.X.SX32 R31, R32, R4, 0x2, P6 ;  /* 0x00000004201f7211 */ /* 0x000fe400030f16ff */
[----:B------:R-:W-:Y:S01]  /*2b090*/  IADD3 R7, R252, 0x158, RZ ;  /* 0x00000158fc077810 */ /* 0x000fe20007ffe0ff */
[----:B------:R1:W-:Y:S01]  /*2b0a0*/  @P2 STG.E [R8.64], R221 ;  /* 0x000000dd08002986 */ /* 0x0003e2000c101904 */
[----:B------:R-:W-:Y:S02]  /*2b0b0*/  ISETP.LT.AND P3, PT, R0, c[0x0][0x17c], !P0 ;  /* 0x00005f0000007a0c */ /* 0x000fe40004761270 */
[----:B------:R-:W-:Y:S01]  /*2b0c0*/  IADD3 R57, R56, c[0x0][0x198], RZ ;  /* 0x0000660038397a10 */ /* 0x000fe20007ffe0ff */
[----:B------:R1:W-:Y:S01]  /*2b0d0*/  @P5 STG.E [R30.64], R220 ;  /* 0x000000dc1e005986 */ /* 0x0003e2000c101904 */
[----:B------:R-:W-:Y:S02]  /*2b0e0*/  ISETP.LT.AND P5, PT, R7, c[0x0][0x17c], !P0 ;  /* 0x00005f0007007a0c */ /* 0x000fe400047a1270 */
[----:B------:R-:W-:-:S02]  /*2b0f0*/  LEA R10, P2, R33, R3, 0x2 ;  /* 0x00000003210a7211 */ /* 0x000fc400078410ff */
[----:B------:R-:W-:Y:S02]  /*2b100*/  IADD3 R7, R57, c[0x0][0x198], RZ ;  /* 0x0000660039077a10 */ /* 0x000fe40007ffe0ff */
[C---:B------:R-:W-:Y:S02]  /*2b110*/  LEA R16, P6, R34.reuse, R3, 0x2 ;  /* 0x0000000322107211 */ /* 0x040fe400078c10ff */
[-C--:B------:R-:W-:Y:S02]  /*2b120*/  LEA.HI.X.SX32 R11, R33, R4.reuse, 0x2, P2 ;  /* 0x00000004210b7211 */ /* 0x080fe400010f16ff */
[----:B------:R-:W-:Y:S02]  /*2b130*/  IADD3 R38, R7, c[0x0][0x198], RZ ;  /* 0x0000660007267a10 */ /* 0x000fe40007ffe0ff */
[----:B------:R-:W-:Y:S02]  /*2b140*/  LEA.HI.X.SX32 R17, R34, R4, 0x2, P6 ;  /* 0x0000000422117211 */ /* 0x000fe400030f16ff */
[----:B------:R-:W-:-:S02]  /*2b150*/  IADD3 R0, R252, 0x157, RZ ;  /* 0x00000157fc007810 */ /* 0x000fc40007ffe0ff */
[----:B-1----:R-:W-:Y:S01]  /*2b160*/  IADD3 R8, R252, 0x15a, RZ ;  /* 0x0000015afc087810 */ /* 0x002fe20007ffe0ff */
[----:B------:R1:W-:Y:S01]  /*2b170*/  @P3 STG.E [R10.64], R219 ;  /* 0x000000db0a003986 */ /* 0x0003e2000c101904 */
[----:B------:R-:W-:Y:S02]  /*2b180*/  IADD3 R55, R38, c[0x0][0x198], RZ ;  /* 0x0000660026377a10 */ /* 0x000fe40007ffe0ff */
[----:B------:R-:W-:Y:S01]  /*2b190*/  ISETP.LT.AND P1, PT, R0, c[0x0][0x17c], !P0 ;  /* 0x00005f0000007a0c */ /* 0x000fe20004721270 */
[----:B------:R1:W-:Y:S01]  /*2b1a0*/  @P4 STG.E [R16.64], R218 ;  /* 0x000000da10004986 */ /* 0x0003e2000c101904 */
[----:B------:R-:W-:Y:S02]  /*2b1b0*/  ISETP.LT.AND P4, PT, R8, c[0x0][0x17c], !P0 ;  /* 0x00005f0008007a0c */ /* 0x000fe40004781270 */
[----:B------:R-:W-:Y:S02]  /*2b1c0*/  IADD3 R8, R55, c[0x0][0x198], RZ ;  /* 0x0000660037087a10 */ /* 0x000fe40007ffe0ff */
[----:B------:R-:W-:-:S02]  /*2b1d0*/  LEA R30, P3, R35, R3, 0x2 ;  /* 0x00000003231e7211 */ /* 0x000fc400078610ff */
[----:B------:R-:W-:Y:S02]  /*2b1e0*/  IADD3 R0, R252, 0x159, RZ ;  /* 0x00000159fc007810 */ /* 0x000fe40007ffe0ff */
[----:B------:R-:W-:Y:S02]  /*2b1f0*/  IADD3 R37, R8, c[0x0][0x198], RZ ;  /* 0x0000660008257a10 */ /* 0x000fe40007ffe0ff */
[----:B------:R-:W-:Y:S02]  /*2b200*/  LEA.HI.X.SX32 R31, R35, R4, 0x2, P3 ;  /* 0x00000004231f7211 */ /* 0x000fe400018f16ff */
[----:B------:R-:W-:Y:S02]  /*2b210*/  ISETP.LT.AND P2, PT, R0, c[0x0][0x17c], !P0 ;  /* 0x00005f0000007a0c */ /* 0x000fe40004741270 */
[----:B------:R-:W-:Y:S02]  /*2b220*/  LEA R32, P6, R36, R3, 0x2 ;  /* 0x0000000324207211 */ /* 0x000fe400078c10ff */
[----:B-1----:R-:W-:-:S02]  /*2b230*/  IADD3 R11, R37, c[0x0][0x198], RZ ;  /* 0x00006600250b7a10 */ /* 0x002fc40007ffe0ff */
[----:B------:R-:W-:Y:S01]  /*2b240*/  IADD3 R0, R252, 0x15b, RZ ;  /* 0x0000015bfc007810 */ /* 0x000fe20007ffe0ff */
[----:B------:R1:W-:Y:S01]  /*2b250*/  @P1 STG.E [R30.64], R217 ;  /* 0x000000d91e001986 */ /* 0x0003e2000c101904 */
[----:B------:R-:W-:Y:S02]  /*2b260*/  LEA.HI.X.SX32 R33, R36, R4, 0x2, P6 ;  /* 0x0000000424217211 */ /* 0x000fe400030f16ff */
[-C--:B------:R-:W-:Y:S02]  /*2b270*/  LEA R16, P1, R41, R3.reuse, 0x2 ;  /* 0x0000000329107211 */ /* 0x080fe400078210ff */
[----:B------:R-:W-:Y:S02]  /*2b280*/  IADD3 R10, R11, c[0x0][0x198], RZ ;  /* 0x000066000b0a7a10 */ /* 0x000fe40007ffe0ff */
[----:B------:R-:W-:Y:S02]  /*2b290*/  ISETP.LT.AND P3, PT, R0, c[0x0][0x17c], !P0 ;  /* 0x00005f0000007a0c */ /* 0x000fe40004761270 */
[----:B------:R-:W-:-:S02]  /*2b2a0*/  LEA R34, P6, R42, R3, 0x2 ;  /* 0x000000032a227211 */ /* 0x000fc400078c10ff */
[----:B------:R-:W-:Y:S02]  /*2b2b0*/  IADD3 R0, R252, 0x15d, RZ ;  /* 0x0000015dfc007810 */ /* 0x000fe40007ffe0ff */
[-C--:B------:R-:W-:Y:S02]  /*2b2c0*/  LEA.HI.X.SX32 R17, R41, R4.reuse, 0x2, P1 ;  /* 0x0000000429117211 */ /* 0x080fe400008f16ff */
[----:B------:R-:W-:Y:S02]  /*2b2d0*/  IADD3 R54, R10, c[0x0][0x198], RZ ;  /* 0x000066000a367a10 */ /* 0x000fe40007ffe0ff */
[----:B------:R-:W-:Y:S02]  /*2b2e0*/  LEA.HI.X.SX32 R35, R42, R4, 0x2, P6 ;  /* 0x000000042a237211 */ /* 0x000fe400030f16ff */
[----:B------:R-:W-:Y:S01]  /*2b2f0*/  ISETP.LT.AND P1, PT, R0, c[0x0][0x17c], !P0 ;  /* 0x00005f0000007a0c */ /* 0x000fe20004721270 */
[----:B------:R1:W-:Y:S01]  /*2b300*/  @P5 STG.E [R32.64], R216 ;  /* 0x000000d820005986 */ /* 0x0003e2000c101904 */
[----:B------:R-:W-:-:S02]  /*2b310*/  IADD3 R0, R252, 0x15e, RZ ;  /* 0x0000015efc007810 */ /* 0x000fc40007ffe0ff */
[----:B------:R-:W-:Y:S01]  /*2b320*/  IADD3 R53, R54, c[0x0][0x198], RZ ;  /* 0x0000660036357a10 */ /* 0x000fe20007ffe0ff */
[----:B------:R1:W-:Y:S01]  /*2b330*/  @P2 STG.E [R16.64], R215 ;  /* 0x000000d710002986 */ /* 0x0003e2000c101904 */
[----:B------:R-:W-:-:S03]  /*2b340*/  IADD3 R9, R252, 0x15c, RZ ;  /* 0x0000015cfc097810 */ /* 0x000fc60007ffe0ff */
[----:B------:R2:W-:Y:S01]  /*2b350*/  @P4 STG.E [R34.64], R214 ;  /* 0x000000d622004986 */ /* 0x0005e2000c101904 */
[----:B------:R-:W-:Y:S02]  /*2b360*/  ISETP.LT.AND P4, PT, R0, c[0x0][0x17c], !P0 ;  /* 0x00005f0000007a0c */ /* 0x000fe40004781270 */
[----:B------:R-:W-:Y:S02]  /*2b370*/  IADD3 R0, R53, c[0x0][0x198], RZ ;  /* 0x0000660035007a10 */ /* 0x000fe40007ffe0ff */
[----:B------:R-:W-:Y:S02]  /*2b380*/  ISETP.LT.AND P5, PT, R9, c[0x0][0x17c], !P0 ;  /* 0x00005f0009007a0c */ /* 0x000fe400047a1270 */
[-C--:B-1----:R-:W-:Y:S02]  /*2b390*/  LEA R30, P2, R43, R3.reuse, 0x2 ;  /* 0x000000032b1e7211 */ /* 0x082fe400078410ff */
[----:B------:R-:W-:Y:S02]  /*2b3a0*/  IADD3 R36, R0, c[0x0][0x198], RZ ;  /* 0x0000660000247a10 */ /* 0x000fe40007ffe0ff */
[----:B------:R-:W-:-:S02]  /*2b3b0*/  LEA R32, P6, R44, R3, 0x2 ;  /* 0x000000032c207211 */ /* 0x000fc400078c10ff */
[----:B------:R-:W-:Y:S02]  /*2b3c0*/  IADD3 R9, R252, 0x15f, RZ ;  /* 0x0000015ffc097810 */ /* 0x000fe40007ffe0ff */
[-C--:B------:R-:W-:Y:S02]  /*2b3d0*/  LEA.HI.X.SX32 R31, R43, R4.reuse, 0x2, P2 ;  /* 0x000000042b1f7211 */ /* 0x080fe400010f16ff */
[----:B------:R-:W-:Y:S02]  /*2b3e0*/  IADD3 R52, R36, c[0x0][0x198], RZ ;  /* 0x0000660024347a10 */ /* 0x000fe40007ffe0ff */
[----:B------:R-:W-:Y:S02]  /*2b3f0*/  LEA.HI.X.SX32 R33, R44, R4, 0x2, P6 ;  /* 0x000000042c217211 */ /* 0x000fe400030f16ff */
[----:B------:R-:W-:Y:S02]  /*2b400*/  ISETP.LT.AND P2, PT, R9, c[0x0][0x17c], !P0 ;  /* 0x00005f0009007a0c */ /* 0x000fe40004741270 */
[----:B------:R-:W-:Y:S01]  /*2b410*/  IADD3 R17, R252, 0x160, RZ ;  /* 0x00000160fc117810 */ /* 0x000fe20007ffe0ff */
[----:B------:R-:W-:Y:S01]  /*2b420*/  @P3 STG.E [R30.64], R213 ;  /* 0x000000d51e003986 */ /* 0x000fe2000c101904 */
[----:B------:R-:W-:-:S03]  /*2b430*/  IADD3 R9, R52, c[0x0][0x198], RZ ;  /* 0x0000660034097a10 */ /* 0x000fc60007ffe0ff */
[----:B------:R1:W-:Y:S01]  /*2b440*/  @P5 STG.E [R32.64], R212 ;  /* 0x000000d420005986 */ /* 0x0003e2000c101904 */
[----:B------:R-:W-:Y:S02]  /*2b450*/  ISETP.LT.AND P5, PT, R17, c[0x0][0x17c], !P0 ;  /* 0x00005f0011007a0c */ /* 0x000fe400047a1270 */
[----:B------:R-:W-:Y:S02]  /*2b460*/  IADD3 R17, R9, c[0x0][0x198], RZ ;  /* 0x0000660009117a10 */ /* 0x000fe40007ffe0ff */
[----:B------:R-:W-:Y:S02]  /*2b470*/  LEA R42, P3, R45, R3, 0x2 ;  /* 0x000000032d2a7211 */ /* 0x000fe400078610ff */
[----:B------:R-:W-:Y:S02]  /*2b480*/  IADD3 R51, R17, c[0x0][0x198], RZ ;  /* 0x0000660011337a10 */ /* 0x000fe40007ffe0ff */
[----:B------:R-:W-:Y:S02]  /*2b490*/  IADD3 R16, R252, 0x161, RZ ;  /* 0x00000161fc107810 */ /* 0x000fe40007ffe0ff */
[----:B------:R-:W-:-:S02]  /*2b4a0*/  LEA.HI.X.SX32 R43, R45, R4, 0x2, P3 ;  /* 0x000000042d2b7211 */ /* 0x000fc400018f16ff */
[----:B--2---:R-:W-:Y:S02]  /*2b4b0*/  IADD3 R35, R51, c[0x0][0x198], RZ ;  /* 0x0000660033237a10 */ /* 0x004fe40007ffe0ff */
[----:B------:R-:W-:Y:S01]  /*2b4c0*/  ISETP.LT.AND P3, PT, R16, c[0x0][0x17c], !P0 ;  /* 0x00005f0010007a0c */ /* 0x000fe20004761270 */
[----:B------:R2:W-:Y:S01]  /*2b4d0*/  @P1 STG.E [R42.64], R211 ;  /* 0x000000d32a001986 */ /* 0x0005e2000c101904 */
[----:B------:R-:W-:Y:S02]  /*2b4e0*/  IADD3 R16, R35, c[0x0][0x198], RZ ;  /* 0x0000660023107a10 */ /* 0x000fe40007ffe0ff */
[-C--:B-1----:R-:W-:Y:S02]  /*2b4f0*/  LEA R32, P1, R47, R3.reuse, 0x2 ;  /* 0x000000032f207211 */ /* 0x082fe400078210ff */
[----:B------:R-:W-:Y:S02]  /*2b500*/  IADD3 R30, R252, 0x163, RZ ;  /* 0x00000163fc1e7810 */ /* 0x000fe40007ffe0ff */
[----:B------:R-:W-:-:S02]  /*2b510*/  LEA R44, P6, R46, R3, 0x2 ;  /* 0x000000032e2c7211 */ /* 0x000fc400078c10ff */
[----:B------:R-:W-:Y:S02]  /*2b520*/  IADD3 R50, R16, c[0x0][0x198], RZ ;  /* 0x0000660010327a10 */ /* 0x000fe40007ffe0ff */
[-C--:B------:R-:W-:Y:S02]  /*2b530*/  LEA.HI.X.SX32 R33, R47, R4.reuse, 0x2, P1 ;  /* 0x000000042f217211 */ /* 0x080fe400008f16ff */
[----:B------:R-:W-:Y:S02]  /*2b540*/  ISETP.LT.AND P1, PT, R30, c[0x0][0x17c], !P0 ;  /* 0x00005f001e007a0c */ /* 0x000fe40004721270 */
[----:B------:R-:W-:Y:S02]  /*2b550*/  LEA.HI.X.SX32 R45, R46, R4, 0x2, P6 ;  /* 0x000000042e2d7211 */ /* 0x000fe400030f16ff */
[----:B------:R-:W-:Y:S02]  /*2b560*/  IADD3 R30, R50, c[0x0][0x198], RZ ;  /* 0x00006600321e7a10 */ /* 0x000fe40007ffe0ff */
[----:B------:R-:W-:Y:S01]  /*2b570*/  LEA R46, P6, R29, R3, 0x2 ;  /* 0x000000031d2e7211 */ /* 0x000fe200078c10ff */
[----:B------:R1:W-:Y:S01]  /*2b580*/  @P4 STG.E [R44.64], R210 ;  /* 0x000000d22c004986 */ /* 0x0003e2000c101904 */
[----:B------:R-:W-:-:S03]  /*2b590*/  IADD3 R34, R30, c[0x0][0x198], RZ ;  /* 0x000066001e227a10 */ /* 0x000fc60007ffe0ff */
[----:B------:R3:W-:Y:S01]  /*2b5a0*/  @P2 STG.E [R32.64], R209 ;  /* 0x000000d120002986 */ /* 0x0007e2000c101904 */
[-C--:B--2---:R-:W-:Y:S02]  /*2b5b0*/  LEA R42, P2, R12, R3.reuse, 0x2 ;  /* 0x000000030c2a7211 */ /* 0x084fe400078410ff */
[----:B------:R-:W-:Y:S02]  /*2b5c0*/  IADD3 R49, R34, c[0x0][0x198], RZ ;  /* 0x0000660022317a10 */ /* 0x000fe40007ffe0ff */
[-C--:B------:R-:W-:Y:S02]  /*2b5d0*/  LEA.HI.X.SX32 R47, R29, R4.reuse, 0x2, P6 ;  /* 0x000000041d2f7211 */ /* 0x080fe400030f16ff */
[----:B------:R-:W-:Y:S02]  /*2b5e0*/  LEA.HI.X.SX32 R43, R12, R4, 0x2, P2 ;  /* 0x000000040c2b7211 */ /* 0x000fe400010f16ff */
[----:B-1----:R-:W-:Y:S02]  /*2b5f0*/  LEA R44, P6, R25, R3, 0x2 ;  /* 0x00000003192c7211 */ /* 0x002fe400078c10ff */
[----:B------:R-:W-:-:S02]  /*2b600*/  IADD3 R12, R49, c[0x0][0x198], RZ ;  /* 0x00006600310c7a10 */ /* 0x000fc40007ffe0ff */
[----:B------:R-:W-:Y:S02]  /*2b610*/  LEA.HI.X.SX32 R45, R25, R4, 0x2, P6 ;  /* 0x00000004192d7211 */ /* 0x000fe400030f16ff */
[----:B------:R-:W-:Y:S01]  /*2b620*/  IADD3 R25, R12, c[0x0][0x198], RZ ;  /* 0x000066000c197a10 */ /* 0x000fe20007ffe0ff */
[----:B------:R1:W-:Y:S03]  /*2b630*/  @P5 STG.E [R46.64], R58 ;  /* 0x0000003a2e005986 */ /* 0x0003e6000c101904 */
[----:B------:R-:W-:Y:S01]  /*2b640*/  IADD3 R48, R25, c[0x0][0x198], RZ ;  /* 0x0000660019307a10 */ /* 0x000fe20007ffe0ff */
[----:B---3--:R2:W-:Y:S01]  /*2b650*/  @P3 STG.E [R42.64], R59 ;  /* 0x0000003b2a003986 */ /* 0x0085e2000c101904 */
[----:B------:R-:W-:Y:S02]  /*2b660*/  LEA R62, P3, R27, R3, 0x2 ;  /* 0x000000031b3e7211 */ /* 0x000fe400078610ff */
[----:B------:R-:W-:-:S02]  /*2b670*/  IADD3 R31, R252, 0x162, RZ ;  /* 0x00000162fc1f7810 */ /* 0x000fc40007ffe0ff */
[----:B------:R-:W-:Y:S02]  /*2b680*/  IADD3 R33, R48, c[0x0][0x198], RZ ;  /* 0x0000660030217a10 */ /* 0x000fe40007ffe0ff */
[----:B------:R-:W-:Y:S02]  /*2b690*/  LEA.HI.X.SX32 R63, R27, R4, 0x2, P3 ;  /* 0x000000041b3f7211 */ /* 0x000fe400018f16ff */
[----:B------:R-:W-:Y:S02]  /*2b6a0*/  ISETP.LT.AND P4, PT, R31, c[0x0][0x17c], !P0 ;  /* 0x00005f001f007a0c */ /* 0x000fe40004781270 */
[----:B------:R-:W-:Y:S02]  /*2b6b0*/  IADD3 R27, R33, c[0x0][0x198], RZ ;  /* 0x00006600211b7a10 */ /* 0x000fe40007ffe0ff */
[----:B------:R-:W-:Y:S02]  /*2b6c0*/  LEA R64, P6, R24, R3, 0x2 ;  /* 0x0000000318407211 */ /* 0x000fe400078c10ff */
[----:B-1----:R-:W-:-:S02]  /*2b6d0*/  IADD3 R47, R27, c[0x0][0x198], RZ ;  /* 0x000066001b2f7a10 */ /* 0x002fc40007ffe0ff */
[----:B------:R-:W-:Y:S02]  /*2b6e0*/  LEA.HI.X.SX32 R65, R24, R4, 0x2, P6 ;  /* 0x0000000418417211 */ /* 0x000fe400030f16ff */
[C---:B------:R-:W-:Y:S02]  /*2b6f0*/  IADD3 R31, R252.reuse, 0x164, RZ ;  /* 0x00000164fc1f7810 */ /* 0x040fe40007ffe0ff */
[----:B------:R-:W-:Y:S01]  /*2b700*/  IADD3 R24, R47, c[0x0][0x198], RZ ;  /* 0x000066002f187a10 */ /* 0x000fe20007ffe0ff */
[----:B------:R1:W-:Y:S01]  /*2b710*/  @P4 STG.E [R44.64], R98 ;  /* 0x000000622c004986 */ /* 0x0003e2000c101904 */
[----:B------:R-:W-:Y:S02]  /*2b720*/  IADD3 R29, R252, 0x165, RZ ;  /* 0x00000165fc1d7810 */ /* 0x000fe40007ffe0ff */
[----:B------:R-:W-:Y:S02]  /*2b730*/  ISETP.LT.AND P5, PT, R31, c[0x0][0x17c], !P0 ;  /* 0x00005f001f007a0c */ /* 0x000fe400047a1270 */
[----:B------:R-:W-:Y:S01]  /*2b740*/  IADD3 R32, R24, c[0x0][0x198], RZ ;  /* 0x0000660018207a10 */ /* 0x000fe20007ffe0ff */
[----:B------:R3:W-:Y:S01]  /*2b750*/  @P1 STG.E [R62.64], R99 ;  /* 0x000000633e001986 */ /* 0x0007e2000c101904 */
[----:B------:R-:W-:-:S02]  /*2b760*/  IADD3 R31, R252, 0x166, RZ ;  /* 0x00000166fc1f7810 */ /* 0x000fc40007ffe0ff */
[-C--:B--2---:R-:W-:Y:S02]  /*2b770*/  LEA R42, P1, R18, R3.reuse, 0x2 ;  /* 0x00000003122a7211 */ /* 0x084fe400078210ff */
[----:B------:R-:W-:Y:S02]  /*2b780*/  ISETP.LT.AND P2, PT, R29, c[0x0][0x17c], !P0 ;  /* 0x00005f001d007a0c */ /* 0x000fe40004741270 */
[----:B------:R-:W-:Y:S02]  /*2b790*/  IADD3 R46, R32, c[0x0][0x198], RZ ;  /* 0x00006600202e7a10 */ /* 0x000fe40007ffe0ff */
[----:B------:R-:W-:Y:S02]  /*2b7a0*/  ISETP.LT.AND P4, PT, R31, c[0x0][0x17c], !P0 ;  /* 0x00005f001f007a0c */ /* 0x000fe40004781270 */
[----:B------:R-:W-:Y:S02]  /*2b7b0*/  LEA R58, P6, R26, R3, 0x2 ;  /* 0x000000031a3a7211 */ /* 0x000fe400078c10ff */
[----:B------:R-:W-:-:S02]  /*2b7c0*/  LEA.HI.X.SX32 R43, R18, R4, 0x2, P1 ;  /* 0x00000004122b7211 */ /* 0x000fc400008f16ff */
[----:B------:R-:W-:Y:S02]  /*2b7d0*/  IADD3 R18, R46, c[0x0][0x198], RZ ;  /* 0x000066002e127a10 */ /* 0x000fe40007ffe0ff */
[C---:B------:R-:W-:Y:S02]  /*2b7e0*/  IADD3 R29, R252.reuse, 0x167, RZ ;  /* 0x00000167fc1d7810 */ /* 0x040fe40007ffe0ff */
[----:B------:R-:W-:Y:S02]  /*2b7f0*/  IADD3 R31, R252, 0x168, RZ ;  /* 0x00000168fc1f7810 */ /* 0x000fe40007ffe0ff */
[----:B------:R-:W-:Y:S01]  /*2b800*/  LEA.HI.X.SX32 R59, R26, R4, 0x2, P6 ;  /* 0x000000041a3b7211 */ /* 0x000fe200030f16ff */
[----:B------:R2:W-:Y:S01]  /*2b810*/  @P5 STG.E [R64.64], R106 ;  /* 0x0000006a40005986 */ /* 0x0005e2000c101904 */
[----:B------:R-:W-:Y:S02]  /*2b820*/  IADD3 R26, R18, c[0x0][0x198], RZ ;  /* 0x00006600121a7a10 */ /* 0x000fe40007ffe0ff */
[----:B------:R-:W-:-:S02]  /*2b830*/  ISETP.LT.AND P3, PT, R29, c[0x0][0x17c], !P0 ;  /* 0x00005f001d007a0c */ /* 0x000fc40004761270 */
[----:B------:R-:W-:Y:S02]  /*2b840*/  ISETP.LT.AND P5, PT, R31, c[0x0][0x17c], !P0 ;  /* 0x00005f001f007a0c */ /* 0x000fe400047a1270 */
[----:B------:R-:W-:Y:S01]  /*2b850*/  IADD3 R31, R252, 0x16a, RZ ;  /* 0x0000016afc1f7810 */ /* 0x000fe20007ffe0ff */
[----:B------:R-:W-:Y:S01]  /*2b860*/  @P2 STG.E [R42.64], R107 ;  /* 0x0000006b2a002986 */ /* 0x000fe2000c101904 */
[----:B-1----:R-:W-:Y:S02]  /*2b870*/  IADD3 R45, R26, c[0x0][0x198], RZ ;  /* 0x000066001a2d7a10 */ /* 0x002fe40007ffe0ff */
[-C--:B---3--:R-:W-:Y:S01]  /*2b880*/  LEA R62, P2, R20, R3.reuse, 0x2 ;  /* 0x00000003143e7211 */ /* 0x088fe200078410ff */
[----:B------:R1:W-:Y:S01]  /*2b890*/  @P4 STG.E [R58.64], R110 ;  /* 0x0000006e3a004986 */ /* 0x0003e2000c101904 */
[----:B--2---:R-:W-:Y:S02]  /*2b8a0*/  LEA R64, P6, R19, R3, 0x2 ;  /* 0x0000000313407211 */ /* 0x004fe400078c10ff */
[----:B------:R-:W-:-:S02]  /*2b8b0*/  ISETP.LT.AND P4, PT, R31, c[0x0][0x17c], !P0 ;  /* 0x00005f001f007a0c */ /* 0x000fc40004781270 */
[----:B------:R-:W-:Y:S02]  /*2b8c0*/  IADD3 R29, R252, 0x169, RZ ;  /* 0x00000169fc1d7810 */ /* 0x000fe40007ffe0ff */
[----:B------:R-:W-:Y:S02]  /*2b8d0*/  IADD3 R31, R45, c[0x0][0x198], RZ ;  /* 0x000066002d1f7a10 */ /* 0x000fe40007ffe0ff */
[-C--:B------:R-:W-:Y:S02]  /*2b8e0*/  LEA.HI.X.SX32 R63, R20, R4.reuse, 0x2, P2 ;  /* 0x00000004143f7211 */ /* 0x080fe400010f16ff */
[----:B------:R-:W-:Y:S02]  /*2b8f0*/  LEA.HI.X.SX32 R65, R19, R4, 0x2, P6 ;  /* 0x0000000413417211 */ /* 0x000fe400030f16ff */
[----:B------:R-:W-:Y:S02]  /*2b900*/  ISETP.LT.AND P1, PT, R29, c[0x0][0x17c], !P0 ;  /* 0x00005f001d007a0c */ /* 0x000fe40004721270 */
[----:B------:R-:W-:Y:S01]  /*2b910*/  IADD3 R20, R31, c[0x0][0x198], RZ ;  /* 0x000066001f147a10 */ /* 0x000fe20007ffe0ff */
[----:B------:R2:W-:Y:S01]  /*2b920*/  @P3 STG.E [R62.64], R111 ;  /* 0x0000006f3e003986 */ /* 0x0005e2000c101904 */
[----:B------:R-:W-:-:S02]  /*2b930*/  IADD3 R29, R252, 0x16b, RZ ;  /* 0x0000016bfc1d7810 */ /* 0x000fc40007ffe0ff */
[----:B------:R-:W-:Y:S01]  /*2b940*/  IADD3 R44, R20, c[0x0][0x198], RZ ;  /* 0x00006600142c7a10 */ /* 0x000fe20007ffe0ff */
[----:B------:R3:W-:Y:S01]  /*2b950*/  @P5 STG.E [R64.64], R86 ;  /* 0x0000005640005986 */ /* 0x0007e2000c101904 */
[-C--:B-1----:R-:W-:Y:S02]  /*2b960*/  LEA R58, P3, R21, R3.reuse, 0x2 ;  /* 0x00000003153a7211 */ /* 0x082fe400078610ff */
[----:B------:R-:W-:Y:S02]  /*2b970*/  LEA R66, P5, R15, R3, 0x2 ;  /* 0x000000030f427211 */ /* 0x000fe400078a10ff */
[----:B------:R-:W-:Y:S02]  /*2b980*/  ISETP.LT.AND P2, PT, R29, c[0x0][0x17c], !P0 ;  /* 0x00005f001d007a0c */ /* 0x000fe40004741270 */
[----:B------:R-:W-:Y:S02]  /*2b990*/  IADD3 R29, R252, 0x16c, RZ ;  /* 0x0000016cfc1d7810 */ /* 0x000fe40007ffe0ff */
[----:B------:R-:W-:-:S02]  /*2b9a0*/  IADD3 R19, R44, c[0x0][0x198], RZ ;  /* 0x000066002c137a10 */ /* 0x000fc40007ffe0ff */
[-C--:B------:R-:W-:Y:S02]  /*2b9b0*/  LEA.HI.X.SX32 R59, R21, R4.reuse, 0x2, P3 ;  /* 0x00000004153b7211 */ /* 0x080fe400018f16ff */
[----:B------:R-:W-:Y:S02]  /*2b9c0*/  LEA.HI.X.SX32 R67, R15, R4, 0x2, P5 ;  /* 0x000000040f437211 */ /* 0x000fe400028f16ff */
[----:B------:R-:W-:Y:S01]  /*2b9d0*/  ISETP.LT.AND P3, PT, R29, c[0x0][0x17c], !P0 ;  /* 0x00005f001d007a0c */ /* 0x000fe20004761270 */
[----:B----4-:R1:W-:Y:S01]  /*2b9e0*/  @P1 STG.E [R58.64], R87 ;  /* 0x000000573a001986 */ /* 0x0103e2000c101904 */
[----:B------:R-:W-:Y:S02]  /*2b9f0*/  IADD3 R29, R19, c[0x0][0x198], RZ ;  /* 0x00006600131d7a10 */ /* 0x000fe40007ffe0ff */
[-C--:B--2---:R-:W-:Y:S01]  /*2ba00*/  LEA R62, P1, R28, R3.reuse, 0x2 ;  /* 0x000000031c3e7211 */ /* 0x084fe200078210ff */
[----:B------:R-:W-:Y:S01]  /*2ba10*/  @P4 STG.E [R66.64], R102 ;  /* 0x0000006642004986 */ /* 0x000fe2000c101904 */
[----:B---3--:R-:W-:-:S02]  /*2ba20*/  LEA R64, P4, R13, R3, 0x2 ;  /* 0x000000030d407211 */ /* 0x008fc400078810ff */
[----:B------:R-:W-:Y:S02]  /*2ba30*/  IADD3 R43, R29, c[0x0][0x198], RZ ;  /* 0x000066001d2b7a10 */ /* 0x000fe40007ffe0ff */
[-C--:B------:R-:W-:Y:S02]  /*2ba40*/  LEA.HI.X.SX32 R63, R28, R4.reuse, 0x2, P1 ;  /* 0x000000041c3f7211 */ /* 0x080fe400008f16ff */
[----:B------:R-:W-:Y:S02]  /*2ba50*/  LEA.HI.X.SX32 R65, R13, R4, 0x2, P4 ;  /* 0x000000040d417211 */ /* 0x000fe400020f16ff */
[----:B------:R-:W-:Y:S01]  /*2ba60*/  IADD3 R21, R43, c[0x0][0x198], RZ ;  /* 0x000066002b157a10 */ /* 0x000fe20007ffe0ff */
[----:B------:R2:W-:Y:S01]  /*2ba70*/  @P2 STG.E [R62.64], R103 ;  /* 0x000000673e002986 */ /* 0x0005e2000c101904 */
[----:B------:R-:W-:Y:S02]  /*2ba80*/  IADD3 R41, R252, 0x16d, RZ ;  /* 0x0000016dfc297810 */ /* 0x000fe40007ffe0ff */
[----:B------:R-:W-:Y:S01]  /*2ba90*/  IADD3 R15, R21, c[0x0][0x198], RZ ;  /* 0x00006600150f7a10 */ /* 0x000fe20007ffe0ff */
[----:B------:R3:W-:Y:S01]  /*2baa0*/  @P3 STG.E [R64.64], R208 ;  /* 0x000000d040003986 */ /* 0x0007e2000c101904 */
[----:B-1----:R-:W-:-:S02]  /*2bab0*/  LEA R58, P3, R14, R3, 0x2 ;  /* 0x000000030e3a7211 */ /* 0x002fc400078610ff */
[----:B------:R-:W-:Y:S02]  /*2bac0*/  IADD3 R28, R15, c[0x0][0x198], RZ ;  /* 0x000066000f1c7a10 */ /* 0x000fe40007ffe0ff */
[C---:B--2---:R-:W-:Y:S02]  /*2bad0*/  LEA R62, P2, R61.reuse, R3, 0x2 ;  /* 0x000000033d3e7211 */ /* 0x044fe400078410ff */
[-C--:B------:R-:W-:Y:S02]  /*2bae0*/  LEA.HI.X.SX32 R59, R14, R4.reuse, 0x2, P3 ;  /* 0x000000040e3b7211 */ /* 0x080fe400018f16ff */
[----:B------:R-:W-:Y:S02]  /*2baf0*/  LEA.HI.X.SX32 R63, R61, R4, 0x2, P2 ;  /* 0x000000043d3f7211 */ /* 0x000fe400010f16ff */
[----:B------:R-:W-:Y:S02]  /*2bb00*/  ISETP.LT.AND P5, PT, R41, c[0x0][0x17c], !P0 ;  /* 0x00005f0029007a0c */ /* 0x000fe400047a1270 */
[----:B------:R-:W-:Y:S01]  /*2bb10*/  IADD3 R41, R252, 0x16f, RZ ;  /* 0x0000016ffc297810 */ /* 0x000fe20007ffe0ff */
[----:B------:R1:W-:Y:S01]  /*2bb20*/  STL.64 [R1+0x50], R62 ;  /* 0x0000503e01007387 */ /* 0x0003e20000100a00 */
[----:B------:R-:W-:-:S02]  /*2bb30*/  IADD3 R13, R28, c[0x0][0x198], RZ ;  /* 0x000066001c0d7a10 */ /* 0x000fc40007ffe0ff */
[-C--:B---3--:R-:W-:Y:S01]  /*2bb40*/  LEA R64, P2, R23, R3.reuse, 0x2 ;  /* 0x0000000317407211 */ /* 0x088fe200078410ff */
[----:B------:R2:W-:Y:S01]  /*2bb50*/  STL.64 [R1+0x48], R58 ;  /* 0x0000483a01007387 */ /* 0x0005e20000100a00 */
[----:B------:R-:W-:Y:S02]  /*2bb60*/  IADD3 R42, R252, 0x16e, RZ ;  /* 0x0000016efc2a7810 */ /* 0x000fe40007ffe0ff */
[----:B------:R-:W-:Y:S02]  /*2bb70*/  ISETP.LT.AND P1, PT, R41, c[0x0][0x17c], !P0 ;  /* 0x00005f0029007a0c */ /* 0x000fe40004721270 */
[----:B------:R-:W-:Y:S02]  /*2bb80*/  IADD3 R41, R13, c[0x0][0x198], RZ ;  /* 0x000066000d297a10 */ /* 0x000fe40007ffe0ff */
[----:B-1----:R-:W-:Y:S02]  /*2bb90*/  LEA R62, P3, R6, R3, 0x2 ;  /* 0x00000003063e7211 */ /* 0x002fe400078610ff */
[----:B------:R-:W-:-:S02]  /*2bba0*/  LEA.HI.X.SX32 R65, R23, R4, 0x2, P2 ;  /* 0x0000000417417211 */ /* 0x000fc400010f16ff */
[-C--:B--2---:R-:W-:Y:S02]  /*2bbb0*/  LEA R58, P4, R40, R3.reuse, 0x2 ;  /* 0x00000003283a7211 */ /* 0x084fe400078810ff */
[-C--:B------:R-:W-:Y:S02]  /*2bbc0*/  LEA.HI.X.SX32 R63, R6, R4.reuse, 0x2, P3 ;  /* 0x00000004063f7211 */ /* 0x080fe400018f16ff */
[----:B------:R-:W-:Y:S02]  /*2bbd0*/  ISETP.LT.AND P6, PT, R42, c[0x0][0x17c], !P0 ;  /* 0x00005f002a007a0c */ /* 0x000fe400047c1270 */
[----:B------:R-:W-:Y:S02]  /*2bbe0*/  LEA.HI.X.SX32 R59, R40, R4, 0x2, P4 ;  /* 0x00000004283b7211 */ /* 0x000fe400020f16ff */
[----:B------:R-:W-:Y:S01]  /*2bbf0*/  IADD3 R42, R41, c[0x0][0x198], RZ ;  /* 0x00006600292a7a10 */ /* 0x000fe20007ffe0ff */
[----:B------:R1:W-:Y:S03]  /*2bc00*/  STL.64 [R1+0x40], R64 ;  /* 0x0000404001007387 */ /* 0x0003e60000100a00 */
[----:B------:R-:W-:Y:S01]  /*2bc10*/  IADD3 R14, R42, c[0x0][0x198], RZ ;  /* 0x000066002a0e7a10 */ /* 0x000fe20007ffe0ff */
[----:B------:R2:W-:Y:S04]  /*2bc20*/  STL.64 [R1+0x38], R62 ;  /* 0x0000383e01007387 */ /* 0x0005e80000100a00 */
[----:B------:R3:W-:Y:S01]  /*2bc30*/  STL.64 [R1+0x30], R58 ;  /* 0x0000303a01007387 */ /* 0x0007e20000100a00 */
[----:B-1----:R-:W-:-:S02]  /*2bc40*/  LEA R64, P2, R5, R3, 0x2 ;  /* 0x0000000305407211 */ /* 0x002fc400078410ff */
[-C--:B--2---:R-:W-:Y:S02]  /*2bc50*/  LEA R62, P3, R60, R3.reuse, 0x2 ;  /* 0x000000033c3e7211 */ /* 0x084fe400078610ff */
[-C--:B------:R-:W-:Y:S02]  /*2bc60*/  LEA.HI.X.SX32 R65, R5, R4.reuse, 0x2, P2 ;  /* 0x0000000405417211 */ /* 0x080fe400010f16ff */
[CC--:B---3--:R-:W-:Y:S02]  /*2bc70*/  LEA R58, P4, R39.reuse, R3.reuse, 0x2 ;  /* 0x00000003273a7211 */ /* 0x0c8fe400078810ff */
[----:B------:R-:W-:Y:S02]  /*2bc80*/  IADD3 R23, R14, c[0x0][0x198], RZ ;  /* 0x000066000e177a10 */ /* 0x000fe40007ffe0ff */
[-C--:B------:R-:W-:Y:S02]  /*2bc90*/  LEA.HI.X.SX32 R63, R60, R4.reuse, 0x2, P3 ;  /* 0x000000043c3f7211 */ /* 0x080fe400018f16ff */
[----:B------:R-:W-:Y:S01]  /*2bca0*/  LEA.HI.X.SX32 R59, R39, R4, 0x2, P4 ;  /* 0x00000004273b7211 */ /* 0x000fe200020f16ff */
[----:B------:R-:W-:Y:S01]  /*2bcb0*/  STL.64 [R1+0x28], R64 ;  /* 0x0000284001007387 */ /* 0x000fe20000100a00 */
[----:B------:R-:W-:-:S02]  /*2bcc0*/  LEA R60, P3, R56, R3, 0x2 ;  /* 0x00000003383c7211 */ /* 0x000fc400078610ff */
[----:B------:R-:W-:Y:S01]  /*2bcd0*/  IADD3 R40, R23, c[0x0][0x198], RZ ;  /* 0x0000660017287a10 */ /* 0x000fe20007ffe0ff */
[----:B------:R1:W-:Y:S01]  /*2bce0*/  STL.64 [R1+0x20], R62 ;  /* 0x0000203e01007387 */ /* 0x0003e20000100a00 */
[----:B------:R-:W-:-:S03]  /*2bcf0*/  LEA.HI.X.SX32 R61, R56, R4, 0x2, P3 ;  /* 0x00000004383d7211 */ /* 0x000fc600018f16ff */
[----:B------:R2:W-:Y:S01]  /*2bd00*/  STL.64 [R1+0x18], R58 ;  /* 0x0000183a01007387 */ /* 0x0005e20000100a00 */
[----:B------:R-:W-:Y:S02]  /*2bd10*/  IADD3 R6, R40, c[0x0][0x198], RZ ;  /* 0x0000660028067a10 */ /* 0x000fe40007ffe0ff */
[-C--:B------:R-:W-:Y:S02]  /*2bd20*/  LEA R244, P3, R38, R3.reuse, 0x2 ;  /* 0x0000000326f47211 */ /* 0x080fe400078610ff */
[CC--:B-1----:R-:W-:Y:S02]  /*2bd30*/  LEA R62, P2, R22.reuse, R3.reuse, 0x2 ;  /* 0x00000003163e7211 */ /* 0x0c2fe400078410ff */
[C---:B--2---:R-:W-:Y:S02]  /*2bd40*/  LEA R58, P4, R57.reuse, R3, 0x2 ;  /* 0x00000003393a7211 */ /* 0x044fe400078810ff */
[-C--:B------:R-:W-:Y:S02]  /*2bd50*/  LEA.HI.X.SX32 R63, R22, R4.reuse, 0x2, P2 ;  /* 0x00000004163f7211 */ /* 0x080fe400010f16ff */
[----:B------:R-:W-:-:S02]  /*2bd60*/  LEA.HI.X.SX32 R59, R57, R4, 0x2, P4 ;  /* 0x00000004393b7211 */ /* 0x000fc400020f16ff */
[-C--:B------:R-:W-:Y:S02]  /*2bd70*/  LEA R250, P2, R7, R3.reuse, 0x2 ;  /* 0x0000000307fa7211 */ /* 0x080fe400078410ff */
[----:B------:R-:W-:Y:S02]  /*2bd80*/  IADD3 R5, R6, c[0x0][0x198], RZ ;  /* 0x0000660006057a10 */ /* 0x000fe40007ffe0ff */
[-C--:B------:R-:W-:Y:S02]  /*2bd90*/  LEA R246, P4, R55, R3.reuse, 0x2 ;  /* 0x0000000337f67211 */ /* 0x080fe400078810ff */
[-C--:B------:R-:W-:Y:S02]  /*2bda0*/  LEA.HI.X.SX32 R245, R38, R4.reuse, 0x2, P3 ;  /* 0x0000000426f57211 */ /* 0x080fe400018f16ff */
[----:B------:R-:W-:Y:S02]  /*2bdb0*/  LEA R242, P3, R37, R3, 0x2 ;  /* 0x0000000325f27211 */ /* 0x000fe400078610ff */
[----:B------:R-:W-:-:S02]  /*2bdc0*/  LEA.HI.X.SX32 R251, R7, R4, 0x2, P2 ;  /* 0x0000000407fb7211 */ /* 0x000fc400010f16ff */
[----:B------:R-:W-:Y:S02]  /*2bdd0*/  IADD3 R39, R5, c[0x0][0x198], RZ ;  /* 0x0000660005277a10 */ /* 0x000fe40007ffe0ff */
[-C--:B------:R-:W-:Y:S02]  /*2bde0*/  LEA.HI.X.SX32 R247, R55, R4.reuse, 0x2, P4 ;  /* 0x0000000437f77211 */ /* 0x080fe400020f16ff */
[-C--:B------:R-:W-:Y:S02]  /*2bdf0*/  LEA R240, P2, R8, R3.reuse, 0x2 ;  /* 0x0000000308f07211 */ /* 0x080fe400078410ff */
[-C--:B------:R-:W-:Y:S02]  /*2be00*/  LEA R236, P4, R11, R3.reuse, 0x2 ;  /* 0x000000030bec7211 */ /* 0x080fe400078810ff */
[----:B------:R-:W-:Y:S02]  /*2be10*/  LEA.HI.X.SX32 R243, R37, R4, 0x2, P3 ;  /* 0x0000000425f37211 */ /* 0x000fe400018f16ff */
[----:B------:R-:W-:-:S02]  /*2be20*/  LEA R232, P3, R54, R3, 0x2 ;  /* 0x0000000336e87211 */ /* 0x000fc400078610ff */
[----:B------:R-:W-:Y:S02]  /*2be30*/  IADD3 R22, R39, c[0x0][0x198], RZ ;  /* 0x0000660027167a10 */ /* 0x000fe40007ffe0ff */
[-C--:B------:R-:W-:Y:S02]  /*2be40*/  LEA.HI.X.SX32 R241, R8, R4.reuse, 0x2, P2 ;  /* 0x0000000408f17211 */ /* 0x080fe400010f16ff */
[-C--:B------:R-:W-:Y:S02]  /*2be50*/  LEA.HI.X.SX32 R237, R11, R4.reuse, 0x2, P4 ;  /* 0x000000040bed7211 */ /* 0x080fe400020f16ff */
[-C--:B------:R-:W-:Y:S02]  /*2be60*/  LEA R238, P2, R10, R3.reuse, 0x2 ;  /* 0x000000030aee7211 */ /* 0x080fe400078410ff */
[----:B------:R-:W-:Y:S02]  /*2be70*/  LEA R234, P4, R53, R3, 0x2 ;  /* 0x0000000335ea7211 */ /* 0x000fe400078810ff */
[----:B------:R-:W-:-:S02]  /*2be80*/  LEA.HI.X.SX32 R233, R54, R4, 0x2, P3 ;  /* 0x0000000436e97211 */ /* 0x000fc400018f16ff */
[-C--:B------:R-:W-:Y:S02]  /*2be90*/  LEA R230, P3, R36, R3.reuse, 0x2 ;  /* 0x0000000324e67211 */ /* 0x080fe400078610ff */
[----:B------:R-:W-:Y:S02]  /*2bea0*/  IADD3 R7, R22, c[0x0][0x198], RZ ;  /* 0x0000660016077a10 */ /* 0x000fe40007ffe0ff */
[-C--:B------:R-:W-:Y:S02]  /*2beb0*/  LEA.HI.X.SX32 R239, R10, R4.reuse, 0x2, P2 ;  /* 0x000000040aef7211 */ /* 0x080fe400010f16ff */
[----:B------:R-:W-:Y:S02]  /*2bec0*/  LEA.HI.X.SX32 R235, R53, R4, 0x2, P4 ;  /* 0x0000000435eb7211 */ /* 0x000fe400020f16ff */
[-C--:B------:R-:W-:Y:S02]  /*2bed0*/  LEA R228, P2, R0, R3.reuse, 0x2 ;  /* 0x0000000300e47211 */ /* 0x080fe400078410ff */
[----:B------:R-:W-:-:S02]  /*2bee0*/  LEA R224, P4, R52, R3, 0x2 ;  /* 0x0000000334e07211 */ /* 0x000fc400078810ff */
[-C--:B------:R-:W-:Y:S02]  /*2bef0*/  LEA.HI.X.SX32 R231, R36, R4.reuse, 0x2, P3 ;  /* 0x0000000424e77211 */ /* 0x080fe400018f16ff */
[----:B------:R-:W-:Y:S02]  /*2bf00*/  IADD3 R38, R7, c[0x0][0x198], RZ ;  /* 0x0000660007267a10 */ /* 0x000fe40007ffe0ff */
[-C--:B------:R-:W-:Y:S02]  /*2bf10*/  LEA R220, P3, R17, R3.reuse, 0x2 ;  /* 0x0000000311dc7211 */ /* 0x080fe400078610ff */
[-C--:B------:R-:W-:Y:S02]  /*2bf20*/  LEA.HI.X.SX32 R229, R0, R4.reuse, 0x2, P2 ;  /* 0x0000000400e57211 */ /* 0x080fe400010f16ff */
[----:B------:R-:W-:Y:S02]  /*2bf30*/  LEA.HI.X.SX32 R225, R52, R4, 0x2, P4 ;  /* 0x0000000434e17211 */ /* 0x000fe400020f16ff */
[----:B------:R-:W-:-:S02]  /*2bf40*/  LEA R226, P2, R9, R3, 0x2 ;  /* 0x0000000309e27211 */ /* 0x000fc400078410ff */
[----:B------:R-:W-:Y:S02]  /*2bf50*/  IADD3 R8, R38, c[0x0][0x198], RZ ;  /* 0x0000660026087a10 */ /* 0x000fe40007ffe0ff */
[-C--:B------:R-:W-:Y:S02]  /*2bf60*/  LEA R222, P4, R51, R3.reuse, 0x2 ;  /* 0x0000000333de7211 */ /* 0x080fe400078810ff */
[-C--:B------:R-:W-:Y:S02]  /*2bf70*/  LEA.HI.X.SX32 R221, R17, R4.reuse, 0x2, P3 ;  /* 0x0000000411dd7211 */ /* 0x080fe400018f16ff */
[----:B------:R-:W-:Y:S02]  /*2bf80*/  LEA R218, P3, R16, R3, 0x2 ;  /* 0x0000000310da7211 */ /* 0x000fe400078610ff */
[----:B------:R-:W-:Y:S02]  /*2bf90*/  LEA.HI.X.SX32 R227, R9, R4, 0x2, P2 ;  /* 0x0000000409e37211 */ /* 0x000fe400010f16ff */
[----:B------:R-:W-:-:S02]  /*2bfa0*/  IADD3 R11, R8, c[0x0][0x198], RZ ;  /* 0x00006600080b7a10 */ /* 0x000fc40007ffe0ff */
[-C--:B------:R-:W-:Y:S02]  /*2bfb0*/  LEA.HI.X.SX32 R223, R51, R4.reuse, 0x2, P4 ;  /* 0x0000000433df7211 */ /* 0x080fe400020f16ff */
[-C--:B------:R-:W-:Y:S02]  /*2bfc0*/  LEA R216, P2, R35, R3.reuse, 0x2 ;  /* 0x0000000323d87211 */ /* 0x080fe400078410ff */
[-C--:B------:R-:W-:Y:S02]  /*2bfd0*/  LEA R212, P4, R50, R3.reuse, 0x2 ;  /* 0x0000000332d47211 */ /* 0x080fe400078810ff */
[----:B------:R-:W-:Y:S02]  /*2bfe0*/  LEA.HI.X.SX32 R219, R16, R4, 0x2, P3 ;  /* 0x0000000410db7211 */ /* 0x000fe400018f16ff */
[----:B------:R-:W-:Y:S02]  /*2bff0*/  LEA R208, P3, R34, R3, 0x2 ;  /* 0x0000000322d07211 */ /* 0x000fe400078610ff */
[----:B------:R-:W-:-:S02]  /*2c000*/  IADD3 R37, R11, c[0x0][0x198], RZ ;  /* 0x000066000b257a10 */ /* 0x000fc40007ffe0ff */
[-C--:B------:R-:W-:Y:S02]  /*2c010*/  LEA.HI.X.SX32 R217, R35, R4.reuse, 0x2, P2 ;  /* 0x0000000423d97211 */ /* 0x080fe400010f16ff */
        /* <DEDUP_REMOVED lines=11> */
[----:B------:R-:W-:Y:S02]  /*2c0d0*/  IADD3 R0, R10, c[0x0][0x198], RZ ;  /* 0x000066000a007a10 */ /* 0x000fe40007ffe0ff */
[-C--:B------:R-:W-:Y:S02]  /*2c0e0*/  LEA R196, P3, R27, R3.reuse, 0x2 ;  /* 0x000000031bc47211 */ /* 0x080fe400078610ff */
[-C--:B------:R-:W-:Y:S02]  /*2c0f0*/  LEA.HI.X.SX32 R205, R12, R4.reuse, 0x2, P2 ;  /* 0x000000040ccd7211 */ /* 0x080fe400010f16ff */
[----:B------:R-:W-:Y:S02]  /*2c100*/  LEA.HI.X.SX32 R201, R48, R4, 0x2, P4 ;  /* 0x0000000430c97211 */ /* 0x000fe400020f16ff */
[----:B------:R-:W-:Y:S02]  /*2c110*/  LEA R202, P2, R33, R3, 0x2 ;  /* 0x0000000321ca7211 */ /* 0x000fe400078410ff */
[----:B------:R-:W-:-:S02]  /*2c120*/  IADD3 R36, R0, c[0x0][0x198], RZ ;  /* 0x0000660000247a10 */ /* 0x000fc40007ffe0ff */
[-C--:B------:R-:W-:Y:S02]  /*2c130*/  LEA R198, P4, R47, R3.reuse, 0x2 ;  /* 0x000000032fc67211 */ /* 0x080fe400078810ff */
[-C--:B------:R-:W-:Y:S02]  /*2c140*/  LEA.HI.X.SX32 R197, R27, R4.reuse, 0x2, P3 ;  /* 0x000000041bc57211 */ /* 0x080fe400018f16ff */
[----:B------:R-:W-:Y:S02]  /*2c150*/  LEA R194, P3, R32, R3, 0x2 ;  /* 0x0000000320c27211 */ /* 0x000fe400078610ff */
[-C--:B------:R-:W-:Y:S02]  /*2c160*/  LEA.HI.X.SX32 R203, R33, R4.reuse, 0x2, P2 ;  /* 0x0000000421cb7211 */ /* 0x080fe400010f16ff */
[----:B------:R-:W-:Y:S02]  /*2c170*/  IADD3 R9, R36, c[0x0][0x198], RZ ;  /* 0x0000660024097a10 */ /* 0x000fe40007ffe0ff */
[----:B------:R-:W-:-:S02]  /*2c180*/  LEA.HI.X.SX32 R199, R47, R4, 0x2, P4 ;  /* 0x000000042fc77211 */ /* 0x000fc400020f16ff */
[-C--:B------:R-:W-:Y:S02]  /*2c190*/  LEA R192, P2, R24, R3.reuse, 0x2 ;  /* 0x0000000318c07211 */ /* 0x080fe400078410ff */
[-C--:B------:R-:W-:Y:S02]  /*2c1a0*/  LEA R188, P4, R46, R3.reuse, 0x2 ;  /* 0x000000032ebc7211 */ /* 0x080fe400078810ff */
[-C--:B------:R-:W-:Y:S02]  /*2c1b0*/  LEA.HI.X.SX32 R195, R32, R4.reuse, 0x2, P3 ;  /* 0x0000000420c37211 */ /* 0x080fe400018f16ff */
[----:B------:R-:W-:Y:S02]  /*2c1c0*/  LEA R184, P3, R26, R3, 0x2 ;  /* 0x000000031ab87211 */ /* 0x000fe400078610ff */
[----:B------:R-:W-:Y:S02]  /*2c1d0*/  IADD3 R17, R9, c[0x0][0x198], RZ ;  /* 0x0000660009117a10 */ /* 0x000fe40007ffe0ff */
[----:B------:R-:W-:-:S02]  /*2c1e0*/  LEA.HI.X.SX32 R193, R24, R4, 0x2, P2 ;  /* 0x0000000418c17211 */ /* 0x000fc400010f16ff */
        /* <DEDUP_REMOVED lines=9> */
[----:B------:R-:W-:Y:S02]  /*2c280*/  LEA R176, P4, R44, R3, 0x2 ;  /* 0x000000032cb07211 */ /* 0x000fe400078810ff */
[----:B------:R-:W-:Y:S02]  /*2c290*/  LEA.HI.X.SX32 R183, R20, R4, 0x2, P3 ;  /* 0x0000000414b77211 */ /* 0x000fe400018f16ff */
[----:B------:R-:W-:-:S02]  /*2c2a0*/  IADD3 R16, R35, c[0x0][0x198], RZ ;  /* 0x0000660023107a10 */ /* 0x000fc40007ffe0ff */
[-C--:B------:R-:W-:Y:S02]  /*2c2b0*/  LEA R172, P3, R29, R3.reuse, 0x2 ;  /* 0x000000031dac7211 */ /* 0x080fe400078610ff */
[-C--:B------:R-:W-:Y:S02]  /*2c2c0*/  LEA.HI.X.SX32 R181, R31, R4.reuse, 0x2, P2 ;  /* 0x000000041fb57211 */ /* 0x080fe400010f16ff */
[----:B------:R-:W-:Y:S02]  /*2c2d0*/  LEA.HI.X.SX32 R177, R44, R4, 0x2, P4 ;  /* 0x000000042cb17211 */ /* 0x000fe400020f16ff */
[-C--:B------:R-:W-:Y:S02]  /*2c2e0*/  LEA R178, P2, R19, R3.reuse, 0x2 ;  /* 0x0000000313b27211 */ /* 0x080fe400078410ff */
[----:B------:R-:W-:Y:S02]  /*2c2f0*/  IADD3 R30, R16, c[0x0][0x198], RZ ;  /* 0x00006600101e7a10 */ /* 0x000fe40007ffe0ff */
[----:B------:R-:W-:-:S02]  /*2c300*/  LEA R174, P4, R43, R3, 0x2 ;  /* 0x000000032bae7211 */ /* 0x000fc400078810ff */
[-C--:B------:R-:W-:Y:S02]  /*2c310*/  LEA.HI.X.SX32 R173, R29, R4.reuse, 0x2, P3 ;  /* 0x000000041dad7211 */ /* 0x080fe400018f16ff */
[-C--:B------:R-:W-:Y:S02]  /*2c320*/  LEA R170, P3, R15, R3.reuse, 0x2 ;  /* 0x000000030faa7211 */ /* 0x080fe400078610ff */
[-C--:B------:R-:W-:Y:S02]  /*2c330*/  LEA.HI.X.SX32 R179, R19, R4.reuse, 0x2, P2 ;  /* 0x0000000413b37211 */ /* 0x080fe400010f16ff */
[----:B------:R-:W-:Y:S02]  /*2c340*/  IADD3 R34, R30, c[0x0][0x198], RZ ;  /* 0x000066001e227a10 */ /* 0x000fe40007ffe0ff */
[----:B------:R-:W-:Y:S02]  /*2c350*/  LEA.HI.X.SX32 R175, R43, R4, 0x2, P4 ;  /* 0x000000042baf7211 */ /* 0x000fe400020f16ff */
[----:B------:R-:W-:-:S02]  /*2c360*/  LEA R168, P2, R21, R3, 0x2 ;  /* 0x0000000315a87211 */ /* 0x000fc400078410ff */
[-C--:B------:R-:W-:Y:S02]  /*2c370*/  LEA R164, P4, R28, R3.reuse, 0x2 ;  /* 0x000000031ca47211 */ /* 0x080fe400078810ff */
[-C--:B------:R-:W-:Y:S02]  /*2c380*/  LEA.HI.X.SX32 R171, R15, R4.reuse, 0x2, P3 ;  /* 0x000000040fab7211 */ /* 0x080fe400018f16ff */
[----:B------:R-:W-:Y:S02]  /*2c390*/  LEA R160, P3, R41, R3, 0x2 ;  /* 0x0000000329a07211 */ /* 0x000fe400078610ff */
[----:B------:R-:W-:Y:S02]  /*2c3a0*/  IADD3 R12, R34, c[0x0][0x198], RZ ;  /* 0x00006600220c7a10 */ /* 0x000fe40007ffe0ff */
[-C--:B------:R-:W-:Y:S02]  /*2c3b0*/  LEA.HI.X.SX32 R169, R21, R4.reuse, 0x2, P2 ;  /* 0x0000000415a97211 */ /* 0x080fe400010f16ff */
        /* <DEDUP_REMOVED lines=11> */
[----:B------:R-:W-:Y:S02]  /*2c470*/  IADD3 R33, R25, c[0x0][0x198], RZ ;  /* 0x0000660019217a10 */ /* 0x000fe40007ffe0ff */
[----:B------:R-:W-:-:S02]  /*2c480*/  LEA R148, P3, R5, R3, 0x2 ;  /* 0x0000000305947211 */ /* 0x000fc400078610ff */
[-C--:B------:R-:W-:Y:S02]  /*2c490*/  LEA.HI.X.SX32 R157, R14, R4.reuse, 0x2, P2 ;  /* 0x000000040e9d7211 */ /* 0x080fe400010f16ff */
[-C--:B------:R-:W-:Y:S02]  /*2c4a0*/  LEA.HI.X.SX32 R153, R40, R4.reuse, 0x2, P4 ;  /* 0x0000000428997211 */ /* 0x080fe400020f16ff */
[-C--:B------:R-:W-:Y:S02]  /*2c4b0*/  LEA R154, P2, R6, R3.reuse, 0x2 ;  /* 0x00000003069a7211 */ /* 0x080fe400078410ff */
[----:B------:R-:W-:Y:S02]  /*2c4c0*/  IADD3 R27, R33, c[0x0][0x198], RZ ;  /* 0x00006600211b7a10 */ /* 0x000fe40007ffe0ff */
[----:B------:R-:W-:Y:S02]  /*2c4d0*/  LEA R150, P4, R39, R3, 0x2 ;  /* 0x0000000327967211 */ /* 0x000fe400078810ff */
[----:B------:R-:W-:-:S02]  /*2c4e0*/  LEA.HI.X.SX32 R149, R5, R4, 0x2, P3 ;  /* 0x0000000405957211 */ /* 0x000fc400018f16ff */
[-C--:B------:R-:W-:Y:S02]  /*2c4f0*/  LEA R146, P3, R7, R3.reuse, 0x2 ;  /* 0x0000000307927211 */ /* 0x080fe400078610ff */
[-C--:B------:R-:W-:Y:S02]  /*2c500*/  LEA.HI.X.SX32 R155, R6, R4.reuse, 0x2, P2 ;  /* 0x00000004069b7211 */ /* 0x080fe400010f16ff */
[----:B------:R-:W-:Y:S02]  /*2c510*/  IADD3 R24, R27, c[0x0][0x198], RZ ;  /* 0x000066001b187a10 */ /* 0x000fe40007ffe0ff */
[----:B------:R-:W-:Y:S02]  /*2c520*/  LEA.HI.X.SX32 R151, R39, R4, 0x2, P4 ;  /* 0x0000000427977211 */ /* 0x000fe400020f16ff */
[-C--:B------:R-:W-:Y:S02]  /*2c530*/  LEA R144, P2, R22, R3.reuse, 0x2 ;  /* 0x0000000316907211 */ /* 0x080fe400078410ff */
[----:B------:R-:W-:-:S02]  /*2c540*/  LEA R140, P4, R38, R3, 0x2 ;  /* 0x00000003268c7211 */ /* 0x000fc400078810ff */
[-C--:B------:R-:W-:Y:S02]  /*2c550*/  LEA.HI.X.SX32 R147, R7, R4.reuse, 0x2, P3 ;  /* 0x0000000407937211 */ /* 0x080fe400018f16ff */
[-C--:B------:R-:W-:Y:S02]  /*2c560*/  LEA R136, P3, R11, R3.reuse, 0x2 ;  /* 0x000000030b887211 */ /* 0x080fe400078610ff */
[----:B------:R-:W-:Y:S02]  /*2c570*/  IADD3 R32, R24, c[0x0][0x198], RZ ;  /* 0x0000660018207a10 */ /* 0x000fe40007ffe0ff */
[-C--:B------:R-:W-:Y:S02]  /*2c580*/  LEA.HI.X.SX32 R145, R22, R4.reuse, 0x2, P2 ;  /* 0x0000000416917211 */ /* 0x080fe400010f16ff */
        /* <DEDUP_REMOVED lines=11> */
[----:B------:R-:W-:Y:S02]  /*2c640*/  IADD3 R26, R18, c[0x0][0x198], RZ ;  /* 0x00006600121a7a10 */ /* 0x000fe40007ffe0ff */
[----:B------:R-:W-:Y:S01]  /*2c650*/  LEA R124, P3, R17, R3, 0x2 ;  /* 0x00000003117c7211 */ /* 0x000fe200078610ff */
[----:B------:R-:W-:Y:S01]  /*2c660*/  STL.64 [R1+0x10], R62 ;  /* 0x0000103e01007387 */ /* 0x000fe20000100a00 */
[----:B------:R-:W-:-:S02]  /*2c670*/  LEA.HI.X.SX32 R133, R10, R4, 0x2, P2 ;  /* 0x000000040a857211 */ /* 0x000fc400010f16ff */
[-C--:B------:R-:W-:Y:S01]  /*2c680*/  LEA.HI.X.SX32 R129, R36, R4.reuse, 0x2, P4 ;  /* 0x0000000424817211 */ /* 0x080fe200020f16ff */
[----:B------:R-:W-:Y:S01]  /*2c690*/  STL.64 [R1+0x8], R60 ;  /* 0x0000083c01007387 */ /* 0x000fe20000100a00 */
[-C--:B------:R-:W-:Y:S02]  /*2c6a0*/  LEA R130, P2, R9, R3.reuse, 0x2 ;  /* 0x0000000309827211 */ /* 0x080fe400078410ff */
[----:B------:R-:W-:Y:S01]  /*2c6b0*/  IADD3 R31, R26, c[0x0][0x198], RZ ;  /* 0x000066001a1f7a10 */ /* 0x000fe20007ffe0ff */
[----:B------:R1:W-:Y:S01]  /*2c6c0*/  STL.64 [R1], R58 ;  /* 0x0000003a01007387 */ /* 0x0003e20000100a00 */
[----:B------:R-:W-:Y:S02]  /*2c6d0*/  LEA R126, P4, R35, R3, 0x2 ;  /* 0x00000003237e7211 */ /* 0x000fe400078810ff */
[-C--:B------:R-:W-:Y:S02]  /*2c6e0*/  LEA.HI.X.SX32 R125, R17, R4.reuse, 0x2, P3 ;  /* 0x00000004117d7211 */ /* 0x080fe400018f16ff */
[----:B------:R-:W-:-:S02]  /*2c6f0*/  LEA.HI.X.SX32 R131, R9, R4, 0x2, P2 ;  /* 0x0000000409837211 */ /* 0x000fc400010f16ff */
[----:B------:R-:W-:Y:S02]  /*2c700*/  IADD3 R20, R31, c[0x0][0x198], RZ ;  /* 0x000066001f147a10 */ /* 0x000fe40007ffe0ff */
[-C--:B------:R-:W-:Y:S02]  /*2c710*/  LEA.HI.X.SX32 R127, R35, R4.reuse, 0x2, P4 ;  /* 0x00000004237f7211 */ /* 0x080fe400020f16ff */
[-C--:B-1----:R-:W-:Y:S02]  /*2c720*/  LEA R58, P3, R30, R3.reuse, 0x2 ;  /* 0x000000031e3a7211 */ /* 0x082fe400078610ff */
[-C--:B------:R-:W-:Y:S02]  /*2c730*/  LEA R94, P2, R16, R3.reuse, 0x2 ;  /* 0x00000003105e7211 */ /* 0x080fe400078410ff */
[-C--:B------:R-:W-:Y:S02]  /*2c740*/  LEA R88, P4, R34, R3.reuse, 0x2 ;  /* 0x0000000322587211 */ /* 0x080fe400078810ff */
[----:B------:R-:W-:Y:S01]  /*2c750*/  LEA.HI.X.SX32 R59, R30, R4, 0x2, P3 ;  /* 0x000000041e3b7211 */ /* 0x000fe200018f16ff */
[----:B------:R-:W-:Y:S01]  /*2c760*/  STL.64 [R1+0xc08], R250 ;  /* 0x000c08fa01007387 */ /* 0x000fe20000100a00 */
[----:B------:R-:W-:-:S02]  /*2c770*/  LEA R82, P3, R25, R3, 0x2 ;  /* 0x0000000319527211 */ /* 0x000fc400078610ff */
[----:B------:R-:W-:Y:S01]  /*2c780*/  IADD3 R19, R20, c[0x0][0x198], RZ ;  /* 0x0000660014137a10 */ /* 0x000fe20007ffe0ff */
[----:B------:R-:W-:Y:S01]  /*2c790*/  STL.64 [R1+0xc10], R244 ;  /* 0x000c10f401007387 */ /* 0x000fe20000100a00 */
[-C--:B------:R-:W-:Y:S02]  /*2c7a0*/  LEA.HI.X.SX32 R95, R16, R4.reuse, 0x2, P2 ;  /* 0x00000004105f7211 */ /* 0x080fe400010f16ff */
[-C--:B------:R-:W-:Y:S01]  /*2c7b0*/  LEA.HI.X.SX32 R89, R34, R4.reuse, 0x2, P4 ;  /* 0x0000000422597211 */ /* 0x080fe200020f16ff */
[----:B------:R-:W-:Y:S01]  /*2c7c0*/  STL.64 [R1+0xc18], R246 ;  /* 0x000c18f601007387 */ /* 0x000fe20000100a00 */
[-C--:B------:R-:W-:Y:S02]  /*2c7d0*/  LEA R38, P2, R12, R3.reuse, 0x2 ;  /* 0x000000030c267211 */ /* 0x080fe400078410ff */
[----:B------:R-:W-:Y:S01]  /*2c7e0*/  LEA R36, P4, R33, R3, 0x2 ;  /* 0x0000000321247211 */ /* 0x000fe200078810ff */
[----:B------:R-:W-:Y:S01]  /*2c7f0*/  STL.64 [R1+0xc20], R240 ;  /* 0x000c20f001007387 */ /* 0x000fe20000100a00 */
[----:B------:R-:W-:-:S02]  /*2c800*/  LEA.HI.X.SX32 R83, R25, R4, 0x2, P3 ;  /* 0x0000000419537211 */ /* 0x000fc400018f16ff */
[----:B------:R-:W-:Y:S01]  /*2c810*/  LEA R34, P3, R24, R3, 0x2 ;  /* 0x0000000318227211 */ /* 0x000fe200078610ff */
[----:B------:R-:W-:Y:S01]  /*2c820*/  STL.64 [R1+0xc28], R242 ;  /* 0x000c28f201007387 */ /* 0x000fe20000100a00 */
[----:B------:R-:W-:Y:S02]  /*2c830*/  IADD3 R29, R19, c[0x0][0x198], RZ ;  /* 0x00006600131d7a10 */ /* 0x000fe40007ffe0ff */
[-C--:B------:R-:W-:Y:S01]  /*2c840*/  LEA.HI.X.SX32 R39, R12, R4.reuse, 0x2, P2 ;  /* 0x000000040c277211 */ /* 0x080fe200010f16ff */
[----:B------:R-:W-:Y:S01]  /*2c850*/  STL.64 [R1+0xc30], R236 ;  /* 0x000c30ec01007387 */ /* 0x000fe20000100a00 */
[----:B------:R-:W-:-:S03]  /*2c860*/  LEA.HI.X.SX32 R37, R33, R4, 0x2, P4 ;  /* 0x0000000421257211 */ /* 0x000fc600020f16ff */
[----:B------:R-:W-:Y:S01]  /*2c870*/  STL.64 [R1+0xc38], R238 ;  /* 0x000c38ee01007387 */ /* 0x000fe20000100a00 */
[-C--:B------:R-:W-:Y:S02]  /*2c880*/  LEA R76, P2, R27, R3.reuse, 0x2 ;  /* 0x000000031b4c7211 */ /* 0x080fe400078410ff */
[----:B------:R-:W-:Y:S01]  /*2c890*/  LEA.HI.X.SX32 R35, R24, R4, 0x2, P3 ;  /* 0x0000000418237211 */ /* 0x000fe200018f16ff */
[----:B------:R-:W-:Y:S01]  /*2c8a0*/  STL.64 [R1+0xc40], R232 ;  /* 0x000c40e801007387 */ /* 0x000fe20000100a00 */
[----:B------:R-:W-:Y:S02]  /*2c8b0*/  IADD3 R21, R29, c[0x0][0x198], RZ ;  /* 0x000066001d157a10 */ /* 0x000fe40007ffe0ff */
[-C--:B------:R-:W-:Y:S01]  /*2c8c0*/  LEA R70, P4, R32, R3.reuse, 0x2 ;  /* 0x0000000320467211 */ /* 0x080fe200078810ff */
[----:B------:R-:W-:Y:S01]  /*2c8d0*/  STL.64 [R1+0xc48], R234 ;  /* 0x000c48ea01007387 */ /* 0x000fe20000100a00 */
[----:B------:R-:W-:-:S03]  /*2c8e0*/  LEA R64, P3, R26, R3, 0x2 ;  /* 0x000000031a407211 */ /* 0x000fc600078610ff */
[----:B------:R-:W-:Y:S01]  /*2c8f0*/  STL.64 [R1+0xc50], R228 ;  /* 0x000c50e401007387 */ /* 0x000fe20000100a00 */
[----:B------:R-:W-:-:S03]  /*2c900*/  LEA.HI.X.SX32 R77, R27, R4, 0x2, P2 ;  /* 0x000000041b4d7211 */ /* 0x000fc600010f16ff */
[----:B------:R-:W-:Y:S01]  /*2c910*/  STL.64 [R1+0x58], R58 ;  /* 0x0000583a01007387 */ /* 0x000fe20000100a00 */
[----:B------:R-:W-:-:S03]  /*2c920*/  IADD3 R15, R21, c[0x0][0x198], RZ ;  /* 0x00006600150f7a10 */ /* 0x000fc60007ffe0ff */
[----:B------:R-:W-:Y:S01]  /*2c930*/  STL.64 [R1+0x60], R38 ;  /* 0x0000602601007387 */ /* 0x000fe20000100a00 */
[----:B------:R-:W-:-:S03]  /*2c940*/  LEA.HI.X.SX32 R71, R32, R4, 0x2, P4 ;  /* 0x0000000420477211 */ /* 0x000fc600020f16ff */
[----:B------:R1:W-:Y:S01]  /*2c950*/  STL.64 [R1+0x68], R36 ;  /* 0x0000682401007387 */ /* 0x0003e20000100a00 */
[----:B------:R-:W-:-:S03]  /*2c960*/  LEA.HI.X.SX32 R65, R26, R4, 0x2, P3 ;  /* 0x000000041a417211 */ /* 0x000fc600018f16ff */
[----:B------:R2:W-:Y:S01]  /*2c970*/  STL.64 [R1+0x70], R34 ;  /* 0x0000702201007387 */ /* 0x0005e20000100a00 */
[-C--:B------:R-:W-:Y:S02]  /*2c980*/  LEA R32, P3, R19, R3.reuse, 0x2 ;  /* 0x0000000313207211 */ /* 0x080fe400078610ff */
[----:B------:R-:W-:Y:S02]  /*2c990*/  IADD3 R28, R15, c[0x0][0x198], RZ ;  /* 0x000066000f1c7a10 */ /* 0x000fe40007ffe0ff */
[CC--:B-1----:R-:W-:Y:S02]  /*2c9a0*/  LEA R36, P2, R18.reuse, R3.reuse, 0x2 ;  /* 0x0000000312247211 */ /* 0x0c2fe400078410ff */
[C---:B--2---:R-:W-:Y:S02]  /*2c9b0*/  LEA R34, P4, R31.reuse, R3, 0x2 ;  /* 0x000000031f227211 */ /* 0x044fe400078810ff */
[-C--:B------:R-:W-:Y:S02]  /*2c9c0*/  LEA.HI.X.SX32 R37, R18, R4.reuse, 0x2, P2 ;  /* 0x0000000412257211 */ /* 0x080fe400010f16ff */
[----:B------:R-:W-:-:S02]  /*2c9d0*/  LEA.HI.X.SX32 R35, R31, R4, 0x2, P4 ;  /* 0x000000041f237211 */ /* 0x000fc400020f16ff */
[-C--:B------:R-:W-:Y:S02]  /*2c9e0*/  LEA R58, P2, R20, R3.reuse, 0x2 ;  /* 0x00000003143a7211 */ /* 0x080fe400078410ff */
[-C--:B------:R-:W-:Y:S02]  /*2c9f0*/  LEA.HI.X.SX32 R33, R19, R4.reuse, 0x2, P3 ;  /* 0x0000000413217211 */ /* 0x080fe400018f16ff */
[C---:B------:R-:W-:Y:S01]  /*2ca00*/  LEA R52, P4, R29.reuse, R3, 0x2 ;  /* 0x000000031d347211 */ /* 0x040fe200078810ff */
[----:B------:R-:W-:Y:S01]  /*2ca10*/  STL.64 [R1+0x78], R36 ;  /* 0x0000782401007387 */ /* 0x000fe20000100a00 */
[----:B------:R-:W-:Y:S02]  /*2ca20*/  IADD3 R13, R28, c[0x0][0x198], RZ ;  /* 0x000066001c0d7a10 */ /* 0x000fe40007ffe0ff */
[-C--:B------:R-:W-:Y:S01]  /*2ca30*/  LEA.HI.X.SX32 R59, R20, R4.reuse, 0x2, P2 ;  /* 0x00000004143b7211 */ /* 0x080fe200010f16ff */
[----:B------:R1:W-:Y:S01]  /*2ca40*/  STL.64 [R1+0x80], R34 ;  /* 0x0000802201007387 */ /* 0x0003e20000100a00 */
[----:B------:R-:W-:-:S02]  /*2ca50*/  LEA.HI.X.SX32 R53, R29, R4, 0x2, P4 ;  /* 0x000000041d357211 */ /* 0x000fc400020f16ff */
[----:B------:R-:W-:Y:S01]  /*2ca60*/  IADD3 R14, R13, c[0x0][0x198], RZ ;  /* 0x000066000d0e7a10 */ /* 0x000fe20007ffe0ff */
[----:B------:R2:W-:Y:S01]  /*2ca70*/  STL.64 [R1+0x88], R32 ;  /* 0x0000882001007387 */ /* 0x0005e20000100a00 */
[-C--:B------:R-:W-:Y:S02]  /*2ca80*/  LEA R46, P3, R15, R3.reuse, 0x2 ;  /* 0x000000030f2e7211 */ /* 0x080fe400078610ff */
[----:B------:R-:W-:Y:S02]  /*2ca90*/  IADD3 R23, R14, c[0x0][0x198], RZ ;  /* 0x000066000e177a10 */ /* 0x000fe40007ffe0ff */
[CC--:B-1----:R-:W-:Y:S02]  /*2caa0*/  LEA R34, P2, R21.reuse, R3.reuse, 0x2 ;  /* 0x0000000315227211 */ /* 0x0c2fe400078410ff */
[----:B--2---:R-:W-:Y:S02]  /*2cab0*/  LEA R32, P4, R28, R3, 0x2 ;  /* 0x000000031c207211 */ /* 0x004fe400078810ff */
[----:B------:R-:W-:-:S02]  /*2cac0*/  LEA.HI.X.SX32 R35, R21, R4, 0x2, P2 ;  /* 0x0000000415237211 */ /* 0x000fc400010f16ff */
[-C--:B------:R-:W-:Y:S02]  /*2cad0*/  LEA.HI.X.SX32 R33, R28, R4.reuse, 0x2, P4 ;  /* 0x000000041c217211 */ /* 0x080fe400020f16ff */
[----:B------:R-:W-:Y:S01]  /*2cae0*/  IADD3 R6, R23, c[0x0][0x198], RZ ;  /* 0x0000660017067a10 */ /* 0x000fe20007ffe0ff */
[----:B------:R-:W-:Y:S01]  /*2caf0*/  STL.64 [R1+0x90], R34 ;  /* 0x0000902201007387 */ /* 0x000fe20000100a00 */
[----:B------:R-:W-:-:S03]  /*2cb00*/  LEA.HI.X.SX32 R47, R15, R4, 0x2, P3 ;  /* 0x000000040f2f7211 */ /* 0x000fc600018f16ff */
[----:B------:R1:W-:Y:S01]  /*2cb10*/  STL.64 [R1+0x98], R32 ;  /* 0x0000982001007387 */ /* 0x0003e20000100a00 */
[----:B------:R-:W-:Y:S02]  /*2cb20*/  IADD3 R5, R6, c[0x0][0x198], RZ ;  /* 0x0000660006057a10 */ /* 0x000fe40007ffe0ff */
[-C--:B------:R-:W-:Y:S02]  /*2cb30*/  LEA R40, P2, R13, R3.reuse, 0x2 ;  /* 0x000000030d287211 */ /* 0x080fe400078410ff */
[----:B------:R-:W-:Y:S02]  /*2cb40*/  IADD3 R22, R5, c[0x0][0x198], RZ ;  /* 0x0000660005167a10 */ /* 0x000fe40007ffe0ff */
[CC--:B-1----:R-:W-:Y:S02]  /*2cb50*/  LEA R32, P3, R14.reuse, R3.reuse, 0x2 ;  /* 0x000000030e207211 */ /* 0x0c2fe400078610ff */
[----:B------:R-:W-:Y:S02]  /*2cb60*/  LEA R34, P4, R23, R3, 0x2 ;  /* 0x0000000317227211 */ /* 0x000fe400078810ff */
[----:B------:R-:W-:-:S02]  /*2cb70*/  LEA.HI.X.SX32 R33, R14, R4, 0x2, P3 ;  /* 0x000000040e217211 */ /* 0x000fc400018f16ff */
[-C--:B------:R-:W-:Y:S02]  /*2cb80*/  LEA.HI.X.SX32 R41, R13, R4.reuse, 0x2, P2 ;  /* 0x000000040d297211 */ /* 0x080fe400010f16ff */
[----:B------:R-:W-:Y:S01]  /*2cb90*/  LEA.HI.X.SX32 R35, R23, R4, 0x2, P4 ;  /* 0x0000000417237211 */ /* 0x000fe200020f16ff */
[----:B------:R1:W-:Y:S01]  /*2cba0*/  STL.64 [R1+0xa0], R32 ;  /* 0x0000a02001007387 */ /* 0x0003e20000100a00 */
[----:B------:R-:W-:-:S04]  /*2cbb0*/  LEA R36, P2, R6, R3, 0x2 ;  /* 0x0000000306247211 */ /* 0x000fc800078410ff */
[----:B------:R-:W-:Y:S02]  /*2cbc0*/  LEA.HI.X.SX32 R37, R6, R4, 0x2, P2 ;  /* 0x0000000406257211 */ /* 0x000fe400010f16ff */
[----:B-1----:R-:W-:-:S04]  /*2cbd0*/  LEA R32, P4, R22, R3, 0x2 ;  /* 0x0000000316207211 */ /* 0x002fc800078810ff */
[C---:B------:R-:W-:Y:S01]  /*2cbe0*/  LEA.HI.X.SX32 R33, R22.reuse, R4, 0x2, P4 ;  /* 0x0000000416217211 */ /* 0x040fe200020f16ff */
[----:B------:R-:W-:Y:S04]  /*2cbf0*/  STL.64 [R1+0xa8], R36 ;  /* 0x0000a82401007387 */ /* 0x000fe80000100a00 */
[----:B------:R1:W-:Y:S04]  /*2cc00*/  STL.64 [R1+0xb0], R32 ;  /* 0x0000b02001007387 */ /* 0x0003e80000100a00 */
[----:B------:R-:W2:Y:S04]  /*2cc10*/  LDL.LU.64 R244, [R1+0x50] ;  /* 0x0000500001f47983 */ /* 0x000ea80000300a00 */
[----:B------:R-:W2:Y:S01]  /*2cc20*/  LDL.LU R251, [R1+0xcc] ;  /* 0x0000cc0001fb7983 */ /* 0x000ea20000300800 */
        /* <DEDUP_REMOVED lines=21> */
[CC--:B------:R-:W-:Y:S02]  /*2cd80*/  LEA R28, P3, R5.reuse, R3.reuse, 0x2 ;  /* 0x00000003051c7211 */ /* 0x0c0fe400078610ff */
[----:B------:R-:W-:Y:S02]  /*2cd90*/  IADD3 R6, R14, c[0x0][0x198], RZ ;  /* 0x000066000e067a10 */ /* 0x000fe40007ffe0ff */
[----:B------:R-:W-:Y:S02]  /*2cda0*/  LEA.HI.X.SX32 R29, R5, R4, 0x2, P3 ;  /* 0x00000004051d7211 */ /* 0x000fe400018f16ff */
[----:B-1----:R-:W-:Y:S02]  /*2cdb0*/  LEA R32, P2, R7, R3, 0x2 ;  /* 0x0000000307207211 */ /* 0x002fe400078410ff */
[----:B------:R-:W-:-:S02]  /*2cdc0*/  IADD3 R5, R6, c[0x0][0x198], RZ ;  /* 0x0000660006057a10 */ /* 0x000fc40007ffe0ff */
[-C--:B------:R-:W-:Y:S02]  /*2cdd0*/  LEA R114, P4, R11, R3.reuse, 0x2 ;  /* 0x000000030b727211 */ /* 0x080fe400078810ff */
[-C--:B------:R-:W-:Y:S02]  /*2cde0*/  LEA.HI.X.SX32 R33, R7, R4.reuse, 0x2, P2 ;  /* 0x0000000407217211 */ /* 0x080fe400010f16ff */
[----:B------:R-:W-:Y:S02]  /*2cdf0*/  IADD3 R7, R5, c[0x0][0x198], RZ ;  /* 0x0000660005077a10 */ /* 0x000fe40007ffe0ff */
[-C--:B------:R-:W-:Y:S02]  /*2ce00*/  LEA R22, P3, R8, R3.reuse, 0x2 ;  /* 0x0000000308167211 */ /* 0x080fe400078610ff */
[----:B------:R-:W-:Y:S02]  /*2ce10*/  LEA.HI.X.SX32 R115, R11, R4, 0x2, P4 ;  /* 0x000000040b737211 */ /* 0x000fe400020f16ff */
[----:B------:R-:W-:-:S02]  /*2ce20*/  LEA R108, P2, R10, R3, 0x2 ;  /* 0x000000030a6c7211 */ /* 0x000fc400078410ff */
[----:B------:R-:W-:Y:S02]  /*2ce30*/  IADD3 R11, R7, c[0x0][0x198], RZ ;  /* 0x00006600070b7a10 */ /* 0x000fe40007ffe0ff */
[-C--:B------:R-:W-:Y:S02]  /*2ce40*/  LEA.HI.X.SX32 R23, R8, R4.reuse, 0x2, P3 ;  /* 0x0000000408177211 */ /* 0x080fe400018f16ff */
[----:B------:R-:W-:Y:S02]  /*2ce50*/  LEA R104, P3, R0, R3, 0x2 ;  /* 0x0000000300687211 */ /* 0x000fe400078610ff */
[-C--:B------:R-:W-:Y:S02]  /*2ce60*/  LEA.HI.X.SX32 R109, R10, R4.reuse, 0x2, P2 ;  /* 0x000000040a6d7211 */ /* 0x080fe400010f16ff */
[----:B------:R-:W-:Y:S02]  /*2ce70*/  IADD3 R10, R11, c[0x0][0x198], RZ ;  /* 0x000066000b0a7a10 */ /* 0x000fe40007ffe0ff */
[----:B------:R-:W-:-:S02]  /*2ce80*/  LEA.HI.X.SX32 R105, R0, R4, 0x2, P3 ;  /* 0x0000000400697211 */ /* 0x000fc400018f16ff */
[CC--:B------:R-:W-:Y:S02]  /*2ce90*/  LEA R100, P2, R17.reuse, R3.reuse, 0x2 ;  /* 0x0000000311647211 */ /* 0x0c0fe400078410ff */
[----:B------:R-:W-:Y:S02]  /*2cea0*/  IADD3 R0, R10, c[0x0][0x198], RZ ;  /* 0x000066000a007a10 */ /* 0x000fe40007ffe0ff */
[----:B------:R-:W-:Y:S02]  /*2ceb0*/  LEA R120, P3, R16, R3, 0x2 ;  /* 0x0000000310787211 */ /* 0x000fe400078610ff */
[-C--:B------:R-:W-:Y:S02]  /*2cec0*/  LEA.HI.X.SX32 R101, R17, R4.reuse, 0x2, P2 ;  /* 0x0000000411657211 */ /* 0x080fe400010f16ff */
[----:B------:R-:W-:Y:S02]  /*2ced0*/  IADD3 R17, R0, c[0x0][0x198], RZ ;  /* 0x0000660000117a10 */ /* 0x000fe40007ffe0ff */
[----:B------:R-:W-:-:S02]  /*2cee0*/  LEA.HI.X.SX32 R121, R16, R4, 0x2, P3 ;  /* 0x0000000410797211 */ /* 0x000fc400018f16ff */
[CC--:B------:R-:W-:Y:S02]  /*2cef0*/  LEA R116, P2, R12.reuse, R3.reuse, 0x2 ;  /* 0x000000030c747211 */ /* 0x0c0fe400078410ff */
[----:B------:R-:W-:Y:S02]  /*2cf00*/  IADD3 R16, R17, c[0x0][0x198], RZ ;  /* 0x0000660011107a10 */ /* 0x000fe40007ffe0ff */
[C---:B------:R-:W-:Y:S02]  /*2cf10*/  LEA R118, P3, R25.reuse, R3, 0x2 ;  /* 0x0000000319767211 */ /* 0x040fe400078610ff */
[-C--:B------:R-:W-:Y:S02]  /*2cf20*/  LEA.HI.X.SX32 R117, R12, R4.reuse, 0x2, P2 ;  /* 0x000000040c757211 */ /* 0x080fe400010f16ff */
[----:B------:R-:W-:Y:S02]  /*2cf30*/  IADD3 R12, R16, c[0x0][0x198], RZ ;  /* 0x00006600100c7a10 */ /* 0x000fe40007ffe0ff */
[----:B------:R-:W-:-:S02]  /*2cf40*/  LEA.HI.X.SX32 R119, R25, R4, 0x2, P3 ;  /* 0x0000000419777211 */ /* 0x000fc400018f16ff */
[-C--:B------:R-:W-:Y:S02]  /*2cf50*/  LEA R112, P2, R24, R3.reuse, 0x2 ;  /* 0x0000000318707211 */ /* 0x080fe400078410ff */
[----:B------:R-:W-:Y:S02]  /*2cf60*/  IADD3 R25, R12, c[0x0][0x198], RZ ;  /* 0x000066000c197a10 */ /* 0x000fe40007ffe0ff */
[-C--:B------:R-:W-:Y:S02]  /*2cf70*/  LEA R102, P3, R18, R3.reuse, 0x2 ;  /* 0x0000000312667211 */ /* 0x080fe400078610ff */
[----:B------:R-:W-:Y:S02]  /*2cf80*/  LEA.HI.X.SX32 R113, R24, R4, 0x2, P2 ;  /* 0x0000000418717211 */ /* 0x000fe400010f16ff */
[----:B------:R-:W-:Y:S02]  /*2cf90*/  LEA R8, P4, R9, R3, 0x2 ;  /* 0x0000000309087211 */ /* 0x000fe400078810ff */
[----:B------:R-:W-:-:S02]  /*2cfa0*/  IADD3 R24, R25, c[0x0][0x198], RZ ;  /* 0x0000660019187a10 */ /* 0x000fc40007ffe0ff */
[-C--:B------:R-:W-:Y:S02]  /*2cfb0*/  LEA.HI.X.SX32 R103, R18, R4.reuse, 0x2, P3 ;  /* 0x0000000412677211 */ /* 0x080fe400018f16ff */
[-C--:B------:R-:W-:Y:S02]  /*2cfc0*/  LEA R96, P2, R20, R3.reuse, 0x2 ;  /* 0x0000000314607211 */ /* 0x080fe400078410ff */
[----:B------:R-:W-:Y:S02]  /*2cfd0*/  LEA.HI.X.SX32 R9, R9, R4, 0x2, P4 ;  /* 0x0000000409097211 */ /* 0x000fe400020f16ff */
[----:B------:R-:W-:Y:S02]  /*2cfe0*/  IADD3 R18, R24, c[0x0][0x198], RZ ;  /* 0x0000660018127a10 */ /* 0x000fe40007ffe0ff */
[-C--:B------:R-:W-:Y:S02]  /*2cff0*/  LEA R122, P4, R30, R3.reuse, 0x2 ;  /* 0x000000031e7a7211 */ /* 0x080fe400078810ff */
[----:B------:R-:W-:-:S02]  /*2d000*/  LEA R98, P3, R19, R3, 0x2 ;  /* 0x0000000313627211 */ /* 0x000fc400078610ff */
[-C--:B------:R-:W-:Y:S02]  /*2d010*/  LEA.HI.X.SX32 R97, R20, R4.reuse, 0x2, P2 ;  /* 0x0000000414617211 */ /* 0x080fe400010f16ff */
[----:B------:R-:W-:Y:S02]  /*2d020*/  IADD3 R20, R18, c[0x0][0x198], RZ ;  /* 0x0000660012147a10 */ /* 0x000fe40007ffe0ff */
[-C--:B------:R-:W-:Y:S02]  /*2d030*/  LEA.HI.X.SX32 R123, R30, R4.reuse, 0x2, P4 ;  /* 0x000000041e7b7211 */ /* 0x080fe400020f16ff */
[-C--:B------:R-:W-:Y:S02]  /*2d040*/  LEA R110, P4, R27, R3.reuse, 0x2 ;  /* 0x000000031b6e7211 */ /* 0x080fe400078810ff */
[----:B------:R-:W-:Y:S02]  /*2d050*/  LEA.HI.X.SX32 R99, R19, R4, 0x2, P3 ;  /* 0x0000000413637211 */ /* 0x000fe400018f16ff */
[----:B------:R-:W-:-:S02]  /*2d060*/  LEA R92, P2, R15, R3, 0x2 ;  /* 0x000000030f5c7211 */ /* 0x000fc400078410ff */
[----:B------:R-:W-:Y:S02]  /*2d070*/  IADD3 R19, R20, c[0x0][0x198], RZ ;  /* 0x0000660014137a10 */ /* 0x000fe40007ffe0ff */
[-C--:B------:R-:W-:Y:S02]  /*2d080*/  LEA.HI.X.SX32 R111, R27, R4.reuse, 0x2, P4 ;  /* 0x000000041b6f7211 */ /* 0x080fe400020f16ff */
[-C--:B------:R-:W-:Y:S02]  /*2d090*/  LEA R106, P4, R26, R3.reuse, 0x2 ;  /* 0x000000031a6a7211 */ /* 0x080fe400078810ff */
[----:B------:R-:W-:Y:S02]  /*2d0a0*/  LEA R84, P3, R13, R3, 0x2 ;  /* 0x000000030d547211 */ /* 0x000fe400078610ff */
[----:B------:R-:W-:Y:S02]  /*2d0b0*/  LEA.HI.X.SX32 R93, R15, R4, 0x2, P2 ;  /* 0x000000040f5d7211 */ /* 0x000fe400010f16ff */
[----:B------:R-:W-:-:S02]  /*2d0c0*/  IADD3 R15, R19, c[0x0][0x198], RZ ;  /* 0x00006600130f7a10 */ /* 0x000fc40007ffe0ff */
[-C--:B------:R-:W-:Y:S02]  /*2d0d0*/  LEA.HI.X.SX32 R107, R26, R4.reuse, 0x2, P4 ;  /* 0x000000041a6b7211 */ /* 0x080fe400020f16ff */
[----:B------:R-:W-:Y:S02]  /*2d0e0*/  LEA.HI.X.SX32 R85, R13, R4, 0x2, P3 ;  /* 0x000000040d557211 */ /* 0x000fe400018f16ff */
[-C--:B------:R-:W-:Y:S02]  /*2d0f0*/  LEA R78, P2, R6, R3.reuse, 0x2 ;  /* 0x00000003064e7211 */ /* 0x080fe400078410ff */
[-C--:B------:R-:W-:Y:S02]  /*2d100*/  LEA R90, P4, R21, R3.reuse, 0x2 ;  /* 0x00000003155a7211 */ /* 0x080fe400078810ff */
[----:B------:R-:W-:Y:S02]  /*2d110*/  IADD3 R13, R15, c[0x0][0x198], RZ ;  /* 0x000066000f0d7a10 */ /* 0x000fe40007ffe0ff */
[----:B------:R-:W-:-:S02]  /*2d120*/  LEA R80, P3, R5, R3, 0x2 ;  /* 0x0000000305507211 */ /* 0x000fc400078610ff */
[-C--:B------:R-:W-:Y:S02]  /*2d130*/  LEA.HI.X.SX32 R79, R6, R4.reuse, 0x2, P2 ;  /* 0x00000004064f7211 */ /* 0x080fe400010f16ff */
        /* <DEDUP_REMOVED lines=11> */
[-C--:B------:R-:W-:Y:S02]  /*2d1f0*/  LEA R68, P4, R0, R3.reuse, 0x2 ;  /* 0x0000000300447211 */ /* 0x080fe400078810ff */
[----:B------:R-:W-:Y:S02]  /*2d200*/  LEA R66, P3, R10, R3, 0x2 ;  /* 0x000000030a427211 */ /* 0x000fe400078610ff */
[----:B------:R-:W-:Y:S02]  /*2d210*/  IADD3 R7, R11, c[0x0][0x198], RZ ;  /* 0x000066000b077a10 */ /* 0x000fe40007ffe0ff */
[-C--:B------:R-:W-:Y:S02]  /*2d220*/  LEA.HI.X.SX32 R69, R0, R4.reuse, 0x2, P4 ;  /* 0x0000000400457211 */ /* 0x080fe400020f16ff */
[----:B------:R-:W-:Y:S02]  /*2d230*/  LEA.HI.X.SX32 R67, R10, R4, 0x2, P3 ;  /* 0x000000040a437211 */ /* 0x000fe400018f16ff */
[----:B------:R-:W-:-:S02]  /*2d240*/  IADD3 R0, R7, c[0x0][0x198], RZ ;  /* 0x0000660007007a10 */ /* 0x000fc40007ffe0ff */
[-C--:B------:R-:W-:Y:S02]  /*2d250*/  LEA R62, P3, R16, R3.reuse, 0x2 ;  /* 0x00000003103e7211 */ /* 0x080fe400078610ff */
[-C--:B------:R-:W-:Y:S02]  /*2d260*/  LEA R54, P4, R12, R3.reuse, 0x2 ;  /* 0x000000030c367211 */ /* 0x080fe400078810ff */
[----:B------:R-:W-:Y:S02]  /*2d270*/  IADD3 R10, R0, c[0x0][0x198], RZ ;  /* 0x00006600000a7a10 */ /* 0x000fe40007ffe0ff */
        /* <DEDUP_REMOVED lines=9> */
[-C--:B------:R-:W-:Y:S02]  /*2d310*/  LEA R56, P2, R25, R3.reuse, 0x2 ;  /* 0x0000000319387211 */ /* 0x080fe400078410ff */
[----:B------:R-:W-:Y:S02]  /*2d320*/  IADD3 R248, R12, c[0x0][0x198], RZ ;  /* 0x000066000cf87a10 */ /* 0x000fe40007ffe0ff */
[-C--:B------:R-:W-:Y:S02]  /*2d330*/  LEA.HI.X.SX32 R51, R18, R4.reuse, 0x2, P4 ;  /* 0x0000000412337211 */ /* 0x080fe400020f16ff */
[----:B------:R-:W-:Y:S02]  /*2d340*/  LEA R36, P4, R15, R3, 0x2 ;  /* 0x000000030f247211 */ /* 0x000fe400078810ff */
[-C--:B------:R-:W-:Y:S02]  /*2d350*/  LEA.HI.X.SX32 R45, R19, R4.reuse, 0x2, P3 ;  /* 0x00000004132d7211 */ /* 0x080fe400018f16ff */
[----:B------:R-:W-:-:S02]  /*2d360*/  LEA.HI.X.SX32 R57, R25, R4, 0x2, P2 ;  /* 0x0000000419397211 */ /* 0x000fc400010f16ff */
[----:B------:R-:W-:Y:S02]  /*2d370*/  IADD3 R236, R248, c[0x0][0x198], RZ ;  /* 0x00006600f8ec7a10 */ /* 0x000fe40007ffe0ff */
[-C--:B------:R-:W-:Y:S01]  /*2d380*/  LEA R30, P3, R6, R3.reuse, 0x2 ;  /* 0x00000003061e7211 */ /* 0x080fe200078610ff */
[----:B------:R1:W-:Y:S01]  /*2d390*/  STL.64 [R1+0xb8], R32 ;  /* 0x0000b82001007387 */ /* 0x0003e20000100a00 */
[----:B------:R-:W-:Y:S02]  /*2d3a0*/  LEA R42, P2, R20, R3, 0x2 ;  /* 0x00000003142a7211 */ /* 0x000fe400078410ff */
[-C--:B------:R-:W-:Y:S01]  /*2d3b0*/  LEA.HI.X.SX32 R37, R15, R4.reuse, 0x2, P4 ;  /* 0x000000040f257211 */ /* 0x080fe200020f16ff */
[----:B------:R-:W3:Y:S01]  /*2d3c0*/  LDL.LU.64 R228, [R1+0x48] ;  /* 0x0000480001e47983 */ /* 0x000ee20000300a00 */
[----:B------:R-:W-:Y:S02]  /*2d3d0*/  IADD3 R240, R236, c[0x0][0x198], RZ ;  /* 0x00006600ecf07a10 */ /* 0x000fe40007ffe0ff */
[-C--:B------:R-:W-:Y:S01]  /*2d3e0*/  LEA.HI.X.SX32 R31, R6, R4.reuse, 0x2, P3 ;  /* 0x00000004061f7211 */ /* 0x080fe200018f16ff */
[----:B------:R-:W4:Y:S01]  /*2d3f0*/  LDL.LU.64 R234, [R1+0x40] ;  /* 0x0000400001ea7983 */ /* 0x000f220000300a00 */
[----:B------:R-:W-:-:S02]  /*2d400*/  LEA.HI.X.SX32 R43, R20, R4, 0x2, P2 ;  /* 0x00000004142b7211 */ /* 0x000fc400010f16ff */
[-C--:B-1----:R-:W-:Y:S01]  /*2d410*/  LEA R32, P4, R5, R3.reuse, 0x2 ;  /* 0x0000000305207211 */ /* 0x082fe200078810ff */
[----:B------:R-:W3:Y:S01]  /*2d420*/  LDL.LU.64 R232, [R1+0x38] ;  /* 0x0000380001e87983 */ /* 0x000ee20000300a00 */
[-C--:B------:R-:W-:Y:S02]  /*2d430*/  LEA R26, P3, R7, R3.reuse, 0x2 ;  /* 0x00000003071a7211 */ /* 0x080fe400078610ff */
[-C--:B------:R-:W-:Y:S01]  /*2d440*/  LEA R38, P2, R13, R3.reuse, 0x2 ;  /* 0x000000030d267211 */ /* 0x080fe200078410ff */
[----:B------:R-:W3:Y:S01]  /*2d450*/  LDL.LU.64 R238, [R1+0x30] ;  /* 0x0000300001ee7983 */ /* 0x000ee20000300a00 */
[----:B------:R-:W-:Y:S02]  /*2d460*/  LEA.HI.X.SX32 R33, R5, R4, 0x2, P4 ;  /* 0x0000000405217211 */ /* 0x000fe400020f16ff */
[----:B------:R-:W-:Y:S02]  /*2d470*/  IADD3 R249, R240, c[0x0][0x198], RZ ;  /* 0x00006600f0f97a10 */ /* 0x000fe40007ffe0ff */
[----:B------:R-:W-:-:S02]  /*2d480*/  LEA R20, P4, R0, R3, 0x2 ;  /* 0x0000000300147211 */ /* 0x000fc400078810ff */
[-C--:B------:R-:W-:Y:S02]  /*2d490*/  LEA.HI.X.SX32 R27, R7, R4.reuse, 0x2, P3 ;  /* 0x00000004071b7211 */ /* 0x080fe400018f16ff */
[-C--:B------:R-:W-:Y:S02]  /*2d4a0*/  LEA.HI.X.SX32 R39, R13, R4.reuse, 0x2, P2 ;  /* 0x000000040d277211 */ /* 0x080fe400010f16ff */
[-C--:B------:R-:W-:Y:S02]  /*2d4b0*/  LEA R18, P3, R10, R3.reuse, 0x2 ;  /* 0x000000030a127211 */ /* 0x080fe400078610ff */
[----:B------:R-:W-:Y:S02]  /*2d4c0*/  LEA R24, P2, R11, R3, 0x2 ;  /* 0x000000030b187211 */ /* 0x000fe400078410ff */
[----:B------:R-:W-:Y:S02]  /*2d4d0*/  IADD3 R5, R249, c[0x0][0x198], RZ ;  /* 0x00006600f9057a10 */ /* 0x000fe40007ffe0ff */
[----:B------:R-:W-:-:S02]  /*2d4e0*/  LEA.HI.X.SX32 R21, R0, R4, 0x2, P4 ;  /* 0x0000000400157211 */ /* 0x000fc400020f16ff */
[-C--:B------:R-:W-:Y:S02]  /*2d4f0*/  LEA R16, P4, R12, R3.reuse, 0x2 ;  /* 0x000000030c107211 */ /* 0x080fe400078810ff */
[-C--:B------:R-:W-:Y:S02]  /*2d500*/  LEA.HI.X.SX32 R19, R10, R4.reuse, 0x2, P3 ;  /* 0x000000040a137211 */ /* 0x080fe400018f16ff */
[-C--:B------:R-:W-:Y:S02]  /*2d510*/  LEA.HI.X.SX32 R25, R11, R4.reuse, 0x2, P2 ;  /* 0x000000040b197211 */ /* 0x080fe400010f16ff */
[-C--:B------:R-:W-:Y:S02]  /*2d520*/  LEA R14, P3, R248, R3.reuse, 0x2 ;  /* 0x00000003f80e7211 */ /* 0x080fe400078610ff */
[----:B------:R-:W-:Y:S02]  /*2d530*/  LEA R6, P2, R5, R3, 0x2 ;  /* 0x0000000305067211 */ /* 0x000fe400078410ff */
[----:B------:R-:W-:-:S02]  /*2d540*/  LEA.HI.X.SX32 R17, R12, R4, 0x2, P4 ;  /* 0x000000040c117211 */ /* 0x000fc400020f16ff */
[-C--:B------:R-:W-:Y:S02]  /*2d550*/  LEA R12, P4, R236, R3.reuse, 0x2 ;  /* 0x00000003ec0c7211 */ /* 0x080fe400078810ff */
[-C--:B------:R-:W-:Y:S02]  /*2d560*/  LEA.HI.X.SX32 R15, R248, R4.reuse, 0x2, P3 ;  /* 0x00000004f80f7211 */ /* 0x080fe400018f16ff */
[-C--:B------:R-:W-:Y:S02]  /*2d570*/  LEA.HI.X.SX32 R7, R5, R4.reuse, 0x2, P2 ;  /* 0x0000000405077211 */ /* 0x080fe400010f16ff */
[----:B------:R-:W-:Y:S02]  /*2d580*/  LEA R10, P3, R240, R3, 0x2 ;  /* 0x00000003f00a7211 */ /* 0x000fe400078610ff */
[----:B------:R-:W-:Y:S02]  /*2d590*/  IADD3 R5, R252, 0x171, RZ ;  /* 0x00000171fc057810 */ /* 0x000fe40007ffe0ff */
[----:B------:R-:W-:-:S02]  /*2d5a0*/  LEA.HI.X.SX32 R13, R236, R4, 0x2, P4 ;  /* 0x00000004ec0d7211 */ /* 0x000fc400020f16ff */
[----:B------:R-:W-:Y:S01]  /*2d5b0*/  IADD3 R250, R252, 0x170, RZ ;  /* 0x00000170fcfa7810 */ /* 0x000fe20007ffe0ff */
[----:B------:R-:W3:Y:S01]  /*2d5c0*/  LDL.LU.64 R236, [R1+0x28] ;  /* 0x0000280001ec7983 */ /* 0x000ee20000300a00 */
[----:B------:R-:W-:Y:S02]  /*2d5d0*/  LEA R248, P4, R249, R3, 0x2 ;  /* 0x00000003f9f87211 */ /* 0x000fe400078810ff */
[----:B------:R-:W-:Y:S01]  /*2d5e0*/  LEA.HI.X.SX32 R11, R240, R4, 0x2, P3 ;  /* 0x00000004f00b7211 */ /* 0x000fe200018f16ff */
[----:B------:R-:W3:Y:S01]  /*2d5f0*/  LDL.LU.64 R242, [R1+0x20] ;  /* 0x0000200001f27983 */ /* 0x000ee20000300a00 */
[----:B------:R-:W-:Y:S02]  /*2d600*/  IADD3 R3, R252, 0x173, RZ ;  /* 0x00000173fc037810 */ /* 0x000fe40007ffe0ff */
[----:B------:R-:W-:Y:S01]  /*2d610*/  ISETP.LT.AND P3, PT, R5, c[0x0][0x17c], !P0 ;  /* 0x00005f0005007a0c */ /* 0x000fe20004761270 */
[----:B------:R-:W3:Y:S01]  /*2d620*/  LDL.LU.64 R240, [R1+0x18] ;  /* 0x0000180001f07983 */ /* 0x000ee20000300a00 */
[----:B------:R-:W-:-:S03]  /*2d630*/  ISETP.LT.AND P2, PT, R250, c[0x0][0x17c], !P0 ;  /* 0x00005f00fa007a0c */ /* 0x000fc60004741270 */
[----:B------:R-:W3:Y:S01]  /*2d640*/  LDL.LU.64 R246, [R1+0x10] ;  /* 0x0000100001f67983 */ /* 0x000ee20000300a00 */
[----:B------:R-:W-:-:S03]  /*2d650*/  LEA.HI.X.SX32 R249, R249, R4, 0x2, P4 ;  /* 0x00000004f9f97211 */ /* 0x000fc600020f16ff */
[----:B------:R-:W4:Y:S04]  /*2d660*/  LDL.LU R5, [R1+0x2ac] ;  /* 0x0002ac0001057983 */ /* 0x000f280000300800 */
[----:B--2---:R1:W-:Y:S01]  /*2d670*/  @P5 STG.E [R244.64], R251 ;  /* 0x000000fbf4005986 */ /* 0x0043e2000c101904 */
[----:B------:R-:W-:-:S03]  /*2d680*/  ISETP.LT.AND P5, PT, R3, c[0x0][0x17c], !P0 ;  /* 0x00005f0003007a0c */ /* 0x000fc600047a1270 */
[----:B-1----:R-:W2:Y:S04]  /*2d690*/  LDL.LU.64 R244, [R1+0x8] ;  /* 0x0000080001f47983 */ /* 0x002ea80000300a00 */
[----:B------:R-:W2:Y:S04]  /*2d6a0*/  LDL.LU.64 R250, [R1] ;  /* 0x0000000001fa7983 */ /* 0x000ea80000300a00 */
[----:B------:R-:W2:Y:S04]  /*2d6b0*/  LDL.LU R4, [R1+0x3bc] ;  /* 0x0003bc0001047983 */ /* 0x000ea80000300800 */
[----:B------:R-:W3:Y:S01]  /*2d6c0*/  LDL.LU R3, [R1+0x2a8] ;  /* 0x0002a80001037983 */ /* 0x000ee20000300800 */
[----:B------:R-:W-:-:S03]  /*2d6d0*/  IADD3 R0, R252, 0x172, RZ ;  /* 0x00000172fc007810 */ /* 0x000fc60007ffe0ff */
[----:B---3--:R1:W-:Y:S04]  /*2d6e0*/  @P6 STG.E [R228.64], R3 ;  /* 0x00000003e4006986 */ /* 0x0083e8000c101904 */
[----:B----4-:R3:W-:Y:S01]  /*2d6f0*/  @P1 STG.E [R234.64], R5 ;  /* 0x00000005ea001986 */ /* 0x0107e2000c101904 */
[----:B-1----:R-:W-:-:S03]  /*2d700*/  IADD3 R3, R252, 0x175, RZ ;  /* 0x00000175fc037810 */ /* 0x002fc60007ffe0ff */
[----:B------:R-:W4:Y:S01]  /*2d710*/  LDL.LU.64 R228, [R1+0xc50] ;  /* 0x000c500001e47983 */ /* 0x000f220000300a00 */
[----:B------:R-:W-:-:S03]  /*2d720*/  ISETP.LT.AND P1, PT, R3, c[0x0][0x17c], !P0 ;  /* 0x00005f0003007a0c */ /* 0x000fc60004721270 */
[----:B---3--:R-:W3:Y:S04]  /*2d730*/  LDL.LU.64 R234, [R1+0xc48] ;  /* 0x000c480001ea7983 */ /* 0x008ee80000300a00 */
[----:B------:R-:W2:Y:S04]  /*2d740*/  LDL.LU R5, [R1+0x3dc] ;  /* 0x0003dc0001057983 */ /* 0x000ea80000300800 */
[----:B------:R-:W2:Y:S01]  /*2d750*/  LDL.LU R3, [R1+0x2c8] ;  /* 0x0002c80001037983 */ /* 0x000ea20000300800 */
[----:B------:R-:W-:Y:S02]  /*2d760*/  ISETP.LT.AND P4, PT, R0, c[0x0][0x17c], !P0 ;  /* 0x00005f0000007a0c */ /* 0x000fe40004781270 */
[----:B------:R-:W-:-:S04]  /*2d770*/  IADD3 R0, R252, 0x174, RZ ;  /* 0x00000174fc007810 */ /* 0x000fc80007ffe0ff */
[----:B------:R-:W-:Y:S02]  /*2d780*/  ISETP.LT.AND P6, PT, R0, c[0x0][0x17c], !P0 ;  /* 0x00005f0000007a0c */ /* 0x000fe400047c1270 */
[----:B------:R-:W-:Y:S01]  /*2d790*/  IADD3 R0, R252, 0x176, RZ ;  /* 0x00000176fc007810 */ /* 0x000fe20007ffe0ff */
[----:B--2---:R1:W-:Y:S03]  /*2d7a0*/  @P2 STG.E [R232.64], R3 ;  /* 0x00000003e8002986 */ /* 0x0043e6000c101904 */
[----:B------:R-:W-:Y:S01]  /*2d7b0*/  ISETP.LT.AND P2, PT, R0, c[0x0][0x17c], !P0 ;  /* 0x00005f0000007a0c */ /* 0x000fe20004741270 */
[----:B-1----:R-:W2:Y:S04]  /*2d7c0*/  LDL.LU.64 R232, [R1+0xc40] ;  /* 0x000c400001e87983 */ /* 0x002ea80000300a00 */
[----:B------:R-:W2:Y:S01]  /*2d7d0*/  LDL.LU R0, [R1+0x2cc] ;  /* 0x0002cc0001007983 */ /* 0x000ea20000300800 */
[----:B------:R-:W-:-:S03]  /*2d7e0*/  IADD3 R3, R252, 0x177, RZ ;  /* 0x00000177fc037810 */ /* 0x000fc60007ffe0ff */
[----:B--2---:R1:W-:Y:S01]  /*2d7f0*/  @P3 STG.E [R238.64], R0 ;  /* 0x00000000ee003986 */ /* 0x0043e2000c101904 */
[----:B------:R-:W-:-:S03]  /*2d800*/  ISETP.LT.AND P3, PT, R3, c[0x0][0x17c], !P0 ;  /* 0x00005f0003007a0c */ /* 0x000fc60004761270 */
        /* <DEDUP_REMOVED lines=21> */
[----:B------:R-:W2:Y:S04]  /*2d960*/  LDL.LU R3, [R1+0x3b8] ;  /* 0x0003b80001037983 */ /* 0x000ea80000300800 */
[----:B--2---:R1:W-:Y:S04]  /*2d970*/  @P2 STG.E [R244.64], R3 ;  /* 0x00000003f4002986 */ /* 0x0043e8000c101904 */
[----:B------:R2:W-:Y:S01]  /*2d980*/  @P3 STG.E [R250.64], R4 ;  /* 0x00000004fa003986 */ /* 0x0005e2000c101904 */
[----:B-1----:R-:W-:-:S03]  /*2d990*/  IADD3 R3, R252, 0x17d, RZ ;  /* 0x0000017dfc037810 */ /* 0x002fc60007ffe0ff */
[----:B------:R-:W3:Y:S01]  /*2d9a0*/  LDL.LU.64 R244, [R1+0xc10] ;  /* 0x000c100001f47983 */ /* 0x000ee20000300a00 */
[----:B------:R-:W-:-:S03]  /*2d9b0*/  ISETP.LT.AND P3, PT, R3, c[0x0][0x17c], !P0 ;  /* 0x00005f0003007a0c */ /* 0x000fc60004761270 */
[----:B--2---:R-:W2:Y:S04]  /*2d9c0*/  LDL.LU.64 R250, [R1+0xc08] ;  /* 0x000c080001fa7983 */ /* 0x004ea80000300a00 */
[----:B------:R-:W2:Y:S04]  /*2d9d0*/  LDL.LU R4, [R1+0x41c] ;  /* 0x00041c0001047983 */ /* 0x000ea80000300800 */
[----:B------:R-:W2:Y:S04]  /*2d9e0*/  LDL.LU R3, [R1+0x3d8] ;  /* 0x0003d80001037983 */ /* 0x000ea80000300800 */
[----:B--2---:R1:W-:Y:S04]  /*2d9f0*/  @P4 STG.E [R250.64], R3 ;  /* 0x00000003fa004986 */ /* 0x0043e8000c101904 */
[----:B---3--:R2:W-:Y:S04]  /*2da00*/  @P5 STG.E [R244.64], R5 ;  /* 0x00000005f4005986 */ /* 0x0085e8000c101904 */
[----:B-1----:R-:W3:Y:S04]  /*2da10*/  LDL.LU R250, [R1+0x3fc] ;  /* 0x0003fc0001fa7983 */ /* 0x002ee80000300800 */
[----:B------:R-:W3:Y:S04]  /*2da20*/  LDL.LU R251, [R1+0x40c] ;  /* 0x00040c0001fb7983 */ /* 0x000ee80000300800 */
[----:B--2---:R-:W2:Y:S04]  /*2da30*/  LDL.LU R245, [R1+0x3f8] ;  /* 0x0003f80001f57983 */ /* 0x004ea80000300800 */
[----:B------:R-:W3:Y:S04]  /*2da40*/  LDL.LU R244, [R1+0x418] ;  /* 0x0004180001f47983 */ /* 0x000ee80000300800 */
[----:B------:R-:W4:Y:S01]  /*2da50*/  LDL.LU R5, [R1+0x2d4] ;  /* 0x0002d40001057983 */ /* 0x000f220000300800 */
[----:B------:R-:W-:-:S03]  /*2da60*/  IADD3 R0, R252, 0x17c, RZ ;  /* 0x0000017cfc007810 */ /* 0x000fc60007ffe0ff */
[----:B--2---:R1:W-:Y:S04]  /*2da70*/  @P6 STG.E [R246.64], R245 ;  /* 0x000000f5f6006986 */ /* 0x0043e8000c101904 */
[----:B-1----:R-:W2:Y:S04]  /*2da80*/  LDL.LU R247, [R1+0x408] ;  /* 0x0004080001f77983 */ /* 0x002ea80000300800 */
[----:B------:R-:W4:Y:S04]  /*2da90*/  LDL.LU R246, [R1+0x280] ;  /* 0x0002800001f67983 */ /* 0x000f280000300800 */
[----:B---3--:R1:W-:Y:S04]  /*2daa0*/  @P1 STG.E [R240.64], R250 ;  /* 0x000000faf0001986 */ /* 0x0083e8000c101904 */
[----:B-1----:R-:W3:Y:S04]  /*2dab0*/  LDL.LU R241, [R1+0x2d0] ;  /* 0x0002d00001f17983 */ /* 0x002ee80000300800 */
[----:B------:R-:W3:Y:S01]  /*2dac0*/  LDL.LU R250, [R1+0x284] ;  /* 0x0002840001fa7983 */ /* 0x000ee20000300800 */
[----:B------:R-:W-:-:S02]  /*2dad0*/  ISETP.LT.AND P2, PT, R0, c[0x0][0x17c], !P0 ;  /* 0x00005f0000007a0c */ /* 0x000fc40004741270 */
[C---:B------:R-:W-:Y:S01]  /*2dae0*/  IADD3 R0, R252.reuse, 0x17e, RZ ;  /* 0x0000017efc007810 */ /* 0x040fe20007ffe0ff */
[----:B------:R-:W3:Y:S01]  /*2daf0*/  LDL.LU R245, [R1+0x250] ;  /* 0x0002500001f57983 */ /* 0x000ee20000300800 */
[----:B------:R-:W-:Y:S02]  /*2db00*/  IADD3 R3, R252, 0x17f, RZ ;  /* 0x0000017ffc037810 */ /* 0x000fe40007ffe0ff */
[----:B------:R-:W-:Y:S02]  /*2db10*/  ISETP.LT.AND P4, PT, R0, c[0x0][0x17c], !P0 ;  /* 0x00005f0000007a0c */ /* 0x000fe40004781270 */
[----:B------:R-:W-:Y:S02]  /*2db20*/  ISETP.LT.AND P5, PT, R3, c[0x0][0x17c], !P0 ;  /* 0x00005f0003007a0c */ /* 0x000fe400047a1270 */
[C---:B------:R-:W-:Y:S02]  /*2db30*/  IADD3 R0, R252.reuse, 0x180, RZ ;  /* 0x00000180fc007810 */ /* 0x040fe40007ffe0ff */
[----:B------:R-:W-:-:S02]  /*2db40*/  IADD3 R3, R252, 0x181, RZ ;  /* 0x00000181fc037810 */ /* 0x000fc40007ffe0ff */
[----:B------:R-:W-:Y:S02]  /*2db50*/  ISETP.LT.AND P6, PT, R0, c[0x0][0x17c], !P0 ;  /* 0x00005f0000007a0c */ /* 0x000fe400047c1270 */
[C---:B------:R-:W-:Y:S02]  /*2db60*/  IADD3 R0, R252.reuse, 0x182, RZ ;  /* 0x00000182fc007810 */ /* 0x040fe40007ffe0ff */
[----:B------:R-:W-:Y:S02]  /*2db70*/  ISETP.LT.AND P1, PT, R3, c[0x0][0x17c], !P0 ;  /* 0x00005f0003007a0c */ /* 0x000fe40004721270 */
[----:B------:R-:W-:Y:S01]  /*2db80*/  IADD3 R3, R252, 0x183, RZ ;  /* 0x00000183fc037810 */ /* 0x000fe20007ffe0ff */
[----:B--2---:R-:W-:Y:S04]  /*2db90*/  @P2 STG.E [R242.64], R247 ;  /* 0x000000f7f2002986 */ /* 0x004fe8000c101904 */
[----:B------:R1:W-:Y:S01]  /*2dba0*/  @P3 STG.E [R236.64], R251 ;  /* 0x000000fbec003986 */ /* 0x0003e2000c101904 */
[----:B------:R-:W-:-:S02]  /*2dbb0*/  ISETP.LT.AND P2, PT, R0, c[0x0][0x17c], !P0 ;  /* 0x00005f0000007a0c */ /* 0x000fc40004741270 */
[----:B------:R-:W-:Y:S01]  /*2dbc0*/  ISETP.LT.AND P3, PT, R3, c[0x0][0x17c], !P0 ;  /* 0x00005f0003007a0c */ /* 0x000fe20004761270 */
[----:B------:R-:W-:Y:S04]  /*2dbd0*/  @P4 STG.E [R238.64], R244 ;  /* 0x000000f4ee004986 */ /* 0x000fe8000c101904 */
[----:B-1----:R-:W2:Y:S04]  /*2dbe0*/  LDL.LU R251, [R1+0x254] ;  /* 0x0002540001fb7983 */ /* 0x002ea80000300800 */
[----:B------:R-:W2:Y:S04]  /*2dbf0*/  LDL.LU R247, [R1+0x220] ;  /* 0x0002200001f77983 */ /* 0x000ea80000300800 */
[----:B------:R1:W-:Y:S04]  /*2dc00*/  @P5 STG.E [R232.64], R4 ;  /* 0x00000004e8005986 */ /* 0x0003e8000c101904 */
[----:B---3--:R-:W-:Y:S04]  /*2dc10*/  @P6 STG.E [R234.64], R241 ;  /* 0x000000f1ea006986 */ /* 0x008fe8000c101904 */
[----:B-1----:R-:W3:Y:S04]  /*2dc20*/  LDL.LU R4, [R1+0x224] ;  /* 0x0002240001047983 */ /* 0x002ee80000300800 */
[----:B------:R-:W3:Y:S04]  /*2dc30*/  LDL.LU R244, [R1+0x2b0] ;  /* 0x0002b00001f47983 */ /* 0x000ee80000300800 */
[----:B----4-:R1:W-:Y:S04]  /*2dc40*/  @P1 STG.E [R228.64], R5 ;  /* 0x00000005e4001986 */ /* 0x0103e8000c101904 */
[----:B------:R-:W-:Y:S04]  /*2dc50*/  @P2 STG.E [R230.64], R246 ;  /* 0x000000f6e6002986 */ /* 0x000fe8000c101904 */
[----:B------:R4:W-:Y:S04]  /*2dc60*/  @P3 STG.E [R224.64], R250 ;  /* 0x000000fae0003986 */ /* 0x0009e8000c101904 */
[----:B-1----:R-:W3:Y:S04]  /*2dc70*/  LDL.LU R5, [R1+0x2b4] ;  /* 0x0002b40001057983 */ /* 0x002ee80000300800 */
[----:B------:R-:W3:Y:S04]  /*2dc80*/  LDL.LU R241, [R1+0x270] ;  /* 0x0002700001f17983 */ /* 0x000ee80000300800 */
[----:B----4-:R-:W4:Y:S01]  /*2dc90*/  LDL.LU R250, [R1+0x274] ;  /* 0x0002740001fa7983 */ /* 0x010f220000300800 */
[----:B------:R-:W-:-:S02]  /*2dca0*/  IADD3 R0, R252, 0x184, RZ ;  /* 0x00000184fc007810 */ /* 0x000fc40007ffe0ff */
[----:B------:R-:W-:Y:S01]  /*2dcb0*/  IADD3 R3, R252, 0x185, RZ ;  /* 0x00000185fc037810 */ /* 0x000fe20007ffe0ff */
[----:B------:R-:W4:Y:S01]  /*2dcc0*/  LDL.LU R246, [R1+0x240] ;  /* 0x0002400001f67983 */ /* 0x000f220000300800 */
[----:B------:R-:W-:Y:S02]  /*2dcd0*/  ISETP.LT.AND P4, PT, R0, c[0x0][0x17c], !P0 ;  /* 0x00005f0000007a0c */ /* 0x000fe40004781270 */
[----:B------:R-:W-:Y:S02]  /*2dce0*/  ISETP.LT.AND P5, PT, R3, c[0x0][0x17c], !P0 ;  /* 0x00005f0003007a0c */ /* 0x000fe400047a1270 */
[C---:B------:R-:W-:Y:S02]  /*2dcf0*/  IADD3 R0, R252.reuse, 0x186, RZ ;  /* 0x00000186fc007810 */ /* 0x040fe40007ffe0ff */
[----:B------:R-:W-:Y:S02]  /*2dd00*/  IADD3 R3, R252, 0x187, RZ ;  /* 0x00000187fc037810 */ /* 0x000fe40007ffe0ff */
[----:B------:R-:W-:-:S02]  /*2dd10*/  ISETP.LT.AND P6, PT, R0, c[0x0][0x17c], !P0 ;  /* 0x00005f0000007a0c */ /* 0x000fc400047c1270 */
[----:B------:R-:W-:Y:S02]  /*2dd20*/  IADD3 R0, R252, 0x188, RZ ;  /* 0x00000188fc007810 */ /* 0x000fe40007ffe0ff */
[----:B------:R-:W-:Y:S02]  /*2dd30*/  ISETP.LT.AND P1, PT, R3, c[0x0][0x17c], !P0 ;  /* 0x00005f0003007a0c */ /* 0x000fe40004721270 */
[----:B------:R-:W-:Y:S01]  /*2dd40*/  ISETP.LT.AND P2, PT, R0, c[0x0][0x17c], !P0 ;  /* 0x00005f0000007a0c */ /* 0x000fe20004741270 */
[----:B------:R-:W-:Y:S01]  /*2dd50*/  @P4 STG.E [R226.64], R245 ;  /* 0x000000f5e2004986 */ /* 0x000fe2000c101904 */
[C---:B------:R-:W-:Y:S02]  /*2dd60*/  IADD3 R0, R252.reuse, 0x189, RZ ;  /* 0x00000189fc007810 */ /* 0x040fe40007ffe0ff */
[----:B------:R-:W-:Y:S02]  /*2dd70*/  IADD3 R3, R252, 0x18a, RZ ;  /* 0x0000018afc037810 */ /* 0x000fe40007ffe0ff */
[----:B------:R-:W-:-:S02]  /*2dd80*/  ISETP.LT.AND P3, PT, R0, c[0x0][0x17c], !P0 ;  /* 0x00005f0000007a0c */ /* 0x000fc40004761270 */
[----:B------:R-:W-:Y:S02]  /*2dd90*/  IADD3 R0, R252, 0x18b, RZ ;  /* 0x0000018bfc007810 */ /* 0x000fe40007ffe0ff */
[----:B------:R-:W-:Y:S01]  /*2dda0*/  ISETP.LT.AND P4, PT, R3, c[0x0][0x17c], !P0 ;  /* 0x00005f0003007a0c */ /* 0x000fe20004781270 */
[----:B--2---:R1:W-:Y:S01]  /*2ddb0*/  @P5 STG.E [R220.64], R251 ;  /* 0x000000fbdc005986 */ /* 0x0043e2000c101904 */
[----:B------:R-:W-:-:S03]  /*2ddc0*/  ISETP.LT.AND P5, PT, R0, c[0x0][0x17c], !P0 ;  /* 0x00005f0000007a0c */ /* 0x000fc600047a1270 */
[----:B------:R-:W-:Y:S04]  /*2ddd0*/  @P6 STG.E [R222.64], R247 ;  /* 0x000000f7de006986 */ /* 0x000fe8000c101904 */
[----:B-1----:R-:W2:Y:S04]  /*2dde0*/  LDL.LU R251, [R1+0x244] ;  /* 0x0002440001fb7983 */ /* 0x002ea80000300800 */
[----:B------:R-:W2:Y:S04]  /*2ddf0*/  LDL.LU R245, [R1+0x140] ;  /* 0x0001400001f57983 */ /* 0x000ea80000300800 */
[----:B---3--:R1:W-:Y:S04]  /*2de00*/  @P1 STG.E [R216.64], R4 ;  /* 0x00000004d8001986 */ /* 0x0083e8000c101904 */
[----:B------:R-:W-:Y:S04]  /*2de10*/  @P2 STG.E [R218.64], R244 ;  /* 0x000000f4da002986 */ /* 0x000fe8000c101904 */
[----:B-1----:R-:W3:Y:S04]  /*2de20*/  LDL.LU R4, [R1+0x144] ;  /* 0x0001440001047983 */ /* 0x002ee80000300800 */
[----:B------:R-:W3:Y:S04]  /*2de30*/  LDL.LU R247, [R1+0x290] ;  /* 0x0002900001f77983 */ /* 0x000ee80000300800 */
[----:B------:R1:W-:Y:S04]  /*2de40*/  @P3 STG.E [R212.64], R5 ;  /* 0x00000005d4003986 */ /* 0x0003e8000c101904 */
[----:B------:R-:W-:Y:S04]  /*2de50*/  @P4 STG.E [R214.64], R241 ;  /* 0x000000f1d6004986 */ /* 0x000fe8000c101904 */
[----:B----4-:R4:W-:Y:S04]  /*2de60*/  @P5 STG.E [R208.64], R250 ;  /* 0x000000fad0005986 */ /* 0x0109e8000c101904 */
[----:B-1----:R-:W3:Y:S04]  /*2de70*/  LDL.LU R5, [R1+0x294] ;  /* 0x0002940001057983 */ /* 0x002ee80000300800 */
[----:B------:R-:W3:Y:S04]  /*2de80*/  LDL.LU R244, [R1+0x260] ;  /* 0x0002600001f47983 */ /* 0x000ee80000300800 */
[----:B----4-:R-:W3:Y:S01]  /*2de90*/  LDL.LU R250, [R1+0x264] ;  /* 0x0002640001fa7983 */ /* 0x010ee20000300800 */
[----:B------:R-:W-:-:S02]  /*2dea0*/  IADD3 R3, R252, 0x18c, RZ ;  /* 0x0000018cfc037810 */ /* 0x000fc40007ffe0ff */
[----:B------:R-:W-:Y:S01]  /*2deb0*/  IADD3 R0, R252, 0x18d, RZ ;  /* 0x0000018dfc007810 */ /* 0x000fe20007ffe0ff */
[----:B------:R-:W3:Y:S01]  /*2dec0*/  LDL.LU R240, [R1+0x230] ;  /* 0x0002300001f07983 */ /* 0x000ee20000300800 */
[----:B------:R-:W-:Y:S02]  /*2ded0*/  ISETP.LT.AND P6, PT, R3, c[0x0][0x17c], !P0 ;  /* 0x00005f0003007a0c */ /* 0x000fe400047c1270 */
[----:B------:R-:W-:Y:S02]  /*2dee0*/  ISETP.LT.AND P1, PT, R0, c[0x0][0x17c], !P0 ;  /* 0x00005f0000007a0c */ /* 0x000fe40004721270 */
[C---:B------:R-:W-:Y:S02]  /*2def0*/  IADD3 R3, R252.reuse, 0x18e, RZ ;  /* 0x0000018efc037810 */ /* 0x040fe40007ffe0ff */
[----:B------:R-:W-:Y:S02]  /*2df00*/  IADD3 R0, R252, 0x18f, RZ ;  /* 0x0000018ffc007810 */ /* 0x000fe40007ffe0ff */
[----:B------:R-:W-:-:S02]  /*2df10*/  ISETP.LT.AND P2, PT, R3, c[0x0][0x17c], !P0 ;  /* 0x00005f0003007a0c */ /* 0x000fc40004741270 */
[----:B------:R-:W-:Y:S02]  /*2df20*/  ISETP.LT.AND P3, PT, R0, c[0x0][0x17c], !P0 ;  /* 0x00005f0000007a0c */ /* 0x000fe40004761270 */
[C---:B------:R-:W-:Y:S01]  /*2df30*/  IADD3 R3, R252.reuse, 0x190, RZ ;  /* 0x00000190fc037810 */ /* 0x040fe20007ffe0ff */
[----:B------:R-:W-:Y:S01]  /*2df40*/  @P6 STG.E [R210.64], R246 ;  /* 0x000000f6d2006986 */ /* 0x000fe2000c101904 */
[C---:B------:R-:W-:Y:S02]  /*2df50*/  IADD3 R0, R252.reuse, 0x191, RZ ;  /* 0x00000191fc007810 */ /* 0x040fe40007ffe0ff */
[----:B------:R-:W-:Y:S02]  /*2df60*/  ISETP.LT.AND P4, PT, R3, c[0x0][0x17c], !P0 ;  /* 0x00005f0003007a0c */ /* 0x000fe40004781270 */
[----:B------:R-:W-:Y:S02]  /*2df70*/  IADD3 R3, R252, 0x192, RZ ;  /* 0x00000192fc037810 */ /* 0x000fe40007ffe0ff */
[----:B------:R-:W-:-:S02]  /*2df80*/  ISETP.LT.AND P5, PT, R0, c[0x0][0x17c], !P0 ;  /* 0x00005f0000007a0c */ /* 0x000fc400047a1270 */
[----:B------:R-:W-:Y:S02]  /*2df90*/  IADD3 R0, R252, 0x193, RZ ;  /* 0x00000193fc007810 */ /* 0x000fe40007ffe0ff */
[----:B------:R-:W-:Y:S01]  /*2dfa0*/  ISETP.LT.AND P6, PT, R3, c[0x0][0x17c], !P0 ;  /* 0x00005f0003007a0c */ /* 0x000fe200047c1270 */
[----:B--2---:R1:W-:Y:S01]  /*2dfb0*/  @P1 STG.E [R204.64], R251 ;  /* 0x000000fbcc001986 */ /* 0x0043e2000c101904 */
[----:B------:R-:W-:-:S03]  /*2dfc0*/  ISETP.LT.AND P1, PT, R0, c[0x0][0x17c], !P0 ;  /* 0x00005f0000007a0c */ /* 0x000fc60004721270 */
[----:B------:R2:W-:Y:S04]  /*2dfd0*/  @P2 STG.E [R206.64], R245 ;  /* 0x000000f5ce002986 */ /* 0x0005e8000c101904 */
[----:B-1----:R-:W4:Y:S04]  /*2dfe0*/  LDL.LU R251, [R1+0x234] ;  /* 0x0002340001fb7983 */ /* 0x002f280000300800 */
[----:B------:R-:W4:Y:S04]  /*2dff0*/  LDL.LU R241, [R1+0x110] ;  /* 0x0001100001f17983 */ /* 0x000f280000300800 */
[----:B------:R-:W4:Y:S04]  /*2e000*/  LDL.LU R246, [R1+0x114] ;  /* 0x0001140001f67983 */ /* 0x000f280000300800 */
[----:B---3--:R1:W-:Y:S04]  /*2e010*/  @P3 STG.E [R200.64], R4 ;  /* 0x00000004c8003986 */ /* 0x0083e8000c101904 */
[----:B--2---:R-:W2:Y:S04]  /*2e020*/  LDL.LU R245, [R1+0x310] ;  /* 0x0003100001f57983 */ /* 0x004ea80000300800 */
[----:B-1----:R-:W4:Y:S04]  /*2e030*/  LDL.LU R4, [R1+0x314] ;  /* 0x0003140001047983 */ /* 0x002f280000300800 */
[----:B------:R1:W-:Y:S04]  /*2e040*/  @P4 STG.E [R202.64], R247 ;  /* 0x000000f7ca004986 */ /* 0x0003e8000c101904 */
[----:B------:R1:W-:Y:S04]  /*2e050*/  @P5 STG.E [R196.64], R5 ;  /* 0x00000005c4005986 */ /* 0x0003e8000c101904 */
[----:B------:R1:W-:Y:S04]  /*2e060*/  @P6 STG.E [R198.64], R244 ;  /* 0x000000f4c6006986 */ /* 0x0003e8000c101904 */
[----:B-1----:R-:W4:Y:S04]  /*2e070*/  LDL.LU R247, [R1+0x3a0] ;  /* 0x0003a00001f77983 */ /* 0x002f280000300800 */
[----:B------:R-:W4:Y:S04]  /*2e080*/  LDL.LU R5, [R1+0x3a4] ;  /* 0x0003a40001057983 */ /* 0x000f280000300800 */
[----:B------:R1:W-:Y:S04]  /*2e090*/  @P1 STG.E [R192.64], R250 ;  /* 0x000000fac0001986 */ /* 0x0003e8000c101904 */
[----:B------:R-:W4:Y:S04]  /*2e0a0*/  LDL.LU R244, [R1+0x3c0] ;  /* 0x0003c00001f47983 */ /* 0x000f280000300800 */
[----:B-1----:R-:W4:Y:S01]  /*2e0b0*/  LDL.LU R250, [R1+0x3c4] ;  /* 0x0003c40001fa7983 */ /* 0x002f220000300800 */
[----:B------:R-:W-:-:S02]  /*2e0c0*/  IADD3 R3, R252, 0x194, RZ ;  /* 0x00000194fc037810 */ /* 0x000fc40007ffe0ff */
[C---:B------:R-:W-:Y:S02]  /*2e0d0*/  IADD3 R0, R252.reuse, 0x195, RZ ;  /* 0x00000195fc007810 */ /* 0x040fe40007ffe0ff */
[----:B------:R-:W-:Y:S02]  /*2e0e0*/  ISETP.LT.AND P2, PT, R3, c[0x0][0x17c], !P0 ;  /* 0x00005f0003007a0c */ /* 0x000fe40004741270 */
[----:B------:R-:W-:Y:S02]  /*2e0f0*/  IADD3 R3, R252, 0x196, RZ ;  /* 0x00000196fc037810 */ /* 0x000fe40007ffe0ff */
[----:B------:R-:W-:Y:S02]  /*2e100*/  ISETP.LT.AND P3, PT, R0, c[0x0][0x17c], !P0 ;  /* 0x00005f0000007a0c */ /* 0x000fe40004761270 */
[----:B------:R-:W-:Y:S02]  /*2e110*/  IADD3 R0, R252, 0x197, RZ ;  /* 0x00000197fc007810 */ /* 0x000fe40007ffe0ff */
[----:B------:R-:W-:-:S02]  /*2e120*/  ISETP.LT.AND P4, PT, R3, c[0x0][0x17c], !P0 ;  /* 0x00005f0003007a0c */ /* 0x000fc40004781270 */
[----:B------:R-:W-:Y:S02]  /*2e130*/  IADD3 R3, R252, 0x198, RZ ;  /* 0x00000198fc037810 */ /* 0x000fe40007ffe0ff */
[----:B------:R-:W-:Y:S02]  /*2e140*/  ISETP.LT.AND P5, PT, R0, c[0x0][0x17c], !P0 ;  /* 0x00005f0000007a0c */ /* 0x000fe400047a1270 */
[----:B------:R-:W-:Y:S02]  /*2e150*/  IADD3 R0, R252, 0x199, RZ ;  /* 0x00000199fc007810 */ /* 0x000fe40007ffe0ff */
[----:B------:R-:W-:Y:S02]  /*2e160*/  ISETP.LT.AND P6, PT, R3, c[0x0][0x17c], !P0 ;  /* 0x00005f0003007a0c */ /* 0x000fe400047c1270 */
[----:B------:R-:W-:Y:S02]  /*2e170*/  ISETP.LT.AND P1, PT, R0, c[0x0][0x17c], !P0 ;  /* 0x00005f0000007a0c */ /* 0x000fe40004721270 */
[C---:B------:R-:W-:Y:S01]  /*2e180*/  IADD3 R3, R252.reuse, 0x19a, RZ ;  /* 0x0000019afc037810 */ /* 0x040fe20007ffe0ff */
[----:B------:R-:W-:Y:S01]  /*2e190*/  @P2 STG.E [R194.64], R240 ;  /* 0x000000f0c2002986 */ /* 0x000fe2000c101904 */
[----:B------:R-:W-:-:S02]  /*2e1a0*/  IADD3 R0, R252, 0x19b, RZ ;  /* 0x0000019bfc007810 */ /* 0x000fc40007ffe0ff */
[----:B------:R-:W-:Y:S02]  /*2e1b0*/  ISETP.LT.AND P2, PT, R3, c[0x0][0x17c], !P0 ;  /* 0x00005f0003007a0c */ /* 0x000fe40004741270 */
[----:B------:R-:W-:Y:S01]  /*2e1c0*/  IADD3 R3, R252, 0x19c, RZ ;  /* 0x0000019cfc037810 */ /* 0x000fe20007ffe0ff */
[----:B----4-:R1:W-:Y:S01]  /*2e1d0*/  @P3 STG.E [R188.64], R251 ;  /* 0x000000fbbc003986 */ /* 0x0103e2000c101904 */
[----:B------:R-:W-:Y:S02]  /*2e1e0*/  ISETP.LT.AND P3, PT, R0, c[0x0][0x17c], !P0 ;  /* 0x00005f0000007a0c */ /* 0x000fe40004761270 */
[----:B------:R-:W-:Y:S01]  /*2e1f0*/  IADD3 R0, R252, 0x19d, RZ ;  /* 0x0000019dfc007810 */ /* 0x000fe20007ffe0ff */
[----:B------:R-:W-:Y:S01]  /*2e200*/  @P4 STG.E [R190.64], R241 ;  /* 0x000000f1be004986 */ /* 0x000fe2000c101904 */
[----:B------:R-:W-:-:S03]  /*2e210*/  ISETP.LT.AND P4, PT, R3, c[0x0][0x17c], !P0 ;  /* 0x00005f0003007a0c */ /* 0x000fc60004781270 */
[----:B------:R4:W-:Y:S04]  /*2e220*/  @P5 STG.E [R184.64], R246 ;  /* 0x000000f6b8005986 */ /* 0x0009e8000c101904 */
[----:B-1----:R-:W3:Y:S01]  /*2e230*/  LDL.LU R251, [R1+0x3e0] ;  /* 0x0003e00001fb7983 */ /* 0x002ee20000300800 */
[----:B------:R-:W-:-:S03]  /*2e240*/  ISETP.LT.AND P5, PT, R0, c[0x0][0x17c], !P0 ;  /* 0x00005f0000007a0c */ /* 0x000fc600047a1270 */
[----:B--2---:R-:W-:Y:S04]  /*2e250*/  @P6 STG.E [R186.64], R245 ;  /* 0x000000f5ba006986 */ /* 0x004fe8000c101904 */
[----:B----4-:R-:W2:Y:S04]  /*2e260*/  LDL.LU R246, [R1+0x2d8] ;  /* 0x0002d80001f67983 */ /* 0x010ea80000300800 */
[----:B------:R1:W-:Y:S04]  /*2e270*/  @P1 STG.E [R180.64], R4 ;  /* 0x00000004b4001986 */ /* 0x0003e8000c101904 */
[----:B-1----:R-:W4:Y:S04]  /*2e280*/  LDL.LU R4, [R1+0x2dc] ;  /* 0x0002dc0001047983 */ /* 0x002f280000300800 */
[----:B------:R-:W-:Y:S04]  /*2e290*/  @P2 STG.E [R182.64], R247 ;  /* 0x000000f7b6002986 */ /* 0x000fe8000c101904 */
[----:B------:R-:W4:Y:S04]  /*2e2a0*/  LDL.LU R245, [R1+0x288] ;  /* 0x0002880001f57983 */ /* 0x000f280000300800 */
[----:B------:R1:W-:Y:S04]  /*2e2b0*/  @P3 STG.E [R176.64], R5 ;  /* 0x00000005b0003986 */ /* 0x0003e8000c101904 */
[----:B------:R-:W-:Y:S04]  /*2e2c0*/  @P4 STG.E [R178.64], R244 ;  /* 0x000000f4b2004986 */ /* 0x000fe8000c101904 */
[----:B-1----:R-:W4:Y:S04]  /*2e2d0*/  LDL.LU R5, [R1+0x28c] ;  /* 0x00028c0001057983 */ /* 0x002f280000300800 */
[----:B------:R-:W4:Y:S04]  /*2e2e0*/  LDL.LU R240, [R1+0x258] ;  /* 0x0002580001f07983 */ /* 0x000f280000300800 */
[----:B------:R1:W-:Y:S04]  /*2e2f0*/  @P5 STG.E [R172.64], R250 ;  /* 0x000000faac005986 */ /* 0x0003e8000c101904 */
[----:B-1----:R-:W4:Y:S01]  /*2e300*/  LDL.LU R250, [R1+0x25c] ;  /* 0x00025c0001fa7983 */ /* 0x002f220000300800 */
[----:B------:R-:W-:-:S02]  /*2e310*/  IADD3 R3, R252, 0x19e, RZ ;  /* 0x0000019efc037810 */ /* 0x000fc40007ffe0ff */
[C---:B------:R-:W-:Y:S01]  /*2e320*/  IADD3 R0, R252.reuse, 0x1a0, RZ ;  /* 0x000001a0fc007810 */ /* 0x040fe20007ffe0ff */
[----:B------:R-:W4:Y:S01]  /*2e330*/  LDL.LU R247, [R1+0x228] ;  /* 0x0002280001f77983 */ /* 0x000f220000300800 */
[----:B------:R-:W-:Y:S02]  /*2e340*/  ISETP.LT.AND P6, PT, R3, c[0x0][0x17c], !P0 ;  /* 0x00005f0003007a0c */ /* 0x000fe400047c1270 */
[----:B------:R-:W-:-:S04]  /*2e350*/  IADD3 R3, R252, 0x19f, RZ ;  /* 0x0000019ffc037810 */ /* 0x000fc80007ffe0ff */
[----:B------:R-:W-:Y:S02]  /*2e360*/  ISETP.LT.AND P1, PT, R3, c[0x0][0x17c], !P0 ;  /* 0x00005f0003007a0c */ /* 0x000fe40004721270 */
        /* <DEDUP_REMOVED lines=9> */
[----:B---3--:R-:W-:Y:S04]  /*2e400*/  @P6 STG.E [R174.64], R251 ;  /* 0x000000fbae006986 */ /* 0x008fe8000c101904 */
[----:B------:R1:W-:Y:S01]  /*2e410*/  @P1 STG.E [R168.64], R2 ;  /* 0x00000002a8001986 */ /* 0x0003e2000c101904 */
[----:B------:R-:W-:-:S02]  /*2e420*/  ISETP.LT.AND P6, PT, R0, c[0x0][0x17c], !P0 ;  /* 0x00005f0000007a0c */ /* 0x000fc400047c1270 */
[----:B------:R-:W-:Y:S01]  /*2e430*/  ISETP.LT.AND P1, PT, R3, c[0x0][0x17c], !P0 ;  /* 0x00005f0003007a0c */ /* 0x000fe20004721270 */
[----:B--2---:R-:W-:Y:S04]  /*2e440*/  @P2 STG.E [R170.64], R246 ;  /* 0x000000f6aa002986 */ /* 0x004fe8000c101904 */
[----:B-1----:R-:W2:Y:S04]  /*2e450*/  LDL.LU R2, [R1+0xc00] ;  /* 0x000c000001027983 */ /* 0x002ea80000300800 */
[----:B------:R-:W3:Y:S04]  /*2e460*/  LDL.LU R251, [R1+0x22c] ;  /* 0x00022c0001fb7983 */ /* 0x000ee80000300800 */
[----:B------:R-:W2:Y:S04]  /*2e470*/  LDL.LU R244, [R1+0x2b8] ;  /* 0x0002b80001f47983 */ /* 0x000ea80000300800 */
[----:B----4-:R1:W-:Y:S04]  /*2e480*/  @P3 STG.E [R164.64], R4 ;  /* 0x00000004a4003986 */ /* 0x0103e8000c101904 */
[----:B------:R-:W-:Y:S04]  /*2e490*/  @P4 STG.E [R166.64], R245 ;  /* 0x000000f5a6004986 */ /* 0x000fe8000c101904 */
[----:B-1----:R-:W4:Y:S04]  /*2e4a0*/  LDL.LU R4, [R1+0x2bc] ;  /* 0x0002bc0001047983 */ /* 0x002f280000300800 */
[----:B------:R-:W4:Y:S04]  /*2e4b0*/  LDL.LU R241, [R1+0x278] ;  /* 0x0002780001f17983 */ /* 0x000f280000300800 */
[----:B------:R1:W-:Y:S04]  /*2e4c0*/  @P5 STG.E [R160.64], R5 ;  /* 0x00000005a0005986 */ /* 0x0003e8000c101904 */
[----:B------:R-:W-:Y:S04]  /*2e4d0*/  @P6 STG.E [R162.64], R240 ;  /* 0x000000f0a2006986 */ /* 0x000fe8000c101904 */
[----:B-1----:R-:W4:Y:S04]  /*2e4e0*/  LDL.LU R5, [R1+0x27c] ;  /* 0x00027c0001057983 */ /* 0x002f280000300800 */
[----:B------:R-:W4:Y:S04]  /*2e4f0*/  LDL.LU R246, [R1+0x248] ;  /* 0x0002480001f67983 */ /* 0x000f280000300800 */
[----:B------:R-:W4:Y:S04]  /*2e500*/  LDL.LU R245, [R1+0x24c] ;  /* 0x00024c0001f57983 */ /* 0x000f280000300800 */
[----:B------:R1:W-:Y:S04]  /*2e510*/  @P1 STG.E [R156.64], R250 ;  /* 0x000000fa9c001986 */ /* 0x0003e8000c101904 */
[----:B-1----:R-:W4:Y:S01]  /*2e520*/  LDL.LU R250, [R1+0x148] ;  /* 0x0001480001fa7983 */ /* 0x002f220000300800 */
[----:B------:R-:W-:-:S02]  /*2e530*/  IADD3 R0, R252, 0x1a6, RZ ;  /* 0x000001a6fc007810 */ /* 0x000fc40007ffe0ff */
[----:B------:R-:W-:Y:S02]  /*2e540*/  IADD3 R3, R252, 0x1a7, RZ ;  /* 0x000001a7fc037810 */ /* 0x000fe40007ffe0ff */
[----:B------:R-:W-:Y:S02]  /*2e550*/  ISETP.LT.AND P2, PT, R0, c[0x0][0x17c], !P0 ;  /* 0x00005f0000007a0c */ /* 0x000fe40004741270 */
[C---:B------:R-:W-:Y:S02]  /*2e560*/  IADD3 R0, R252.reuse, 0x1a8, RZ ;  /* 0x000001a8fc007810 */ /* 0x040fe40007ffe0ff */
[----:B------:R-:W-:Y:S02]  /*2e570*/  ISETP.LT.AND P3, PT, R3, c[0x0][0x17c], !P0 ;  /* 0x00005f0003007a0c */ /* 0x000fe40004761270 */
[----:B------:R-:W-:Y:S02]  /*2e580*/  IADD3 R3, R252, 0x1a9, RZ ;  /* 0x000001a9fc037810 */ /* 0x000fe40007ffe0ff */
[----:B------:R-:W-:-:S02]  /*2e590*/  ISETP.LT.AND P4, PT, R0, c[0x0][0x17c], !P0 ;  /* 0x00005f0000007a0c */ /* 0x000fc40004781270 */
[C---:B------:R-:W-:Y:S02]  /*2e5a0*/  IADD3 R0, R252.reuse, 0x1aa, RZ ;  /* 0x000001aafc007810 */ /* 0x040fe40007ffe0ff */
[----:B------:R-:W-:Y:S02]  /*2e5b0*/  ISETP.LT.AND P5, PT, R3, c[0x0][0x17c], !P0 ;  /* 0x00005f0003007a0c */ /* 0x000fe400047a1270 */
[----:B------:R-:W-:Y:S02]  /*2e5c0*/  IADD3 R3, R252, 0x1ab, RZ ;  /* 0x000001abfc037810 */ /* 0x000fe40007ffe0ff */
[----:B------:R-:W-:Y:S02]  /*2e5d0*/  ISETP.LT.AND P6, PT, R0, c[0x0][0x17c], !P0 ;  /* 0x00005f0000007a0c */ /* 0x000fe400047c1270 */
[----:B------:R-:W-:Y:S02]  /*2e5e0*/  IADD3 R0, R252, 0x1ac, RZ ;  /* 0x000001acfc007810 */ /* 0x000fe40007ffe0ff */
[----:B------:R-:W-:-:S02]  /*2e5f0*/  ISETP.LT.AND P1, PT, R3, c[0x0][0x17c], !P0 ;  /* 0x00005f0003007a0c */ /* 0x000fc40004721270 */
[----:B------:R-:W-:Y:S01]  /*2e600*/  IADD3 R3, R252, 0x1ad, RZ ;  /* 0x000001adfc037810 */ /* 0x000fe20007ffe0ff */
[----:B------:R1:W-:Y:S01]  /*2e610*/  @P2 STG.E [R158.64], R247 ;  /* 0x000000f79e002986 */ /* 0x0003e2000c101904 */
[----:B------:R-:W-:Y:S02]  /*2e620*/  ISETP.LT.AND P2, PT, R0, c[0x0][0x17c], !P0 ;  /* 0x00005f0000007a0c */ /* 0x000fe40004741270 */
[----:B------:R-:W-:Y:S01]  /*2e630*/  IADD3 R0, R252, 0x1ae, RZ ;  /* 0x000001aefc007810 */ /* 0x000fe20007ffe0ff */
[----:B-1----:R-:W4:Y:S04]  /*2e640*/  LDL.LU R247, [R1+0x298] ;  /* 0x0002980001f77983 */ /* 0x002f280000300800 */
[----:B---3--:R1:W-:Y:S01]  /*2e650*/  @P3 STG.E [R152.64], R251 ;  /* 0x000000fb98003986 */ /* 0x0083e2000c101904 */
[----:B------:R-:W-:-:S02]  /*2e660*/  ISETP.LT.AND P3, PT, R3, c[0x0][0x17c], !P0 ;  /* 0x00005f0003007a0c */ /* 0x000fc40004761270 */
[----:B------:R-:W-:Y:S01]  /*2e670*/  IADD3 R3, R252, 0x1af, RZ ;  /* 0x000001affc037810 */ /* 0x000fe20007ffe0ff */
[----:B--2---:R2:W-:Y:S01]  /*2e680*/  @P4 STG.E [R154.64], R244 ;  /* 0x000000f49a004986 */ /* 0x0045e2000c101904 */
[----:B------:R-:W-:-:S03]  /*2e690*/  ISETP.LT.AND P4, PT, R0, c[0x0][0x17c], !P0 ;  /* 0x00005f0000007a0c */ /* 0x000fc60004781270 */
[----:B-1----:R-:W3:Y:S04]  /*2e6a0*/  LDL.LU R251, [R1+0x29c] ;  /* 0x00029c0001fb7983 */ /* 0x002ee80000300800 */
[----:B--2---:R-:W2:Y:S04]  /*2e6b0*/  LDL.LU R244, [R1+0x268] ;  /* 0x0002680001f47983 */ /* 0x004ea80000300800 */
[----:B----4-:R1:W-:Y:S01]  /*2e6c0*/  @P5 STG.E [R148.64], R4 ;  /* 0x0000000494005986 */ /* 0x0103e2000c101904 */
[----:B------:R-:W-:-:S03]  /*2e6d0*/  ISETP.LT.AND P5, PT, R3, c[0x0][0x17c], !P0 ;  /* 0x00005f0003007a0c */ /* 0x000fc600047a1270 */
[----:B------:R-:W-:Y:S04]  /*2e6e0*/  @P6 STG.E [R150.64], R241 ;  /* 0x000000f196006986 */ /* 0x000fe8000c101904 */
[----:B-1----:R-:W4:Y:S04]  /*2e6f0*/  LDL.LU R4, [R1+0x26c] ;  /* 0x00026c0001047983 */ /* 0x002f280000300800 */
[----:B------:R1:W-:Y:S04]  /*2e700*/  @P1 STG.E [R144.64], R5 ;  /* 0x0000000590001986 */ /* 0x0003e8000c101904 */
[----:B------:R-:W-:Y:S04]  /*2e710*/  @P2 STG.E [R146.64], R246 ;  /* 0x000000f692002986 */ /* 0x000fe8000c101904 */
[----:B------:R-:W-:Y:S04]  /*2e720*/  @P3 STG.E [R140.64], R245 ;  /* 0x000000f58c003986 */ /* 0x000fe8000c101904 */
[----:B-1----:R-:W4:Y:S04]  /*2e730*/  LDL.LU R5, [R1+0x238] ;  /* 0x0002380001057983 */ /* 0x002f280000300800 */
[----:B------:R-:W-:Y:S04]  /*2e740*/  @P4 STG.E [R142.64], R250 ;  /* 0x000000fa8e004986 */ /* 0x000fe8000c101904 */
[----:B------:R1:W-:Y:S04]  /*2e750*/  @P5 STG.E [R136.64], R2 ;  /* 0x0000000288005986 */ /* 0x0003e8000c101904 */
[----:B-1----:R-:W4:Y:S04]  /*2e760*/  LDL.LU R2, [R1+0xbfc] ;  /* 0x000bfc0001027983 */ /* 0x002f280000300800 */
[----:B------:R-:W4:Y:S01]  /*2e770*/  LDL.LU R245, [R1+0x118] ;  /* 0x0001180001f57983 */ /* 0x000f220000300800 */
[----:B------:R-:W-:-:S02]  /*2e780*/  IADD3 R0, R252, 0x1b0, RZ ;  /* 0x000001b0fc007810 */ /* 0x000fc40007ffe0ff */
[----:B------:R-:W-:Y:S01]  /*2e790*/  IADD3 R3, R252, 0x1b1, RZ ;  /* 0x000001b1fc037810 */ /* 0x000fe20007ffe0ff */
[----:B------:R-:W4:Y:S01]  /*2e7a0*/  LDL.LU R250, [R1+0x11c] ;  /* 0x00011c0001fa7983 */ /* 0x000f220000300800 */
[----:B------:R-:W-:Y:S02]  /*2e7b0*/  ISETP.LT.AND P6, PT, R0, c[0x0][0x17c], !P0 ;  /* 0x00005f0000007a0c */ /* 0x000fe400047c1270 */
[C---:B------:R-:W-:Y:S01]  /*2e7c0*/  IADD3 R0, R252.reuse, 0x1b2, RZ ;  /* 0x000001b2fc007810 */ /* 0x040fe20007ffe0ff */
[----:B------:R-:W4:Y:S01]  /*2e7d0*/  LDL.LU.64 R242, [R1+0x58] ;  /* 0x0000580001f27983 */ /* 0x000f220000300a00 */
[----:B------:R-:W-:Y:S02]  /*2e7e0*/  ISETP.LT.AND P1, PT, R3, c[0x0][0x17c], !P0 ;  /* 0x00005f0003007a0c */ /* 0x000fe40004721270 */
[----:B------:R-:W-:Y:S02]  /*2e7f0*/  IADD3 R3, R252, 0x1b3, RZ ;  /* 0x000001b3fc037810 */ /* 0x000fe40007ffe0ff */
[----:B------:R-:W-:-:S02]  /*2e800*/  ISETP.LT.AND P2, PT, R0, c[0x0][0x17c], !P0 ;  /* 0x00005f0000007a0c */ /* 0x000fc40004741270 */
[C---:B------:R-:W-:Y:S02]  /*2e810*/  IADD3 R0, R252.reuse, 0x1b4, RZ ;  /* 0x000001b4fc007810 */ /* 0x040fe40007ffe0ff */
[----:B------:R-:W-:Y:S02]  /*2e820*/  ISETP.LT.AND P3, PT, R3, c[0x0][0x17c], !P0 ;  /* 0x00005f0003007a0c */ /* 0x000fe40004761270 */
[----:B------:R-:W-:Y:S02]  /*2e830*/  IADD3 R3, R252, 0x1b5, RZ ;  /* 0x000001b5fc037810 */ /* 0x000fe40007ffe0ff */
[----:B------:R-:W-:Y:S02]  /*2e840*/  ISETP.LT.AND P4, PT, R0, c[0x0][0x17c], !P0 ;  /* 0x00005f0000007a0c */ /* 0x000fe40004781270 */
[----:B------:R-:W-:Y:S02]  /*2e850*/  ISETP.LT.AND P5, PT, R3, c[0x0][0x17c], !P0 ;  /* 0x00005f0003007a0c */ /* 0x000fe400047a1270 */
[----:B------:R-:W-:Y:S01]  /*2e860*/  IADD3 R0, R252, 0x1b6, RZ ;  /* 0x000001b6fc007810 */ /* 0x000fe20007ffe0ff */
[----:B------:R-:W-:Y:S03]  /*2e870*/  @P6 STG.E [R138.64], R247 ;  /* 0x000000f78a006986 */ /* 0x000fe6000c101904 */
[----:B------:R-:W-:Y:S01]  /*2e880*/  ISETP.LT.AND P6, PT, R0, c[0x0][0x17c], !P0 ;  /* 0x00005f0000007a0c */ /* 0x000fe200047c1270 */
[----:B---3--:R1:W-:Y:S04]  /*2e890*/  @P1 STG.E [R132.64], R251 ;  /* 0x000000fb84001986 */ /* 0x0083e8000c101904 */
[----:B--2---:R-:W-:Y:S04]  /*2e8a0*/  @P2 STG.E [R134.64], R244 ;  /* 0x000000f486002986 */ /* 0x004fe8000c101904 */
[----:B-1----:R-:W2:Y:S04]  /*2e8b0*/  LDL.LU R251, [R1+0x318] ;  /* 0x0003180001fb7983 */ /* 0x002ea80000300800 */
[----:B------:R-:W3:Y:S04]  /*2e8c0*/  LDL.LU R238, [R1+0x31c] ;  /* 0x00031c0001ee7983 */ /* 0x000ee80000300800 */
[----:B----4-:R1:W-:Y:S04]  /*2e8d0*/  @P3 STG.E [R128.64], R4 ;  /* 0x0000000480003986 */ /* 0x0103e8000c101904 */
[----:B------:R-:W4:Y:S04]  /*2e8e0*/  LDL.LU.64 R240, [R1+0x60] ;  /* 0x0000600001f07983 */ /* 0x000f280000300a00 */
[----:B-1----:R-:W4:Y:S04]  /*2e8f0*/  LDL.LU R4, [R1+0x3a8] ;  /* 0x0003a80001047983 */ /* 0x002f280000300800 */
[----:B------:R-:W4:Y:S04]  /*2e900*/  LDL.LU R239, [R1+0x3ac] ;  /* 0x0003ac0001ef7983 */ /* 0x000f280000300800 */
[----:B------:R-:W-:Y:S04]  /*2e910*/  @P4 STG.E [R130.64], R5 ;  /* 0x0000000582004986 */ /* 0x000fe8000c101904 */
[----:B------:R1:W-:Y:S04]  /*2e920*/  @P5 STG.E [R124.64], R2 ;  /* 0x000000027c005986 */ /* 0x0003e8000c101904 */
[----:B------:R1:W-:Y:S04]  /*2e930*/  @P6 STG.E [R126.64], R245 ;  /* 0x000000f57e006986 */ /* 0x0003e8000c101904 */
[----:B-1----:R-:W4:Y:S04]  /*2e940*/  LDL.LU R2, [R1+0xbf8] ;  /* 0x000bf80001027983 */ /* 0x002f280000300800 */
[----:B------:R-:W4:Y:S04]  /*2e950*/  LDL.LU.64 R246, [R1+0x68] ;  /* 0x0000680001f67983 */ /* 0x000f280000300a00 */
[----:B------:R-:W4:Y:S04]  /*2e960*/  LDL.LU R5, [R1+0x3c8] ;  /* 0x0003c80001057983 */ /* 0x000f280000300800 */
[----:B------:R-:W4:Y:S04]  /*2e970*/  LDL.LU R244, [R1+0x3cc] ;  /* 0x0003cc0001f47983 */ /* 0x000f280000300800 */
[----:B------:R-:W4:Y:S04]  /*2e980*/  LDL.LU.64 R236, [R1+0x70] ;  /* 0x0000700001ec7983 */ /* 0x000f280000300a00 */
[----:B------:R-:W4:Y:S01]  /*2e990*/  LDL.LU R245, [R1+0x3e8] ;  /* 0x0003e80001f57983 */ /* 0x000f220000300800 */
[----:B------:R-:W-:-:S02]  /*2e9a0*/  IADD3 R3, R252, 0x1b7, RZ ;  /* 0x000001b7fc037810 */ /* 0x000fc40007ffe0ff */
[----:B------:R-:W-:Y:S02]  /*2e9b0*/  IADD3 R0, R252, 0x1b8, RZ ;  /* 0x000001b8fc007810 */ /* 0x000fe40007ffe0ff */
[----:B------:R-:W-:Y:S02]  /*2e9c0*/  ISETP.LT.AND P1, PT, R3, c[0x0][0x17c], !P0 ;  /* 0x00005f0003007a0c */ /* 0x000fe40004721270 */
[----:B------:R-:W-:Y:S02]  /*2e9d0*/  ISETP.LT.AND P2, PT, R0, c[0x0][0x17c], !P0 ;  /* 0x00005f0000007a0c */ /* 0x000fe40004741270 */
[C---:B------:R-:W-:Y:S02]  /*2e9e0*/  IADD3 R3, R252.reuse, 0x1b9, RZ ;  /* 0x000001b9fc037810 */ /* 0x040fe40007ffe0ff */
[----:B------:R-:W-:Y:S02]  /*2e9f0*/  IADD3 R0, R252, 0x1ba, RZ ;  /* 0x000001bafc007810 */ /* 0x000fe40007ffe0ff */
[----:B------:R-:W-:-:S02]  /*2ea00*/  ISETP.LT.AND P3, PT, R3, c[0x0][0x17c], !P0 ;  /* 0x00005f0003007a0c */ /* 0x000fc40004761270 */
[----:B------:R-:W-:Y:S02]  /*2ea10*/  ISETP.LT.AND P4, PT, R0, c[0x0][0x17c], !P0 ;  /* 0x00005f0000007a0c */ /* 0x000fe40004781270 */
[C---:B------:R-:W-:Y:S02]  /*2ea20*/  IADD3 R3, R252.reuse, 0x1bb, RZ ;  /* 0x000001bbfc037810 */ /* 0x040fe40007ffe0ff */
[----:B------:R-:W-:Y:S02]  /*2ea30*/  IADD3 R0, R252, 0x1bc, RZ ;  /* 0x000001bcfc007810 */ /* 0x000fe40007ffe0ff */
[----:B------:R-:W-:Y:S02]  /*2ea40*/  ISETP.LT.AND P5, PT, R3, c[0x0][0x17c], !P0 ;  /* 0x00005f0003007a0c */ /* 0x000fe400047a1270 */
[----:B------:R-:W-:Y:S02]  /*2ea50*/  ISETP.LT.AND P6, PT, R0, c[0x0][0x17c], !P0 ;  /* 0x00005f0000007a0c */ /* 0x000fe400047c1270 */
[----:B------:R-:W-:-:S02]  /*2ea60*/  IADD3 R3, R252, 0x1bd, RZ ;  /* 0x000001bdfc037810 */ /* 0x000fc40007ffe0ff */
[----:B------:R-:W-:Y:S01]  /*2ea70*/  IADD3 R0, R252, 0x1be, RZ ;  /* 0x000001befc007810 */ /* 0x000fe20007ffe0ff */
[----:B------:R1:W-:Y:S01]  /*2ea80*/  @P1 STG.E [R94.64], R250 ;  /* 0x000000fa5e001986 */ /* 0x0003e2000c101904 */
[----:B------:R-:W-:-:S03]  /*2ea90*/  ISETP.LT.AND P1, PT, R3, c[0x0][0x17c], !P0 ;  /* 0x00005f0003007a0c */ /* 0x000fc60004721270 */
[----:B-1----:R-:W4:Y:S04]  /*2eaa0*/  LDL.LU R250, [R1+0x3ec] ;  /* 0x0003ec0001fa7983 */ /* 0x002f280000300800 */
[----:B--2---:R1:W-:Y:S01]  /*2eab0*/  @P2 STG.E [R242.64], R251 ;  /* 0x000000fbf2002986 */ /* 0x0043e2000c101904 */
[----:B------:R-:W-:-:S03]  /*2eac0*/  ISETP.LT.AND P2, PT, R0, c[0x0][0x17c], !P0 ;  /* 0x00005f0000007a0c */ /* 0x000fc60004741270 */
[----:B---3--:R-:W-:Y:S04]  /*2ead0*/  @P3 STG.E [R88.64], R238 ;  /* 0x000000ee58003986 */ /* 0x008fe8000c101904 */
[----:B-1----:R-:W2:Y:S04]  /*2eae0*/  LDL.LU.64 R242, [R1+0x78] ;  /* 0x0000780001f27983 */ /* 0x002ea80000300a00 */
[----:B----4-:R1:W-:Y:S04]  /*2eaf0*/  @P4 STG.E [R240.64], R4 ;  /* 0x00000004f0004986 */ /* 0x0103e8000c101904 */
[----:B------:R-:W-:Y:S04]  /*2eb00*/  @P5 STG.E [R82.64], R239 ;  /* 0x000000ef52005986 */ /* 0x000fe8000c101904 */
[----:B-1----:R-:W3:Y:S04]  /*2eb10*/  LDL.LU.64 R240, [R1+0x80] ;  /* 0x0000800001f07983 */ /* 0x002ee80000300a00 */
[----:B------:R-:W2:Y:S04]  /*2eb20*/  LDS.128 R124, [R2] ;  /* 0x00000000027c7984 */ /* 0x000ea80000000c00 */
[----:B------:R-:W-:Y:S04]  /*2eb30*/  LDS.128 R140, [R2+0x1000] ;  /* 0x00100000028c7984 */ /* 0x000fe80000000c00 */
[----:B------:R1:W-:Y:S04]  /*2eb40*/  @P6 STG.E [R246.64], R5 ;  /* 0x00000005f6006986 */ /* 0x0003e8000c101904 */
[----:B------:R-:W-:Y:S04]  /*2eb50*/  @P1 STG.E [R76.64], R244 ;  /* 0x000000f44c001986 */ /* 0x000fe8000c101904 */
[----:B------:R-:W-:Y:S04]  /*2eb60*/  LDS.128 R156, [R2+0x2000] ;  /* 0x00200000029c7984 */ /* 0x000fe80000000c00 */
[----:B-1----:R-:W4:Y:S04]  /*2eb70*/  LDL.LU.64 R246, [R1+0x88] ;  /* 0x0000880001f67983 */ /* 0x002f280000300a00 */
[----:B------:R1:W-:Y:S04]  /*2eb80*/  @P2 STG.E [R236.64], R245 ;  /* 0x000000f5ec002986 */ /* 0x0003e8000c101904 */
[----:B------:R-:W-:Y:S04]  /*2eb90*/  LDS.128 R172, [R2+0x3000] ;  /* 0x0030000002ac7984 */ /* 0x000fe80000000c00 */
[----:B-1----:R-:W4:Y:S01]  /*2eba0*/  LDL.LU.64 R244, [R1+0x90] ;  /* 0x0000900001f47983 */ /* 0x002f220000300a00 */
[----:B------:R-:W-:-:S02]  /*2ebb0*/  LOP3.LUT R251, R2, 0x20, RZ, 0x3c, !PT ;  /* 0x0000002002fb7812 */ /* 0x000fc400078e3cff */
[C---:B------:R-:W-:Y:S01]  /*2ebc0*/  LOP3.LUT R4, R2.reuse, 0x40, RZ, 0x3c, !PT ;  /* 0x0000004002047812 */ /* 0x040fe200078e3cff */
[----:B------:R-:W4:Y:S04]  /*2ebd0*/  LDL.LU.64 R236, [R1+0x98] ;  /* 0x0000980001ec7983 */ /* 0x000f280000300a00 */
[----:B------:R-:W3:Y:S01]  /*2ebe0*/  LDS.128 R128, [R251] ;  /* 0x00000000fb807984 */ /* 0x000ee20000000c00 */
[----:B------:R-:W-:-:S03]  /*2ebf0*/  LOP3.LUT R5, R2, 0x60, RZ, 0x3c, !PT ;  /* 0x0000006002057812 */ /* 0x000fc600078e3cff */
[----:B------:R-:W4:Y:S04]  /*2ec00*/  LDS.128 R132, [R4] ;  /* 0x0000000004847984 */ /* 0x000f280000000c00 */
[----:B------:R-:W1:Y:S01]  /*2ec10*/  LDS.128 R136, [R5] ;  /* 0x0000000005887984 */ /* 0x000e620000000c00 */
[C---:B------:R-:W-:Y:S02]  /*2ec20*/  IADD3 R3, R252.reuse, 0x1bf, RZ ;  /* 0x000001bffc037810 */ /* 0x040fe40007ffe0ff */
[----:B------:R-:W-:Y:S01]  /*2ec30*/  IADD3 R0, R252, 0x1c0, RZ ;  /* 0x000001c0fc007810 */ /* 0x000fe20007ffe0ff */
[----:B------:R-:W1:Y:S01]  /*2ec40*/  LDS.128 R144, [R251+0x1000] ;  /* 0x00100000fb907984 */ /* 0x000e620000000c00 */
[----:B------:R-:W-:Y:S02]  /*2ec50*/  ISETP.LT.AND P3, PT, R3, c[0x0][0x17c], !P0 ;  /* 0x00005f0003007a0c */ /* 0x000fe40004761270 */
[----:B------:R-:W-:Y:S01]  /*2ec60*/  ISETP.LT.AND P4, PT, R0, c[0x0][0x17c], !P0 ;  /* 0x00005f0000007a0c */ /* 0x000fe20004781270 */
[----:B------:R-:W1:Y:S01]  /*2ec70*/  LDS.128 R148, [R4+0x1000] ;  /* 0x0010000004947984 */ /* 0x000e620000000c00 */
[----:B------:R-:W-:-:S02]  /*2ec80*/  IADD3 R3, R252, 0x1c1, RZ ;  /* 0x000001c1fc037810 */ /* 0x000fc40007ffe0ff */
[----:B------:R-:W-:Y:S01]  /*2ec90*/  IADD3 R0, R252, 0x1c2, RZ ;  /* 0x000001c2fc007810 */ /* 0x000fe20007ffe0ff */
[----:B------:R-:W1:Y:S01]  /*2eca0*/  LDS.128 R152, [R5+0x1000] ;  /* 0x0010000005987984 */ /* 0x000e620000000c00 */
[----:B------:R-:W-:Y:S02]  /*2ecb0*/  ISETP.LT.AND P5, PT, R3, c[0x0][0x17c], !P0 ;  /* 0x00005f0003007a0c */ /* 0x000fe400047a1270 */
[----:B------:R-:W-:Y:S01]  /*2ecc0*/  ISETP.LT.AND P6, PT, R0, c[0x0][0x17c], !P0 ;  /* 0x00005f0000007a0c */ /* 0x000fe200047c1270 */
[----:B------:R-:W1:Y:S01]  /*2ecd0*/  LDS.128 R160, [R251+0x2000] ;  /* 0x00200000fba07984 */ /* 0x000e620000000c00 */
[C---:B------:R-:W-:Y:S02]  /*2ece0*/  IADD3 R3, R252.reuse, 0x1c3, RZ ;  /* 0x000001c3fc037810 */ /* 0x040fe40007ffe0ff */
[----:B------:R-:W-:Y:S01]  /*2ecf0*/  IADD3 R0, R252, 0x1c4, RZ ;  /* 0x000001c4fc007810 */ /* 0x000fe20007ffe0ff */
[----:B------:R-:W1:Y:S01]  /*2ed00*/  LDS.128 R164, [R4+0x2000] ;  /* 0x0020000004a47984 */ /* 0x000e620000000c00 */
[----:B------:R-:W-:-:S02]  /*2ed10*/  ISETP.LT.AND P1, PT, R3, c[0x0][0x17c], !P0 ;  /* 0x00005f0003007a0c */ /* 0x000fc40004721270 */
[----:B------:R-:W-:Y:S01]  /*2ed20*/  ISETP.LT.AND P2, PT, R0, c[0x0][0x17c], !P0 ;  /* 0x00005f0000007a0c */ /* 0x000fe20004741270 */
[----:B------:R-:W1:Y:S01]  /*2ed30*/  LDS.128 R168, [R5+0x2000] ;  /* 0x0020000005a87984 */ /* 0x000e620000000c00 */
[C---:B------:R-:W-:Y:S02]  /*2ed40*/  IADD3 R3, R252.reuse, 0x1c5, RZ ;  /* 0x000001c5fc037810 */ /* 0x040fe40007ffe0ff */
[----:B------:R-:W-:Y:S01]  /*2ed50*/  IADD3 R0, R252, 0x1c6, RZ ;  /* 0x000001c6fc007810 */ /* 0x000fe20007ffe0ff */
[----:B------:R-:W-:Y:S01]  /*2ed60*/  @P3 STG.E [R70.64], R250 ;  /* 0x000000fa46003986 */ /* 0x000fe2000c101904 */
[----:B------:R-:W-:-:S03]  /*2ed70*/  ISETP.LT.AND P3, PT, R3, c[0x0][0x17c], !P0 ;  /* 0x00005f0003007a0c */ /* 0x000fc60004761270 */
[----:B------:R-:W1:Y:S04]  /*2ed80*/  LDS.128 R176, [R251+0x3000] ;  /* 0x00300000fbb07984 */ /* 0x000e680000000c00 */
[----:B------:R-:W1:Y:S04]  /*2ed90*/  LDS.128 R180, [R4+0x3000] ;  /* 0x0030000004b47984 */ /* 0x000e680000000c00 */
[----:B------:R-:W1:Y:S04]  /*2eda0*/  LDS.128 R184, [R5+0x3000] ;  /* 0x0030000005b87984 */ /* 0x000e680000000c00 */
[----:B--2---:R2:W-:Y:S01]  /*2edb0*/  @P4 STG.E [R242.64], R124 ;  /* 0x0000007cf2004986 */ /* 0x0045e2000c101904 */
[----:B------:R-:W-:-:S03]  /*2edc0*/  ISETP.LT.AND P4, PT, R0, c[0x0][0x17c], !P0 ;  /* 0x00005f0000007a0c */ /* 0x000fc60004781270 */
[----:B------:R-:W-:Y:S04]  /*2edd0*/  @P5 STG.E [R64.64], R125 ;  /* 0x0000007d40005986 */ /* 0x000fe8000c101904 */
[----:B--2---:R-:W2:Y:S04]  /*2ede0*/  LDL.LU.64 R242, [R1+0xa0] ;  /* 0x0000a00001f27983 */ /* 0x004ea80000300a00 */
[----:B---3--:R3:W-:Y:S04]  /*2edf0*/  @P6 STG.E [R240.64], R128 ;  /* 0x00000080f0006986 */ /* 0x0087e8000c101904 */
[----:B------:R-:W-:Y:S04]  /*2ee00*/  @P1 STG.E [R58.64], R129 ;  /* 0x000000813a001986 */ /* 0x000fe8000c101904 */
[----:B---3--:R-:W3:Y:S04]  /*2ee10*/  LDL.LU.64 R240, [R1+0xa8] ;  /* 0x0000a80001f07983 */ /* 0x008ee80000300a00 */
[----:B----4-:R4:W-:Y:S04]  /*2ee20*/  @P2 STG.E [R246.64], R132 ;  /* 0x00000084f6002986 */ /* 0x0109e8000c101904 */
[----:B------:R-:W-:Y:S04]  /*2ee30*/  @P3 STG.E [R52.64], R133 ;  /* 0x0000008534003986 */ /* 0x000fe8000c101904 */
[----:B----4-:R-:W4:Y:S04]  /*2ee40*/  LDL.LU.64 R246, [R1+0xb0] ;  /* 0x0000b00001f67983 */ /* 0x010f280000300a00 */
[----:B-1----:R1:W-:Y:S04]  /*2ee50*/  @P4 STG.E [R244.64], R136 ;  /* 0x00000088f4004986 */ /* 0x0023e8000c101904 */
[----:B-1----:R-:W4:Y:S01]  /*2ee60*/  LDL.LU.64 R244, [R1+0xb8] ;  /* 0x0000b80001f47983 */ /* 0x002f220000300a00 */
        /* <DEDUP_REMOVED lines=16> */
[----:B------:R1:W-:Y:S01]  /*2ef70*/  @P6 STG.E [R236.64], R140 ;  /* 0x0000008cec006986 */ /* 0x0003e2000c101904 */
[----:B------:R-:W-:Y:S02]  /*2ef80*/  ISETP.LT.AND P6, PT, R0, c[0x0][0x17c], !P0 ;  /* 0x00005f0000007a0c */ /* 0x000fe400047c1270 */
[C---:B------:R-:W-:Y:S02]  /*2ef90*/  IADD3 R3, R252.reuse, 0x1cf, RZ ;  /* 0x000001cffc037810 */ /* 0x040fe40007ffe0ff */
[C---:B------:R-:W-:Y:S01]  /*2efa0*/  IADD3 R0, R252.reuse, 0x1d0, RZ ;  /* 0x000001d0fc007810 */ /* 0x040fe20007ffe0ff */
[----:B------:R1:W-:Y:S01]  /*2efb0*/  @P1 STG.E [R40.64], R141 ;  /* 0x0000008d28001986 */ /* 0x0003e2000c101904 */
[----:B------:R-:W-:Y:S02]  /*2efc0*/  ISETP.LT.AND P1, PT, R3, c[0x0][0x17c], !P0 ;  /* 0x00005f0003007a0c */ /* 0x000fe40004721270 */
[C---:B------:R-:W-:Y:S02]  /*2efd0*/  IADD3 R3, R252.reuse, 0x1d1, RZ ;  /* 0x000001d1fc037810 */ /* 0x040fe40007ffe0ff */
[----:B------:R-:W-:Y:S01]  /*2efe0*/  IADD3 R2, R252, 0x1da, RZ ;  /* 0x000001dafc027810 */ /* 0x000fe20007ffe0ff */
[----:B--2---:R1:W-:Y:S01]  /*2eff0*/  @P2 STG.E [R242.64], R144 ;  /* 0x00000090f2002986 */ /* 0x0043e2000c101904 */
[----:B------:R-:W-:-:S02]  /*2f000*/  ISETP.LT.AND P2, PT, R0, c[0x0][0x17c], !P0 ;  /* 0x00005f0000007a0c */ /* 0x000fc40004741270 */
[C---:B------:R-:W-:Y:S01]  /*2f010*/  IADD3 R0, R252.reuse, 0x1d2, RZ ;  /* 0x000001d2fc007810 */ /* 0x040fe20007ffe0ff */
[----:B------:R1:W-:Y:S01]  /*2f020*/  @P3 STG.E [R34.64], R145 ;  /* 0x0000009122003986 */ /* 0x0003e2000c101904 */
[----:B------:R-:W-:Y:S02]  /*2f030*/  ISETP.LT.AND P3, PT, R3, c[0x0][0x17c], !P0 ;  /* 0x00005f0003007a0c */ /* 0x000fe40004761270 */
[----:B------:R-:W-:Y:S01]  /*2f040*/  IADD3 R3, R252, 0x1d3, RZ ;  /* 0x000001d3fc037810 */ /* 0x000fe20007ffe0ff */
[----:B---3--:R1:W-:Y:S01]  /*2f050*/  @P4 STG.E [R240.64], R148 ;  /* 0x00000094f0004986 */ /* 0x0083e2000c101904 */
[----:B------:R-:W-:Y:S02]  /*2f060*/  ISETP.LT.AND P4, PT, R0, c[0x0][0x17c], !P0 ;  /* 0x00005f0000007a0c */ /* 0x000fe40004781270 */
[----:B------:R-:W-:Y:S01]  /*2f070*/  IADD3 R0, R252, 0x1d4, RZ ;  /* 0x000001d4fc007810 */ /* 0x000fe20007ffe0ff */
[----:B------:R1:W-:Y:S01]  /*2f080*/  @P5 STG.E [R28.64], R149 ;  /* 0x000000951c005986 */ /* 0x0003e2000c101904 */
[----:B------:R-:W-:-:S02]  /*2f090*/  ISETP.LT.AND P5, PT, R3, c[0x0][0x17c], !P0 ;  /* 0x00005f0003007a0c */ /* 0x000fc400047a1270 */
[----:B------:R-:W-:Y:S01]  /*2f0a0*/  IADD3 R3, R252, 0x1d5, RZ ;  /* 0x000001d5fc037810 */ /* 0x000fe20007ffe0ff */
[----:B----4-:R1:W-:Y:S01]  /*2f0b0*/  @P6 STG.E [R246.64], R152 ;  /* 0x00000098f6006986 */ /* 0x0103e2000c101904 */
[----:B------:R-:W-:Y:S02]  /*2f0c0*/  ISETP.LT.AND P6, PT, R0, c[0x0][0x17c], !P0 ;  /* 0x00005f0000007a0c */ /* 0x000fe400047c1270 */
[----:B------:R-:W-:Y:S01]  /*2f0d0*/  IADD3 R0, R252, 0x1d6, RZ ;  /* 0x000001d6fc007810 */ /* 0x000fe20007ffe0ff */
[----:B------:R1:W-:Y:S01]  /*2f0e0*/  @P1 STG.E [R244.64], R153 ;  /* 0x00000099f4001986 */ /* 0x0003e2000c101904 */
[----:B------:R-:W-:-:S03]  /*2f0f0*/  ISETP.LT.AND P1, PT, R3, c[0x0][0x17c], !P0 ;  /* 0x00005f0003007a0c */ /* 0x000fc60004721270 */
[----:B------:R1:W-:Y:S01]  /*2f100*/  @P2 STG.E [R22.64], R156 ;  /* 0x0000009c16002986 */ /* 0x0003e2000c101904 */
[----:B------:R-:W-:Y:S02]  /*2f110*/  ISETP.LT.AND P2, PT, R0, c[0x0][0x17c], !P0 ;  /* 0x00005f0000007a0c */ /* 0x000fe40004741270 */
[C---:B------:R-:W-:Y:S01]  /*2f120*/  IADD3 R0, R252.reuse, 0x1d7, RZ ;  /* 0x000001d7fc007810 */ /* 0x040fe20007ffe0ff */
[----:B------:R1:W-:Y:S01]  /*2f130*/  @P3 STG.E [R114.64], R157 ;  /* 0x0000009d72003986 */ /* 0x0003e2000c101904 */
[----:B------:R-:W-:Y:S02]  /*2f140*/  IADD3 R3, R252, 0x1d8, RZ ;  /* 0x000001d8fc037810 */ /* 0x000fe40007ffe0ff */
[----:B------:R-:W-:Y:S02]  /*2f150*/  ISETP.LT.AND P3, PT, R0, c[0x0][0x17c], !P0 ;  /* 0x00005f0000007a0c */ /* 0x000fe40004761270 */
[----:B------:R-:W-:Y:S01]  /*2f160*/  IADD3 R0, R252, 0x1d9, RZ ;  /* 0x000001d9fc007810 */ /* 0x000fe20007ffe0ff */
[----:B------:R1:W-:Y:S01]  /*2f170*/  @P4 STG.E [R108.64], R160 ;  /* 0x000000a06c004986 */ /* 0x0003e2000c101904 */
[----:B------:R-:W-:-:S03]  /*2f180*/  ISETP.LT.AND P4, PT, R3, c[0x0][0x17c], !P0 ;  /* 0x00005f0003007a0c */ /* 0x000fc60004781270 */
[----:B------:R1:W-:Y:S01]  /*2f190*/  @P5 STG.E [R104.64], R161 ;  /* 0x000000a168005986 */ /* 0x0003e2000c101904 */
[----:B------:R-:W-:Y:S02]  /*2f1a0*/  ISETP.LT.AND P5, PT, R0, c[0x0][0x17c], !P0 ;  /* 0x00005f0000007a0c */ /* 0x000fe400047a1270 */
[----:B------:R-:W-:Y:S01]  /*2f1b0*/  IADD3 R0, R252, 0x1db, RZ ;  /* 0x000001dbfc007810 */ /* 0x000fe20007ffe0ff */
[----:B------:R1:W-:Y:S01]  /*2f1c0*/  @P6 STG.E [R8.64], R164 ;  /* 0x000000a408006986 */ /* 0x0003e2000c101904 */
[----:B------:R-:W-:-:S03]  /*2f1d0*/  ISETP.LT.AND P6, PT, R2, c[0x0][0x17c], !P0 ;  /* 0x00005f0002007a0c */ /* 0x000fc600047c1270 */
[----:B------:R1:W-:Y:S01]  /*2f1e0*/  @P1 STG.E [R100.64], R165 ;  /* 0x000000a564001986 */ /* 0x0003e2000c101904 */
[----:B------:R-:W-:Y:S02]  /*2f1f0*/  ISETP.LT.AND P1, PT, R0, c[0x0][0x17c], !P0 ;  /* 0x00005f0000007a0c */ /* 0x000fe40004721270 */
[C---:B------:R-:W-:Y:S02]  /*2f200*/  IADD3 R2, R252.reuse, 0x1dc, RZ ;  /* 0x000001dcfc027810 */ /* 0x040fe40007ffe0ff */
        /* <DEDUP_REMOVED lines=83> */
[C---:B------:R-:W-:Y:S01]  /*2f740*/  IADD3 R0, R252.reuse, 0x1f9, RZ ;  /* 0x000001f9fc007810 */ /* 0x040fe20007ffe0ff */
[----:B------:R1:W-:Y:S01]  /*2f750*/  @P6 STG.E [R36.64], R162 ;  /* 0x000000a224006986 */ /* 0x0003e2000c101904 */
[----:B------:R-:W-:-:S03]  /*2f760*/  IADD3 R2, R252, 0x1f8, RZ ;  /* 0x000001f8fc027810 */ /* 0x000fc60007ffe0ff */
[----:B------:R1:W-:Y:S01]  /*2f770*/  @P1 STG.E [R38.64], R163 ;  /* 0x000000a326001986 */ /* 0x0003e2000c101904 */
[----:B------:R-:W-:Y:S02]  /*2f780*/  ISETP.LT.AND P1, PT, R0, c[0x0][0x17c], !P0 ;  /* 0x00005f0000007a0c */ /* 0x000fe40004721270 */
[----:B------:R-:W-:Y:S02]  /*2f790*/  ISETP.LT.AND P6, PT, R2, c[0x0][0x17c], !P0 ;  /* 0x00005f0002007a0c */ /* 0x000fe400047c1270 */
[C---:B------:R-:W-:Y:S01]  /*2f7a0*/  IADD3 R0, R252.reuse, 0x1fb, RZ ;  /* 0x000001fbfc007810 */ /* 0x040fe20007ffe0ff */
[----:B------:R1:W-:Y:S01]  /*2f7b0*/  @P2 STG.E [R30.64], R166 ;  /* 0x000000a61e002986 */ /* 0x0003e2000c101904 */
[----:B------:R-:W-:-:S03]  /*2f7c0*/  IADD3 R2, R252, 0x1fa, RZ ;  /* 0x000001fafc027810 */ /* 0x000fc60007ffe0ff */
[----:B------:R1:W-:Y:S01]  /*2f7d0*/  @P3 STG.E [R32.64], R167 ;  /* 0x000000a720003986 */ /* 0x0003e2000c101904 */
[----:B------:R-:W-:Y:S02]  /*2f7e0*/  ISETP.LT.AND P3, PT, R0, c[0x0][0x17c], !P0 ;  /* 0x00005f0000007a0c */ /* 0x000fe40004761270 */
[----:B------:R-:W-:Y:S01]  /*2f7f0*/  IADD3 R0, R252, 0x1fd, RZ ;  /* 0x000001fdfc007810 */ /* 0x000fe20007ffe0ff */
[----:B------:R1:W-:Y:S01]  /*2f800*/  @P4 STG.E [R24.64], R170 ;  /* 0x000000aa18004986 */ /* 0x0003e2000c101904 */
[----:B------:R-:W-:Y:S02]  /*2f810*/  ISETP.LT.AND P2, PT, R2, c[0x0][0x17c], !P0 ;  /* 0x00005f0002007a0c */ /* 0x000fe40004741270 */
[----:B------:R-:W-:Y:S01]  /*2f820*/  IADD3 R2, R252, 0x1fc, RZ ;  /* 0x000001fcfc027810 */ /* 0x000fe20007ffe0ff */
[----:B------:R1:W-:Y:S01]  /*2f830*/  @P5 STG.E [R26.64], R171 ;  /* 0x000000ab1a005986 */ /* 0x0003e2000c101904 */
[----:B------:R-:W-:Y:S02]  /*2f840*/  ISETP.LT.AND P5, PT, R0, c[0x0][0x17c], !P0 ;  /* 0x00005f0000007a0c */ /* 0x000fe400047a1270 */
[----:B------:R-:W-:Y:S01]  /*2f850*/  IADD3 R0, R252, 0x1fe, RZ ;  /* 0x000001fefc007810 */ /* 0x000fe20007ffe0ff */
[----:B------:R1:W-:Y:S01]  /*2f860*/  @P6 STG.E [R20.64], R174 ;  /* 0x000000ae14006986 */ /* 0x0003e2000c101904 */
[----:B------:R-:W-:-:S02]  /*2f870*/  ISETP.LT.AND P4, PT, R2, c[0x0][0x17c], !P0 ;  /* 0x00005f0002007a0c */ /* 0x000fc40004781270 */
[----:B------:R-:W-:Y:S01]  /*2f880*/  ISETP.LT.AND P6, PT, R0, c[0x0][0x17c], !P0 ;  /* 0x00005f0000007a0c */ /* 0x000fe200047c1270 */
[----:B------:R1:W-:Y:S04]  /*2f890*/  @P1 STG.E [R18.64], R175 ;  /* 0x000000af12001986 */ /* 0x0003e8000c101904 */
[----:B------:R1:W-:Y:S04]  /*2f8a0*/  @P2 STG.E [R16.64], R178 ;  /* 0x000000b210002986 */ /* 0x0003e8000c101904 */
[----:B------:R1:W-:Y:S04]  /*2f8b0*/  @P3 STG.E [R14.64], R179 ;  /* 0x000000b30e003986 */ /* 0x0003e8000c101904 */
[----:B------:R1:W-:Y:S04]  /*2f8c0*/  @P4 STG.E [R12.64], R182 ;  /* 0x000000b60c004986 */ /* 0x0003e8000c101904 */
[----:B------:R1:W-:Y:S04]  /*2f8d0*/  @P5 STG.E [R10.64], R183 ;  /* 0x000000b70a005986 */ /* 0x0003e8000c101904 */
[----:B------:R1:W-:Y:S01]  /*2f8e0*/  @P6 STG.E [R248.64], R186 ;  /* 0x000000baf8006986 */ /* 0x0003e2000c101904 */
[----:B------:R-:W-:-:S04]  /*2f8f0*/  IADD3 R252, R252, 0x1ff, RZ ;  /* 0x000001fffcfc7810 */ /* 0x000fc80007ffe0ff */
[----:B------:R-:W-:-:S13]  /*2f900*/  ISETP.LT.AND P0, PT, R252, c[0x0][0x17c], !P0 ;  /* 0x00005f00fc007a0c */ /* 0x000fda0004701270 */
[----:B------:R-:W-:Y:S05]  /*2f910*/  @!P0 EXIT ;  /* 0x000000000000894d */ /* 0x000fea0003800000 */
[----:B------:R-:W-:Y:S01]  /*2f920*/  STG.E [R6.64], R187 ;  /* 0x000000bb06007986 */ /* 0x000fe2000c101904 */
[----:B------:R-:W-:Y:S05]  /*2f930*/  EXIT ;  /* 0x000000000000794d */ /* 0x000fea0003800000 */
.L_x_3:
[----:B------:R-:W-:-:S00]  /*2f940*/  BRA `(.L_x_3) ;  /* 0xfffffff000007947 */ /* 0x000fc0000383ffff */
[----:B------:R-:W-:-:S00]  /*2f950*/  NOP ;  /* 0x0000000000007918 */ /* 0x000fc00000000000 */
        /* <DEDUP_REMOVED lines=10> */
.L_x_4:


//--------------------- .nv.shared.matmul_kernel  --------------------------
	.section	.nv.shared.matmul_kernel,"aw",@nobits
	.sectionflags	@""
	.align	16
